	.target	sm_90a

	.elftype	@"ET_EXEC"


//--------------------- .note.nv.tkinfo           --------------------------
	.section	.note.nv.tkinfo,"",@"SHT_NOTE"
	.sectionflags	@"SHF_NOTE_NV_TKINFO"
	.tkinfo
        /*0018*/ 	.word	0x00000002
        /*0030*/ 	.string	""
        /*0030*/ 	.string	"ptxas"
        /*0030*/ 	.string	"Cuda compilation tools, release 13.0, V13.0.88"
        /*0030*/ 	.string	"Build cuda_13.0.r13.0/compiler.36424714_0"
        /*0030*/ 	.string	"-v  -suppress-debug-info  -lineinfo  -arch sm_90a "



//--------------------- .note.nv.cuinfo           --------------------------
	.section	.note.nv.cuinfo,"",@"SHT_NOTE"
	.sectionflags	@"SHF_NOTE_NV_CUINFO"
        /*0018*/ 	.short	0x0002
        /*001a*/ 	.short	0x005a
        /*001c*/ 	.short	0x0082
	.zero		2


//--------------------- .nv.info                  --------------------------
	.section	.nv.info,"",@"SHT_CUDA_INFO"
	.align	4


	//----- nvinfo : EIATTR_REGCOUNT
	.align		4
        /*0000*/ 	.byte	0x04, 0x2f
        /*0002*/ 	.short	(.L_1 - .L_0)
	.align		4
.L_0:
        /*0004*/ 	.word	index@(matmul_kernel)
        /*0008*/ 	.word	0x000000ff


	//----- nvinfo : EIATTR_FRAME_SIZE
	.align		4
.L_1:
        /*000c*/ 	.byte	0x04, 0x11
        /*000e*/ 	.short	(.L_3 - .L_2)
	.align		4
.L_2:
        /*0010*/ 	.word	index@(matmul_kernel)
        /*0014*/ 	.word	0x000012f0


	//----- nvinfo : EIATTR_MIN_STACK_SIZE
	.align		4
.L_3:
        /*0018*/ 	.byte	0x04, 0x12
        /*001a*/ 	.short	(.L_5 - .L_4)
	.align		4
.L_4:
        /*001c*/ 	.word	index@(matmul_kernel)
        /*0020*/ 	.word	0x000012f0
.L_5:


//--------------------- .nv.compat                --------------------------
	.section	.nv.compat,"",@"SHT_CUDA_COMPAT_INFO"
	.align	4
        /*0000*/ 	.byte	0x02, 0x09, 0x01, 0x00, 0x02, 0x02, 0x04, 0x00, 0x02, 0x05, 0x05, 0x00, 0x03, 0x07, 0x01, 0x01
        /*0010*/ 	.byte	0x02, 0x03, 0x00, 0x00, 0x02, 0x06, 0x01, 0x00, 0x04, 0x0b, 0x08, 0x00, 0x00, 0x00, 0x00, 0x00
        /*0020*/ 	.byte	0x00, 0x00, 0x00, 0x00


//--------------------- .nv.info.matmul_kernel    --------------------------
	.section	.nv.info.matmul_kernel,"",@"SHT_CUDA_INFO"
	.sectionflags	@""
	.align	4


	//----- nvinfo : EIATTR_CUDA_API_VERSION
	.align		4
        /*0000*/ 	.byte	0x04, 0x37
        /*0002*/ 	.short	(.L_7 - .L_6)
.L_6:
        /*0004*/ 	.word	0x00000082


	//----- nvinfo : EIATTR_KPARAM_INFO
	.align		4
.L_7:
        /*0008*/ 	.byte	0x04, 0x17
        /*000a*/ 	.short	(.L_9 - .L_8)
.L_8:
        /*000c*/ 	.word	0x00000000
        /*0010*/ 	.short	0x000d
        /*0012*/ 	.short	0x0048
        /*0014*/ 	.byte	0x00, 0xf4, 0x21, 0x00


	//----- nvinfo : EIATTR_KPARAM_INFO
	.align		4
.L_9:
        /*0018*/ 	.byte	0x04, 0x17
        /*001a*/ 	.short	(.L_11 - .L_10)
.L_10:
        /*001c*/ 	.word	0x00000000
        /*0020*/ 	.short	0x000c
        /*0022*/ 	.short	0x0040
        /*0024*/ 	.byte	0x00, 0xf4, 0x21, 0x00


	//----- nvinfo : EIATTR_KPARAM_INFO
	.align		4
.L_11:
        /*0028*/ 	.byte	0x04, 0x17
        /*002a*/ 	.short	(.L_13 - .L_12)
.L_12:
        /*002c*/ 	.word	0x00000000
        /*0030*/ 	.short	0x000b
        /*0032*/ 	.short	0x0038
        /*0034*/ 	.byte	0x00, 0xf0, 0x11, 0x00


	//----- nvinfo : EIATTR_KPARAM_INFO
	.align		4
.L_13:
        /*0038*/ 	.byte	0x04, 0x17
        /*003a*/ 	.short	(.L_15 - .L_14)
.L_14:
        /*003c*/ 	.word	0x00000000
        /*0040*/ 	.short	0x000a
        /*0042*/ 	.short	0x0034
        /*0044*/ 	.byte	0x00, 0xf0, 0x11, 0x00


	//----- nvinfo : EIATTR_KPARAM_INFO
	.align		4
.L_15:
        /*0048*/ 	.byte	0x04, 0x17
        /*004a*/ 	.short	(.L_17 - .L_16)
.L_16:
        /*004c*/ 	.word	0x00000000
        /*0050*/ 	.short	0x0009
        /*0052*/ 	.short	0x0030
        /*0054*/ 	.byte	0x00, 0xf0, 0x11, 0x00


	//----- nvinfo : EIATTR_KPARAM_INFO
	.align		4
.L_17:
        /*0058*/ 	.byte	0x04, 0x17
        /*005a*/ 	.short	(.L_19 - .L_18)
.L_18:
        /*005c*/ 	.word	0x00000000
        /*0060*/ 	.short	0x0008
        /*0062*/ 	.short	0x002c
        /*0064*/ 	.byte	0x00, 0xf0, 0x11, 0x00


	//----- nvinfo : EIATTR_KPARAM_INFO
	.align		4
.L_19:
        /*0068*/ 	.byte	0x04, 0x17
        /*006a*/ 	.short	(.L_21 - .L_20)
.L_20:
        /*006c*/ 	.word	0x00000000
        /*0070*/ 	.short	0x0007
        /*0072*/ 	.short	0x0028
        /*0074*/ 	.byte	0x00, 0xf0, 0x11, 0x00


	//----- nvinfo : EIATTR_KPARAM_INFO
	.align		4
.L_21:
        /*0078*/ 	.byte	0x04, 0x17
        /*007a*/ 	.short	(.L_23 - .L_22)
.L_22:
        /*007c*/ 	.word	0x00000000
        /*0080*/ 	.short	0x0006
        /*0082*/ 	.short	0x0024
        /*0084*/ 	.byte	0x00, 0xf0, 0x11, 0x00


	//----- nvinfo : EIATTR_KPARAM_INFO
	.align		4
.L_23:
        /*0088*/ 	.byte	0x04, 0x17
        /*008a*/ 	.short	(.L_25 - .L_24)
.L_24:
        /*008c*/ 	.word	0x00000000
        /*0090*/ 	.short	0x0005
        /*0092*/ 	.short	0x0020
        /*0094*/ 	.byte	0x00, 0xf0, 0x11, 0x00


	//----- nvinfo : EIATTR_KPARAM_INFO
	.align		4
.L_25:
        /*0098*/ 	.byte	0x04, 0x17
        /*009a*/ 	.short	(.L_27 - .L_26)
.L_26:
        /*009c*/ 	.word	0x00000000
        /*00a0*/ 	.short	0x0004
        /*00a2*/ 	.short	0x001c
        /*00a4*/ 	.byte	0x00, 0xf0, 0x11, 0x00


	//----- nvinfo : EIATTR_KPARAM_INFO
	.align		4
.L_27:
        /*00a8*/ 	.byte	0x04, 0x17
        /*00aa*/ 	.short	(.L_29 - .L_28)
.L_28:
        /*00ac*/ 	.word	0x00000000
        /*00b0*/ 	.short	0x0003
        /*00b2*/ 	.short	0x0018
        /*00b4*/ 	.byte	0x00, 0xf0, 0x11, 0x00


	//----- nvinfo : EIATTR_KPARAM_INFO
	.align		4
.L_29:
        /*00b8*/ 	.byte	0x04, 0x17
        /*00ba*/ 	.short	(.L_31 - .L_30)
.L_30:
        /*00bc*/ 	.word	0x00000000
        /*00c0*/ 	.short	0x0002
        /*00c2*/ 	.short	0x0010
        /*00c4*/ 	.byte	0x00, 0xf4, 0x21, 0x00


	//----- nvinfo : EIATTR_KPARAM_INFO
	.align		4
.L_31:
        /*00c8*/ 	.byte	0x04, 0x17
        /*00ca*/ 	.short	(.L_33 - .L_32)
.L_32:
        /*00cc*/ 	.word	0x00000000
        /*00d0*/ 	.short	0x0001
        /*00d2*/ 	.short	0x0008
        /*00d4*/ 	.byte	0x00, 0xf4, 0x21, 0x00


	//----- nvinfo : EIATTR_KPARAM_INFO
	.align		4
.L_33:
        /*00d8*/ 	.byte	0x04, 0x17
        /*00da*/ 	.short	(.L_35 - .L_34)
.L_34:
        /*00dc*/ 	.word	0x00000000
        /*00e0*/ 	.short	0x0000
        /*00e2*/ 	.short	0x0000
        /*00e4*/ 	.byte	0x00, 0xf4, 0x21, 0x00


	//----- nvinfo : EIATTR_SPARSE_MMA_MASK
	.align		4
.L_35:
        /*00e8*/ 	.byte	0x03, 0x50
        /*00ea*/ 	.short	0x0000


	//----- nvinfo : EIATTR_MAXREG_COUNT
	.align		4
        /*00ec*/ 	.byte	0x03, 0x1b
        /*00ee*/ 	.short	0x00ff


	//----- nvinfo : EIATTR_NUM_BARRIERS
	.align		4
        /*00f0*/ 	.byte	0x02, 0x4c
        /*00f2*/ 	.byte	0x01
	.zero		1


	//----- nvinfo : EIATTR_ANNOTATIONS
	.align		4
        /*00f4*/ 	.byte	0x04, 0x55
        /*00f6*/ 	.short	(.L_37 - .L_36)


	//   ....[0]....
.L_36:
        /*00f8*/ 	.word	0x00000001
        /*00fc*/ 	.byte	0xa0, 0x01, 0x00, 0x00, 0x01, 0x00, 0x00, 0x00, 0x50, 0x08, 0x00, 0x00, 0x01, 0x00, 0x00, 0x00
        /* <DEDUP_REMOVED lines=1907> */
        /*783c*/ 	.byte	0x60, 0x80, 0x02, 0x00, 0x01, 0x00, 0x00, 0x00, 0x70, 0x80, 0x02, 0x00


	//----- nvinfo : EIATTR_MERCURY_ISA_VERSION
	.align		4
.L_37:
        /*7848*/ 	.byte	0x03, 0x5f
        /*784a*/ 	.short	0x0101


	//----- nvinfo : EIATTR_EXIT_INSTR_OFFSETS
	.align		4
        /*784c*/ 	.byte	0x04, 0x1c
        /*784e*/ 	.short	(.L_39 - .L_38)


	//   ....[0]....
.L_38:
        /*7850*/ 	.word	0x0002f0c0


	//   ....[1]....
        /*7854*/ 	.word	0x0002f0f0


	//----- nvinfo : EIATTR_REQNTID
	.align		4
.L_39:
        /*7858*/ 	.byte	0x04, 0x10
        /*785a*/ 	.short	(.L_41 - .L_40)
.L_40:
        /*785c*/ 	.word	0x00000080
        /*7860*/ 	.word	0x00000001
        /*7864*/ 	.word	0x00000001


	//----- nvinfo : EIATTR_CBANK_PARAM_SIZE
	.align		4
.L_41:
        /*7868*/ 	.byte	0x03, 0x19
        /*786a*/ 	.short	0x0050


	//----- nvinfo : EIATTR_PARAM_CBANK
	.align		4
        /*786c*/ 	.byte	0x04, 0x0a
        /*786e*/ 	.short	(.L_43 - .L_42)
	.align		4
.L_42:
        /*7870*/ 	.word	index@(.nv.constant0.matmul_kernel)
        /*7874*/ 	.short	0x0210
        /*7876*/ 	.short	0x0050


	//----- nvinfo : EIATTR_SW_WAR
	.align		4
.L_43:
        /*7878*/ 	.byte	0x04, 0x36
        /*787a*/ 	.short	(.L_45 - .L_44)
.L_44:
        /*787c*/ 	.word	0x00000008
.L_45:


//--------------------- .nv.callgraph             --------------------------
	.section	.nv.callgraph,"",@"SHT_CUDA_CALLGRAPH"
	.align	4
	.sectionentsize	8
	.align		4
        /*0000*/ 	.word	0x00000000
	.align		4
        /*0004*/ 	.word	0xffffffff
	.align		4
        /*0008*/ 	.word	0x00000000
	.align		4
        /*000c*/ 	.word	0xfffffffe
	.align		4
        /*0010*/ 	.word	0x00000000
	.align		4
        /*0014*/ 	.word	0xfffffffd
	.align		4
        /*0018*/ 	.word	0x00000000
	.align		4
        /*001c*/ 	.word	0xfffffffc


//--------------------- .text.matmul_kernel       --------------------------
	.section	.text.matmul_kernel,"ax",@progbits
	.align	128
        .global         matmul_kernel
        .type           matmul_kernel,@function
        .size           matmul_kernel,(.L_x_3 - matmul_kernel)
        .other          matmul_kernel,@"STO_CUDA_ENTRY STV_DEFAULT"
matmul_kernel:
.text.matmul_kernel:
[----:B------:R-:W0:Y:S08]  /*0000*/  LDC R1, c[0x0][0x28] ;  /* 0x00000a00ff017b82 */ /* 0x000e300000000800 */
[----:B------:R-:W1:Y:S01]  /*0010*/  LDC.64 R184, c[0x0][0x228] ;  /* 0x00008a00ffb87b82 */ /* 0x000e620000000a00 */
[----:B------:R-:W2:Y:S01]  /*0020*/  S2R R5, SR_CTAID.X ;  /* 0x0000000000057919 */ /* 0x000ea20000002500 */
[----:B0-----:R-:W-:Y:S01]  /*0030*/  VIADD R1, R1, 0xffffed10 ;  /* 0xffffed1001017836 */ /* 0x001fe20000000000 */
[----:B------:R-:W-:-:S02]  /*0040*/  CS2R R148, SRZ ;  /* 0x0000000000947805 */ /* 0x000fc4000001ff00 */
[----:B------:R-:W-:Y:S01]  /*0050*/  CS2R R150, SRZ ;  /* 0x0000000000967805 */ /* 0x000fe2000001ff00 */
[----:B------:R-:W0:Y:S01]  /*0060*/  S2R R12, SR_TID.X ;  /* 0x00000000000c7919 */ /* 0x000e220000002100 */
[----:B------:R-:W-:Y:S02]  /*0070*/  CS2R R92, SRZ ;  /* 0x00000000005c7805 */ /* 0x000fe4000001ff00 */
[----:B------:R-:W-:Y:S02]  /*0080*/  CS2R R94, SRZ ;  /* 0x00000000005e7805 */ /* 0x000fe4000001ff00 */
[----:B------:R-:W-:Y:S02]  /*0090*/  CS2R R144, SRZ ;  /* 0x0000000000907805 */ /* 0x000fe4000001ff00 */
[----:B------:R-:W-:Y:S02]  /*00a0*/  CS2R R146, SRZ ;  /* 0x0000000000927805 */ /* 0x000fe4000001ff00 */
[----:B------:R-:W-:-:S02]  /*00b0*/  CS2R R96, SRZ ;  /* 0x0000000000607805 */ /* 0x000fc4000001ff00 */
[----:B------:R-:W-:Y:S02]  /*00c0*/  CS2R R98, SRZ ;  /* 0x0000000000627805 */ /* 0x000fe4000001ff00 */
        /* <DEDUP_REMOVED lines=11> */
[----:B------:R-:W-:Y:S01]  /*0180*/  CS2R R110, SRZ ;  /* 0x00000000006e7805 */ /* 0x000fe2000001ff00 */
[----:B-1----:R-:W-:Y:S01]  /*0190*/  VIADD R0, R185, 0x7f ;  /* 0x0000007fb9007836 */ /* 0x002fe20000000000 */
[----:B------:R-:W-:Y:S01]  /*01a0*/  STL [R1+0xda0], R185 ;  /* 0x000da0b901007387 */ /* 0x000fe20000100800 */
[----:B------:R-:W-:Y:S02]  /*01b0*/  CS2R R44, SRZ ;  /* 0x00000000002c7805 */ /* 0x000fe4000001ff00 */
[----:B------:R-:W-:Y:S02]  /*01c0*/  CS2R R46, SRZ ;  /* 0x00000000002e7805 */ /* 0x000fe4000001ff00 */
[----:B------:R-:W-:Y:S02]  /*01d0*/  CS2R R112, SRZ ;  /* 0x0000000000707805 */ /* 0x000fe4000001ff00 */
[----:B------:R-:W-:Y:S02]  /*01e0*/  SHF.R.S32.HI R3, RZ, 0x1f, R0 ;  /* 0x0000001fff037819 */ /* 0x000fe40000011400 */
[----:B------:R-:W-:-:S02]  /*01f0*/  CS2R R114, SRZ ;  /* 0x0000000000727805 */ /* 0x000fc4000001ff00 */
[----:B------:R-:W-:Y:S02]  /*0200*/  CS2R R48, SRZ ;  /* 0x0000000000307805 */ /* 0x000fe4000001ff00 */
[----:B------:R-:W-:Y:S02]  /*0210*/  CS2R R50, SRZ ;  /* 0x0000000000327805 */ /* 0x000fe4000001ff00 */
[----:B------:R-:W-:Y:S02]  /*0220*/  LEA.HI R3, R3, R0, RZ, 0x7 ;  /* 0x0000000003037211 */ /* 0x000fe400078f38ff */
[----:B------:R-:W-:Y:S02]  /*0230*/  CS2R R116, SRZ ;  /* 0x0000000000747805 */ /* 0x000fe4000001ff00 */
[----:B--2---:R-:W-:Y:S02]  /*0240*/  IABS R8, R5 ;  /* 0x0000000500087213 */ /* 0x004fe40000000000 */
[----:B------:R-:W-:-:S02]  /*0250*/  CS2R R118, SRZ ;  /* 0x0000000000767805 */ /* 0x000fc4000001ff00 */
[----:B------:R-:W-:Y:S02]  /*0260*/  SHF.R.S32.HI R4, RZ, 0x7, R3 ;  /* 0x00000007ff047819 */ /* 0x000fe40000011403 */
[----:B------:R-:W-:Y:S02]  /*0270*/  CS2R R52, SRZ ;  /* 0x0000000000347805 */ /* 0x000fe4000001ff00 */
[----:B0-----:R-:W-:Y:S02]  /*0280*/  LOP3.LUT R12, R12, 0x7f, RZ, 0xc0, !PT ;  /* 0x0000007f0c0c7812 */ /* 0x001fe400078ec0ff */
[----:B------:R-:W-:Y:S02]  /*0290*/  CS2R R54, SRZ ;  /* 0x0000000000367805 */ /* 0x000fe4000001ff00 */
[----:B------:R-:W-:Y:S02]  /*02a0*/  IABS R7, R4 ;  /* 0x0000000400077213 */ /* 0x000fe40000000000 */
[----:B------:R-:W-:-:S02]  /*02b0*/  CS2R R120, SRZ ;  /* 0x0000000000787805 */ /* 0x000fc4000001ff00 */
[----:B------:R-:W-:Y:S02]  /*02c0*/  IABS R10, R4 ;  /* 0x00000004000a7213 */ /* 0x000fe40000000000 */
[----:B------:R-:W-:Y:S01]  /*02d0*/  CS2R R122, SRZ ;  /* 0x00000000007a7805 */ /* 0x000fe2000001ff00 */
[----:B------:R-:W0:Y:S01]  /*02e0*/  I2F.RP R0, R7 ;  /* 0x0000000700007306 */ /* 0x000e220000209400 */
        /* <DEDUP_REMOVED lines=13> */
[----:B------:R-:W-:Y:S01]  /*03c0*/  CS2R R70, SRZ ;  /* 0x0000000000467805 */ /* 0x000fe2000001ff00 */
[----:B0-----:R-:W0:Y:S01]  /*03d0*/  MUFU.RCP R0, R0 ;  /* 0x0000000000007308 */ /* 0x001e220000001000 */
        /* <DEDUP_REMOVED lines=13> */
[----:B------:R-:W-:Y:S01]  /*04b0*/  CS2R R218, SRZ ;  /* 0x0000000000da7805 */ /* 0x000fe2000001ff00 */
[----:B0-----:R-:W-:-:S02]  /*04c0*/  VIADD R2, R0, 0xffffffe ;  /* 0x0ffffffe00027836 */ /* 0x001fc40000000000 */
[----:B------:R-:W-:Y:S02]  /*04d0*/  IMAD.MOV R0, RZ, RZ, -R10 ;  /* 0x000000ffff007224 */ /* 0x000fe400078e0a0a */
[----:B------:R0:W1:Y:S02]  /*04e0*/  F2I.FTZ.U32.TRUNC.NTZ R3, R2 ;  /* 0x0000000200037305 */ /* 0x000064000021f000 */
[----:B0-----:R-:W-:Y:S02]  /*04f0*/  IMAD.MOV.U32 R2, RZ, RZ, RZ ;  /* 0x000000ffff027224 */ /* 0x001fe400078e00ff */
[----:B-1----:R-:W-:-:S04]  /*0500*/  IMAD.MOV R6, RZ, RZ, -R3 ;  /* 0x000000ffff067224 */ /* 0x002fc800078e0a03 */
[----:B------:R-:W-:Y:S02]  /*0510*/  IMAD R9, R6, R7, RZ ;  /* 0x0000000706097224 */ /* 0x000fe400078e02ff */
[----:B------:R-:W-:Y:S02]  /*0520*/  IMAD.MOV.U32 R6, RZ, RZ, R8 ;  /* 0x000000ffff067224 */ /* 0x000fe400078e0008 */
[----:B------:R-:W-:-:S06]  /*0530*/  IMAD.HI.U32 R3, R3, R9, R2 ;  /* 0x0000000903037227 */ /* 0x000fcc00078e0002 */
[----:B------:R-:W-:-:S04]  /*0540*/  IMAD.HI.U32 R3, R3, R6, RZ ;  /* 0x0000000603037227 */ /* 0x000fc800078e00ff */
[----:B------:R-:W-:-:S05]  /*0550*/  IMAD R0, R3, R0, R6 ;  /* 0x0000000003007224 */ /* 0x000fca00078e0206 */
[----:B------:R-:W-:-:S13]  /*0560*/  ISETP.GT.U32.AND P1, PT, R7, R0, PT ;  /* 0x000000000700720c */ /* 0x000fda0003f24070 */
[----:B------:R-:W-:Y:S02]  /*0570*/  @!P1 IMAD.IADD R0, R0, 0x1, -R7 ;  /* 0x0000000100009824 */ /* 0x000fe400078e0a07 */
[----:B------:R-:W-:Y:S01]  /*0580*/  @!P1 VIADD R3, R3, 0x1 ;  /* 0x0000000103039836 */ /* 0x000fe20000000000 */
[----:B------:R-:W-:Y:S02]  /*0590*/  ISETP.NE.AND P1, PT, R4, RZ, PT ;  /* 0x000000ff0400720c */ /* 0x000fe40003f25270 */
[----:B------:R-:W-:Y:S02]  /*05a0*/  ISETP.GE.U32.AND P0, PT, R0, R7, PT ;  /* 0x000000070000720c */ /* 0x000fe40003f06070 */
[----:B------:R-:W-:-:S04]  /*05b0*/  LOP3.LUT R0, R5, R4, RZ, 0x3c, !PT ;  /* 0x0000000405007212 */ /* 0x000fc800078e3cff */
[----:B------:R-:W-:Y:S01]  /*05c0*/  ISETP.GE.AND P2, PT, R0, RZ, PT ;  /* 0x000000ff0000720c */ /* 0x000fe20003f46270 */
[----:B------:R-:W-:-:S06]  /*05d0*/  VIADD R0, R184, 0xff ;  /* 0x000000ffb8007836 */ /* 0x000fcc0000000000 */
[----:B------:R-:W-:-:S04]  /*05e0*/  @P0 VIADD R3, R3, 0x1 ;  /* 0x0000000103030836 */ /* 0x000fc80000000000 */
[----:B------:R-:W-:Y:S01]  /*05f0*/  IMAD.MOV.U32 R8, RZ, RZ, R3 ;  /* 0x000000ffff087224 */ /* 0x000fe200078e0003 */
[----:B------:R-:W-:-:S03]  /*0600*/  SHF.R.S32.HI R3, RZ, 0x1f, R0 ;  /* 0x0000001fff037819 */ /* 0x000fc60000011400 */
[----:B------:R-:W-:Y:S01]  /*0610*/  @!P2 IMAD.MOV R8, RZ, RZ, -R8 ;  /* 0x000000ffff08a224 */ /* 0x000fe200078e0a08 */
[----:B------:R-:W-:Y:S02]  /*0620*/  LEA.HI R3, R3, R0, RZ, 0x8 ;  /* 0x0000000003037211 */ /* 0x000fe400078f40ff */
[----:B------:R-:W-:-:S04]  /*0630*/  @!P1 LOP3.LUT R8, RZ, R4, RZ, 0x33, !PT ;  /* 0x00000004ff089212 */ /* 0x000fc800078e33ff */
[----:B------:R-:W-:Y:S01]  /*0640*/  LEA.HI.SX32 R3, R3, -R8, 0x18 ;  /* 0x8000000803037211 */ /* 0x000fe200078fc2ff */
[----:B------:R-:W-:-:S03]  /*0650*/  IMAD.MOV R6, RZ, RZ, -R8 ;  /* 0x000000ffff067224 */ /* 0x000fc600078e0a08 */
[----:B------:R-:W-:Y:S01]  /*0660*/  VIMNMX R9, R3, 0x1, PT ;  /* 0x0000000103097848 */ /* 0x000fe20003fe0100 */
[----:B------:R-:W-:-:S03]  /*0670*/  IMAD R6, R4, R6, R5 ;  /* 0x0000000604067224 */ /* 0x000fc600078e0205 */
[-C--:B------:R-:W-:Y:S02]  /*0680*/  IABS R7, R9.reuse ;  /* 0x0000000900077213 */ /* 0x080fe40000000000 */
[----:B------:R-:W-:Y:S02]  /*0690*/  IABS R11, R9 ;  /* 0x00000009000b7213 */ /* 0x000fe40000000000 */
[----:B------:R-:W0:Y:S08]  /*06a0*/  I2F.RP R0, R7 ;  /* 0x0000000700007306 */ /* 0x000e300000209400 */
[----:B0-----:R-:W0:Y:S02]  /*06b0*/  MUFU.RCP R0, R0 ;  /* 0x0000000000007308 */ /* 0x001e240000001000 */
[----:B0-----:R-:W-:-:S02]  /*06c0*/  VIADD R2, R0, 0xffffffe ;  /* 0x0ffffffe00027836 */ /* 0x001fc40000000000 */
[----:B------:R-:W-:-:S04]  /*06d0*/  IMAD.MOV R0, RZ, RZ, -R11 ;  /* 0x000000ffff007224 */ /* 0x000fc800078e0a0b */
[----:B------:R0:W1:Y:S02]  /*06e0*/  F2I.FTZ.U32.TRUNC.NTZ R3, R2 ;  /* 0x0000000200037305 */ /* 0x000064000021f000 */
[----:B0-----:R-:W-:Y:S02]  /*06f0*/  IMAD.MOV.U32 R2, RZ, RZ, RZ ;  /* 0x000000ffff027224 */ /* 0x001fe400078e00ff */
[----:B-1----:R-:W-:-:S04]  /*0700*/  IMAD.MOV R10, RZ, RZ, -R3 ;  /* 0x000000ffff0a7224 */ /* 0x002fc800078e0a03 */
[----:B------:R-:W-:Y:S01]  /*0710*/  IMAD.MOV.U32 R4, RZ, RZ, R10 ;  /* 0x000000ffff047224 */ /* 0x000fe200078e000a */
[----:B------:R-:W-:-:S03]  /*0720*/  IABS R10, R6 ;  /* 0x00000006000a7213 */ /* 0x000fc60000000000 */
[----:B------:R-:W-:Y:S02]  /*0730*/  IMAD R5, R4, R7, RZ ;  /* 0x0000000704057224 */ /* 0x000fe400078e02ff */
[----:B------:R-:W-:Y:S01]  /*0740*/  IMAD.MOV.U32 R4, RZ, RZ, R10 ;  /* 0x000000ffff047224 */ /* 0x000fe200078e000a */
[----:B------:R-:W-:Y:S01]  /*0750*/  ULDC.64 UR60, c[0x0][0x208] ;  /* 0x00008200003c7ab9 */ /* 0x000fe20000000a00 */
[----:B------:R-:W-:Y:S01]  /*0760*/  IMAD.HI.U32 R3, R3, R5, R2 ;  /* 0x0000000503037227 */ /* 0x000fe200078e0002 */
[----:B------:R-:W-:Y:S01]  /*0770*/  MOV R2, 0x400 ;  /* 0x0000040000027802 */ /* 0x000fe20000000f00 */
[----:B------:R-:W0:Y:S01]  /*0780*/  S2R R5, SR_CgaCtaId ;  /* 0x0000000000057919 */ /* 0x000e220000008800 */
[----:B------:R-:W-:-:S03]  /*0790*/  CS2R R10, SRZ ;  /* 0x00000000000a7805 */ /* 0x000fc6000001ff00 */
[----:B------:R-:W-:-:S04]  /*07a0*/  IMAD.HI.U32 R3, R3, R4, RZ ;  /* 0x0000000403037227 */ /* 0x000fc800078e00ff */
[----:B------:R-:W-:-:S05]  /*07b0*/  IMAD R0, R3, R0, R4 ;  /* 0x0000000003007224 */ /* 0x000fca00078e0204 */
[----:B------:R-:W-:-:S13]  /*07c0*/  ISETP.GT.U32.AND P1, PT, R7, R0, PT ;  /* 0x000000000700720c */ /* 0x000fda0003f24070 */
[----:B------:R-:W-:Y:S02]  /*07d0*/  @!P1 IMAD.IADD R0, R0, 0x1, -R7 ;  /* 0x0000000100009824 */ /* 0x000fe400078e0a07 */
[----:B------:R-:W-:Y:S01]  /*07e0*/  @!P1 VIADD R3, R3, 0x1 ;  /* 0x0000000103039836 */ /* 0x000fe20000000000 */
[----:B------:R-:W-:Y:S02]  /*07f0*/  ISETP.NE.AND P1, PT, R9, RZ, PT ;  /* 0x000000ff0900720c */ /* 0x000fe40003f25270 */
[----:B------:R-:W-:Y:S02]  /*0800*/  ISETP.GE.U32.AND P0, PT, R0, R7, PT ;  /* 0x000000070000720c */ /* 0x000fe40003f06070 */
[----:B------:R-:W-:Y:S02]  /*0810*/  LOP3.LUT R0, R6, R9, RZ, 0x3c, !PT ;  /* 0x0000000906007212 */ /* 0x000fe400078e3cff */
[----:B0-----:R-:W-:Y:S02]  /*0820*/  LEA R4, R5, R2, 0x18 ;  /* 0x0000000205047211 */ /* 0x001fe400078ec0ff */
[----:B------:R-:W-:Y:S01]  /*0830*/  ISETP.GE.AND P2, PT, R0, RZ, PT ;  /* 0x000000ff0000720c */ /* 0x000fe20003f46270 */
[----:B------:R-:W0:Y:S02]  /*0840*/  LDC R2, c[0x0][0x230] ;  /* 0x00008c00ff027b82 */ /* 0x000e240000000800 */
[----:B------:R1:W-:Y:S04]  /*0850*/  STL [R1+0xd9c], R4 ;  /* 0x000d9c0401007387 */ /* 0x0003e80000100800 */
[----:B------:R-:W-:-:S06]  /*0860*/  @P0 VIADD R3, R3, 0x1 ;  /* 0x0000000103030836 */ /* 0x000fcc0000000000 */
[----:B------:R-:W-:Y:S01]  /*0870*/  @!P2 IMAD.MOV R3, RZ, RZ, -R3 ;  /* 0x000000ffff03a224 */ /* 0x000fe200078e0a03 */
[----:B------:R-:W-:Y:S02]  /*0880*/  @!P1 LOP3.LUT R3, RZ, R9, RZ, 0x33, !PT ;  /* 0x00000009ff039212 */ /* 0x000fe400078e33ff */
[----:B-1----:R-:W-:-:S03]  /*0890*/  CS2R R4, SRZ ;  /* 0x0000000000047805 */ /* 0x002fc6000001ff00 */
[----:B------:R-:W-:Y:S02]  /*08a0*/  IMAD.MOV R0, RZ, RZ, -R3 ;  /* 0x000000ffff007224 */ /* 0x000fe400078e0a03 */
[----:B------:R-:W-:Y:S02]  /*08b0*/  IMAD.SHL.U32 R13, R3, 0x80, RZ ;  /* 0x00000080030d7824 */ /* 0x000fe400078e00ff */
[----:B------:R-:W-:Y:S01]  /*08c0*/  IMAD R0, R9, R0, R6 ;  /* 0x0000000009007224 */ /* 0x000fe200078e0206 */
[----:B------:R-:W-:Y:S01]  /*08d0*/  CS2R R6, SRZ ;  /* 0x0000000000067805 */ /* 0x000fe2000001ff00 */
[----:B0-----:R-:W-:Y:S02]  /*08e0*/  VIADD R14, R2, 0x7f ;  /* 0x0000007f020e7836 */ /* 0x001fe40000000000 */
[----:B------:R-:W-:Y:S01]  /*08f0*/  IMAD.IADD R0, R8, 0x1, R0 ;  /* 0x0000000108007824 */ /* 0x000fe200078e0200 */
[----:B------:R-:W-:Y:S01]  /*0900*/  CS2R R8, SRZ ;  /* 0x0000000000087805 */ /* 0x000fe2000001ff00 */
[----:B------:R-:W-:Y:S01]  /*0910*/  VIADD R3, R13, 0x2 ;  /* 0x000000020d037836 */ /* 0x000fe20000000000 */
[----:B------:R-:W-:Y:S01]  /*0920*/  ISETP.GE.AND P0, PT, R14, 0x80, PT ;  /* 0x000000800e00780c */ /* 0x000fe20003f06270 */
[----:B------:R-:W-:-:S02]  /*0930*/  IMAD R185, R0, 0x100, R12 ;  /* 0x0000010000b97824 */ /* 0x000fc400078e020c */
[C---:B------:R-:W-:Y:S02]  /*0940*/  VIADD R14, R13.reuse, 0x1 ;  /* 0x000000010d0e7836 */ /* 0x040fe40000000000 */
[C---:B------:R-:W-:Y:S01]  /*0950*/  VIADD R2, R13.reuse, 0x3 ;  /* 0x000000030d027836 */ /* 0x040fe20000000000 */
[----:B------:R0:W-:Y:S01]  /*0960*/  STL [R1+0x100], R185 ;  /* 0x000100b901007387 */ /* 0x0001e20000100800 */
[C---:B------:R-:W-:Y:S02]  /*0970*/  VIADD R14, R13.reuse, 0x4 ;  /* 0x000000040d0e7836 */ /* 0x040fe40000000000 */
[C---:B------:R-:W-:Y:S02]  /*0980*/  VIADD R3, R13.reuse, 0x5 ;  /* 0x000000050d037836 */ /* 0x040fe40000000000 */
[C---:B------:R-:W-:Y:S02]  /*0990*/  VIADD R2, R13.reuse, 0x6 ;  /* 0x000000060d027836 */ /* 0x040fe40000000000 */
[----:B------:R-:W-:-:S02]  /*09a0*/  VIADD R252, R13, 0x7 ;  /* 0x000000070dfc7836 */ /* 0x000fc40000000000 */
[----:B------:R-:W-:Y:S02]  /*09b0*/  VIADD R251, R13, 0x8 ;  /* 0x000000080dfb7836 */ /* 0x000fe40000000000 */
[----:B0-----:R-:W-:Y:S02]  /*09c0*/  VIADD R185, R185, 0x80 ;  /* 0x00000080b9b97836 */ /* 0x001fe40000000000 */
[C---:B------:R-:W-:Y:S02]  /*09d0*/  VIADD R200, R13.reuse, 0x9 ;  /* 0x000000090dc87836 */ /* 0x040fe40000000000 */
[C---:B------:R-:W-:Y:S01]  /*09e0*/  VIADD R167, R13.reuse, 0xa ;  /* 0x0000000a0da77836 */ /* 0x040fe20000000000 */
[----:B------:R0:W-:Y:S01]  /*09f0*/  STL [R1+0x104], R185 ;  /* 0x000104b901007387 */ /* 0x0001e20000100800 */
[C---:B------:R-:W-:Y:S02]  /*0a00*/  VIADD R202, R13.reuse, 0xb ;  /* 0x0000000b0dca7836 */ /* 0x040fe40000000000 */
[----:B------:R-:W-:-:S02]  /*0a10*/  VIADD R230, R13, 0xc ;  /* 0x0000000c0de67836 */ /* 0x000fc40000000000 */
[C---:B------:R-:W-:Y:S02]  /*0a20*/  VIADD R159, R13.reuse, 0xd ;  /* 0x0000000d0d9f7836 */ /* 0x040fe40000000000 */
[C---:B------:R-:W-:Y:S02]  /*0a30*/  VIADD R179, R13.reuse, 0xe ;  /* 0x0000000e0db37836 */ /* 0x040fe40000000000 */
[C---:B------:R-:W-:Y:S01]  /*0a40*/  VIADD R222, R13.reuse, 0xf ;  /* 0x0000000f0dde7836 */ /* 0x040fe20000000000 */
[----:B0-----:R0:W5:Y:S01]  /*0a50*/  LDL.LU R185, [R1+0xda0] ;  /* 0x000da00001b97983 */ /* 0x0011620000300800 */
[C---:B------:R-:W-:Y:S02]  /*0a60*/  VIADD R210, R13.reuse, 0x10 ;  /* 0x000000100dd27836 */ /* 0x040fe40000000000 */
[C---:B------:R-:W-:Y:S02]  /*0a70*/  VIADD R155, R13.reuse, 0x11 ;  /* 0x000000110d9b7836 */ /* 0x040fe40000000000 */
[----:B------:R-:W-:-:S02]  /*0a80*/  VIADD R2, R13, 0x12 ;  /* 0x000000120d027836 */ /* 0x000fc40000000000 */
[C---:B------:R-:W-:Y:S02]  /*0a90*/  VIADD R34, R13.reuse, 0x13 ;  /* 0x000000130d227836 */ /* 0x040fe40000000000 */
[C---:B------:R-:W-:Y:S02]  /*0aa0*/  VIADD R28, R13.reuse, 0x14 ;  /* 0x000000140d1c7836 */ /* 0x040fe40000000000 */
[C---:B------:R-:W-:Y:S02]  /*0ab0*/  VIADD R163, R13.reuse, 0x15 ;  /* 0x000000150da37836 */ /* 0x040fe40000000000 */
        /* <DEDUP_REMOVED lines=105> */
[----:B------:R-:W-:Y:S01]  /*1150*/  VIADD R0, R13, 0x7f ;  /* 0x0000007f0d007836 */ /* 0x000fe20000000000 */
[----:B0-----:R-:W-:Y:S06]  /*1160*/  @!P0 BRA `(.L_x_0) ;  /* 0x0000026c00a48947 */ /* 0x001fec0003800000 */
[----:B------:R-:W2:Y:S04]  /*1170*/  LDL R217, [R1+0x100] ;  /* 0x0001000001d97983 */ /* 0x000ea80000100800 */
[----:B------:R-:W3:Y:S04]  /*1180*/  LDL R218, [R1+0x104] ;  /* 0x0001040001da7983 */ /* 0x000ee80000100800 */
[----:B------:R-:W4:Y:S01]  /*1190*/  LDL R219, [R1+0xd9c] ;  /* 0x000d9c0001db7983 */ /* 0x000f220000100800 */
[----:B------:R-:W-:Y:S01]  /*11a0*/  IABS R18, R184 ;  /* 0x000000b800127213 */ /* 0x000fe20000000000 */
[----:B------:R-:W-:Y:S01]  /*11b0*/  IMAD.MOV.U32 R22, RZ, RZ, RZ ;  /* 0x000000ffff167224 */ /* 0x000fe200078e00ff */
[----:B-----5:R-:W-:Y:S01]  /*11c0*/  IABS R8, R185 ;  /* 0x000000b900087213 */ /* 0x020fe20000000000 */
[C---:B------:R-:W-:Y:S01]  /*11d0*/  VIADD R140, R13.reuse, 0x6 ;  /* 0x000000060d8c7836 */ /* 0x040fe20000000000 */
[----:B------:R-:W0:Y:S01]  /*11e0*/  I2F.RP R9, R18 ;  /* 0x0000001200097306 */ /* 0x000e220000209400 */
[----:B------:R-:W-:Y:S01]  /*11f0*/  IABS R23, R13 ;  /* 0x0000000d00177213 */ /* 0x000fe20000000000 */
[C---:B------:R-:W-:Y:S01]  /*1200*/  VIADD R216, R13.reuse, 0x5 ;  /* 0x000000050dd87836 */ /* 0x040fe20000000000 */
[----:B------:R-:W-:Y:S01]  /*1210*/  IABS R19, R206 ;  /* 0x000000ce00137213 */ /* 0x000fe20000000000 */
[C---:B------:R-:W-:Y:S01]  /*1220*/  VIADD R142, R13.reuse, 0x2 ;  /* 0x000000020d8e7836 */ /* 0x040fe20000000000 */
[----:B------:R-:W-:Y:S01]  /*1230*/  ISETP.GE.AND P4, PT, R0, RZ, PT ;  /* 0x000000ff0000720c */ /* 0x000fe20003f86270 */
[----:B------:R-:W-:Y:S01]  /*1240*/  VIADD R143, R13, 0x1 ;  /* 0x000000010d8f7836 */ /* 0x000fe20000000000 */
[----:B------:R-:W-:Y:S01]  /*1250*/  IABS R17, R27 ;  /* 0x0000001b00117213 */ /* 0x000fe20000000000 */
[----:B------:R-:W1:Y:S01]  /*1260*/  I2F.RP R10, R8 ;  /* 0x00000008000a7306 */ /* 0x000e620000209400 */
[----:B------:R-:W-:Y:S01]  /*1270*/  IABS R21, R38 ;  /* 0x0000002600157213 */ /* 0x000fe20000000000 */
[----:B------:R-:W-:Y:S01]  /*1280*/  UMOV UR35, 0x40000040 ;  /* 0x4000004000237882 */ /* 0x000fe20000000000 */
[----:B------:R-:W-:-:S02]  /*1290*/  ISETP.GE.AND P3, PT, R27, RZ, PT ;  /* 0x000000ff1b00720c */ /* 0x000fc40003f66270 */
[----:B------:R-:W-:Y:S02]  /*12a0*/  IABS R27, R25 ;  /* 0x00000019001b7213 */ /* 0x000fe40000000000 */
[----:B------:R-:W-:Y:S01]  /*12b0*/  IABS R41, R198 ;  /* 0x000000c600297213 */ /* 0x000fe20000000000 */
[----:B0-----:R-:W0:Y:S01]  /*12c0*/  MUFU.RCP R9, R9 ;  /* 0x0000000900097308 */ /* 0x001e220000001000 */
[----:B------:R-:W-:Y:S02]  /*12d0*/  ISETP.GE.AND P2, PT, R206, RZ, PT ;  /* 0x000000ffce00720c */ /* 0x000fe40003f46270 */
[----:B------:R-:W-:Y:S01]  /*12e0*/  IABS R43, R89 ;  /* 0x00000059002b7213 */ /* 0x000fe20000000000 */
[----:B------:R-:W4:Y:S01]  /*12f0*/  S2R R206, SR_TID.X ;  /* 0x0000000000ce7919 */ /* 0x000f220000002100 */
[----:B------:R-:W-:Y:S02]  /*1300*/  IABS R45, R91 ;  /* 0x0000005b002d7213 */ /* 0x000fe40000000000 */
[----:B------:R-:W-:Y:S01]  /*1310*/  IABS R47, R164 ;  /* 0x000000a4002f7213 */ /* 0x000fe20000000000 */
[----:B-1----:R-:W1:Y:S01]  /*1320*/  MUFU.RCP R10, R10 ;  /* 0x0000000a000a7308 */ /* 0x002e620000001000 */
[----:B------:R-:W-:-:S02]  /*1330*/  IABS R49, R32 ;  /* 0x0000002000317213 */ /* 0x000fc40000000000 */
[----:B------:R-:W-:Y:S02]  /*1340*/  IABS R51, R209 ;  /* 0x000000d100337213 */ /* 0x000fe40000000000 */
[----:B------:R-:W-:Y:S02]  /*1350*/  IABS R46, R166 ;  /* 0x000000a6002e7213 */ /* 0x000fe40000000000 */
[----:B------:R-:W-:Y:S01]  /*1360*/  IABS R53, R191 ;  /* 0x000000bf00357213 */ /* 0x000fe20000000000 */
[----:B0-----:R-:W-:Y:S01]  /*1370*/  VIADD R4, R9, 0xffffffe ;  /* 0x0ffffffe09047836 */ /* 0x001fe20000000000 */
[----:B------:R-:W-:Y:S02]  /*1380*/  IABS R55, R154 ;  /* 0x0000009a00377213 */ /* 0x000fe40000000000 */
[----:B------:R-:W-:Y:S01]  /*1390*/  IABS R57, R203 ;  /* 0x000000cb00397213 */ /* 0x000fe20000000000 */
[----:B------:R0:W0:Y:S01]  /*13a0*/  F2I.FTZ.U32.TRUNC.NTZ R5, R4 ;  /* 0x0000000400057305 */ /* 0x000022000021f000 */
[----:B------:R-:W-:-:S02]  /*13b0*/  IABS R59, R176 ;  /* 0x000000b0003b7213 */ /* 0x000fc40000000000 */
[----:B------:R-:W-:Y:S01]  /*13c0*/  IABS R61, R183 ;  /* 0x000000b7003d7213 */ /* 0x000fe20000000000 */
[----:B-1----:R-:W-:Y:S01]  /*13d0*/  VIADD R6, R10, 0xffffffe ;  /* 0x0ffffffe0a067836 */ /* 0x002fe20000000000 */
[----:B------:R-:W-:Y:S02]  /*13e0*/  IABS R63, R189 ;  /* 0x000000bd003f7213 */ /* 0x000fe40000000000 */
[----:B------:R-:W-:Y:S01]  /*13f0*/  IABS R60, R182 ;  /* 0x000000b6003c7213 */ /* 0x000fe20000000000 */
[----:B------:R1:W1:Y:S01]  /*1400*/  F2I.FTZ.U32.TRUNC.NTZ R7, R6 ;  /* 0x0000000600077305 */ /* 0x000262000021f000 */
[----:B0-----:R-:W-:Y:S01]  /*1410*/  IMAD.MOV.U32 R4, RZ, RZ, RZ ;  /* 0x000000ffff047224 */ /* 0x001fe200078e00ff */
[----:B------:R-:W-:Y:S02]  /*1420*/  IABS R67, R199 ;  /* 0x000000c700437213 */ /* 0x000fe40000000000 */
[----:B------:R-:W-:Y:S02]  /*1430*/  IABS R69, R205 ;  /* 0x000000cd00457213 */ /* 0x000fe40000000000 */
[----:B------:R-:W-:Y:S01]  /*1440*/  IABS R65, R194 ;  /* 0x000000c200417213 */ /* 0x000fe20000000000 */
[----:B------:R-:W-:Y:S01]  /*1450*/  IMAD.MOV R11, RZ, RZ, -R5 ;  /* 0x000000ffff0b7224 */ /* 0x000fe200078e0a05 */
[----:B------:R-:W-:Y:S01]  /*1460*/  IABS R71, R227 ;  /* 0x000000e300477213 */ /* 0x000fe20000000000 */
[----:B-1----:R-:W-:Y:S01]  /*1470*/  IMAD.MOV.U32 R6, RZ, RZ, RZ ;  /* 0x000000ffff067224 */ /* 0x002fe200078e00ff */
[----:B------:R-:W-:Y:S01]  /*1480*/  IABS R73, R201 ;  /* 0x000000c900497213 */ /* 0x000fe20000000000 */
[----:B------:R-:W-:Y:S01]  /*1490*/  IMAD R11, R11, R18, RZ ;  /* 0x000000120b0b7224 */ /* 0x000fe200078e02ff */
[----:B------:R-:W-:-:S02]  /*14a0*/  IABS R75, R195 ;  /* 0x000000c3004b7213 */ /* 0x000fc40000000000 */
[----:B------:R-:W-:Y:S01]  /*14b0*/  IABS R81, R223 ;  /* 0x000000df00517213 */ /* 0x000fe20000000000 */
[----:B------:R-:W-:Y:S01]  /*14c0*/  IMAD.HI.U32 R5, R5, R11, R4 ;  /* 0x0000000b05057227 */ /* 0x000fe200078e0004 */
[----:B------:R-:W-:Y:S02]  /*14d0*/  IABS R77, R26 ;  /* 0x0000001a004d7213 */ /* 0x000fe40000000000 */
[----:B------:R-:W-:Y:S01]  /*14e0*/  IABS R79, R243 ;  /* 0x000000f3004f7213 */ /* 0x000fe20000000000 */
[----:B------:R-:W-:Y:S01]  /*14f0*/  IMAD.MOV R11, RZ, RZ, -R7 ;  /* 0x000000ffff0b7224 */ /* 0x000fe200078e0a07 */
[----:B------:R-:W-:Y:S02]  /*1500*/  IABS R83, R165 ;  /* 0x000000a500537213 */ /* 0x000fe40000000000 */
[----:B------:R-:W-:Y:S01]  /*1510*/  IABS R80, R229 ;  /* 0x000000e500507213 */ /* 0x000fe20000000000 */
[----:B------:R-:W-:Y:S01]  /*1520*/  IMAD R11, R11, R8, RZ ;  /* 0x000000080b0b7224 */ /* 0x000fe200078e02ff */
[----:B------:R-:W-:-:S02]  /*1530*/  IABS R85, R236 ;  /* 0x000000ec00557213 */ /* 0x000fc40000000000 */
[----:B------:R-:W-:Y:S01]  /*1540*/  IABS R87, R239 ;  /* 0x000000ef00577213 */ /* 0x000fe20000000000 */
[----:B------:R-:W-:Y:S01]  /*1550*/  IMAD.HI.U32 R6, R7, R11, R6 ;  /* 0x0000000b07067227 */ /* 0x000fe200078e0006 */
[----:B------:R-:W-:Y:S02]  /*1560*/  IABS R11, R0 ;  /* 0x00000000000b7213 */ /* 0x000fe40000000000 */
[----:B------:R-:W-:Y:S02]  /*1570*/  IABS R86, R248 ;  /* 0x000000f800567213 */ /* 0x000fe40000000000 */
[----:B------:R-:W-:Y:S01]  /*1580*/  IABS R93, R245 ;  /* 0x000000f5005d7213 */ /* 0x000fe20000000000 */
[C---:B------:R-:W-:Y:S01]  /*1590*/  IMAD.HI.U32 R0, R6.reuse, R11, RZ ;  /* 0x0000000b06007227 */ /* 0x040fe200078e00ff */
[----:B------:R-:W-:Y:S02]  /*15a0*/  IABS R95, R39 ;  /* 0x00000027005f7213 */ /* 0x000fe40000000000 */
[----:B------:R-:W-:Y:S01]  /*15b0*/  IABS R97, R249 ;  /* 0x000000f900617213 */ /* 0x000fe20000000000 */
[----:B------:R-:W-:Y:S01]  /*15c0*/  IMAD.HI.U32 R7, R6, R19, RZ ;  /* 0x0000001306077227 */ /* 0x000fe200078e00ff */
[----:B------:R-:W-:-:S02]  /*15d0*/  IABS R99, R14 ;  /* 0x0000000e00637213 */ /* 0x000fc40000000000 */
[----:B------:R-:W-:Y:S01]  /*15e0*/  IABS R103, R186 ;  /* 0x000000ba00677213 */ /* 0x000fe20000000000 */
[----:B------:R-:W-:Y:S01]  /*15f0*/  IMAD.MOV R0, RZ, RZ, -R0 ;  /* 0x000000ffff007224 */ /* 0x000fe200078e0a00 */
[----:B------:R-:W-:Y:S01]  /*1600*/  IABS R101, R24 ;  /* 0x0000001800657213 */ /* 0x000fe20000000000 */
[----:B------:R-:W-:Y:S01]  /*1610*/  IMAD.MOV R7, RZ, RZ, -R7 ;  /* 0x000000ffff077224 */ /* 0x000fe200078e0a07 */
[----:B------:R-:W-:Y:S01]  /*1620*/  IABS R105, R169 ;  /* 0x000000a900697213 */ /* 0x000fe20000000000 */
[C---:B------:R-:W-:Y:S01]  /*1630*/  IMAD R11, R8.reuse, R0, R11 ;  /* 0x00000000080b7224 */ /* 0x040fe200078e020b */
[----:B------:R-:W-:Y:S01]  /*1640*/  IABS R107, R157 ;  /* 0x0000009d006b7213 */ /* 0x000fe20000000000 */
[----:B------:R-:W-:Y:S01]  /*1650*/  IMAD R16, R8, R7, R19 ;  /* 0x0000000708107224 */ /* 0x000fe200078e0213 */
[----:B------:R-:W-:Y:S01]  /*1660*/  IABS R19, R12 ;  /* 0x0000000c00137213 */ /* 0x000fe20000000000 */
[----:B------:R-:W-:Y:S01]  /*1670*/  IMAD.HI.U32 R7, R6, R21, RZ ;  /* 0x0000001506077227 */ /* 0x000fe200078e00ff */
[----:B------:R-:W-:-:S02]  /*1680*/  IABS R109, R90 ;  /* 0x0000005a006d7213 */ /* 0x000fc40000000000 */
[----:B------:R-:W-:Y:S01]  /*1690*/  IABS R111, R228 ;  /* 0x000000e4006f7213 */ /* 0x000fe20000000000 */
[----:B------:R-:W-:Y:S01]  /*16a0*/  IMAD.HI.U32 R0, R6, R19, RZ ;  /* 0x0000001306007227 */ /* 0x000fe200078e00ff */
[----:B------:R-:W-:Y:S02]  /*16b0*/  IABS R106, R193 ;  /* 0x000000c1006a7213 */ /* 0x000fe40000000000 */
[----:B------:R-:W-:Y:S01]  /*16c0*/  IABS R113, R188 ;  /* 0x000000bc00717213 */ /* 0x000fe20000000000 */
[----:B------:R-:W-:Y:S01]  /*16d0*/  IMAD.MOV R0, RZ, RZ, -R0 ;  /* 0x000000ffff007224 */ /* 0x000fe200078e0a00 */
[----:B------:R-:W-:Y:S01]  /*16e0*/  IABS R115, R208 ;  /* 0x000000d000737213 */ /* 0x000fe20000000000 */
[----:B------:R-:W-:Y:S01]  /*16f0*/  IMAD.MOV R7, RZ, RZ, -R7 ;  /* 0x000000ffff077224 */ /* 0x000fe200078e0a07 */
[----:B------:R-:W-:Y:S01]  /*1700*/  IABS R117, R232 ;  /* 0x000000e800757213 */ /* 0x000fe20000000000 */
[----:B------:R-:W-:Y:S01]  /*1710*/  IMAD R19, R8, R0, R19 ;  /* 0x0000000008137224 */ /* 0x000fe200078e0213 */
[----:B------:R-:W-:Y:S01]  /*1720*/  IABS R119, R244 ;  /* 0x000000f400777213 */ /* 0x000fe20000000000 */
[----:B------:R-:W-:Y:S01]  /*1730*/  IMAD.HI.U32 R0, R6, R27, RZ ;  /* 0x0000001b06007227 */ /* 0x000fe200078e00ff */
[----:B------:R-:W-:-:S02]  /*1740*/  IABS R121, R238 ;  /* 0x000000ee00797213 */ /* 0x000fc40000000000 */
[----:B------:R-:W-:Y:S01]  /*1750*/  IABS R123, R247 ;  /* 0x000000f7007b7213 */ /* 0x000fe20000000000 */
[----:B------:R-:W-:Y:S01]  /*1760*/  IMAD.MOV R0, RZ, RZ, -R0 ;  /* 0x000000ffff007224 */ /* 0x000fe200078e0a00 */
[----:B------:R-:W-:Y:S01]  /*1770*/  IABS R125, R88 ;  /* 0x00000058007d7213 */ /* 0x000fe20000000000 */
[C---:B------:R-:W-:Y:S01]  /*1780*/  IMAD.HI.U32 R40, R6.reuse, R47, RZ ;  /* 0x0000002f06287227 */ /* 0x040fe200078e00ff */
[----:B------:R-:W-:Y:S02]  /*1790*/  IABS R127, R163 ;  /* 0x000000a3007f7213 */ /* 0x000fe40000000000 */
        /* <DEDUP_REMOVED lines=13> */
[----:B------:R-:W-:Y:S02]  /*1870*/  IMAD.MOV R50, RZ, RZ, -R50 ;  /* 0x000000ffff327224 */ /* 0x000fe400078e0a32 */
[----:B------:R-:W-:-:S04]  /*1880*/  IMAD.HI.U32 R58, R6, R61, RZ ;  /* 0x0000003d063a7227 */ /* 0x000fc800078e00ff */
[----:B------:R-:W-:Y:S01]  /*1890*/  IMAD R50, R8, R50, R55 ;  /* 0x0000003208327224 */ /* 0x000fe200078e0237 */
[----:B------:R-:W-:Y:S01]  /*18a0*/  IABS R55, R180 ;  /* 0x000000b400377213 */ /* 0x000fe20000000000 */
[----:B------:R-:W-:Y:S02]  /*18b0*/  IMAD.MOV R58, RZ, RZ, -R58 ;  /* 0x000000ffff3a7224 */ /* 0x000fe400078e0a3a */
[----:B------:R-:W-:-:S04]  /*18c0*/  IMAD.HI.U32 R62, R6, R67, RZ ;  /* 0x00000043063e7227 */ /* 0x000fc800078e00ff */
[----:B------:R-:W-:-:S04]  /*18d0*/  IMAD.HI.U32 R54, R6, R55, RZ ;  /* 0x0000003706367227 */ /* 0x000fc800078e00ff */
[----:B------:R-:W-:Y:S02]  /*18e0*/  IMAD.MOV R54, RZ, RZ, -R54 ;  /* 0x000000ffff367224 */ /* 0x000fe400078e0a36 */
[----:B------:R-:W-:Y:S02]  /*18f0*/  IMAD.MOV R62, RZ, RZ, -R62 ;  /* 0x000000ffff3e7224 */ /* 0x000fe400078e0a3e */
[----:B------:R-:W-:-:S04]  /*1900*/  IMAD.HI.U32 R64, R6, R71, RZ ;  /* 0x0000004706407227 */ /* 0x000fc800078e00ff */
[----:B------:R-:W-:Y:S02]  /*1910*/  IMAD.MOV R64, RZ, RZ, -R64 ;  /* 0x000000ffff407224 */ /* 0x000fe400078e0a40 */
[----:B------:R-:W-:-:S04]  /*1920*/  IMAD.HI.U32 R68, R6, R75, RZ ;  /* 0x0000004b06447227 */ /* 0x000fc800078e00ff */
[----:B------:R-:W-:Y:S02]  /*1930*/  IMAD.MOV R68, RZ, RZ, -R68 ;  /* 0x000000ffff447224 */ /* 0x000fe400078e0a44 */
[----:B------:R-:W-:-:S04]  /*1940*/  IMAD.HI.U32 R70, R6, R77, RZ ;  /* 0x0000004d06467227 */ /* 0x000fc800078e00ff */
[----:B------:R-:W-:Y:S02]  /*1950*/  IMAD.MOV R70, RZ, RZ, -R70 ;  /* 0x000000ffff467224 */ /* 0x000fe400078e0a46 */
[----:B------:R-:W-:-:S04]  /*1960*/  IMAD.HI.U32 R72, R6, R79, RZ ;  /* 0x0000004f06487227 */ /* 0x000fc800078e00ff */
[----:B------:R-:W-:Y:S01]  /*1970*/  IMAD R70, R8, R70, R77 ;  /* 0x0000004608467224 */ /* 0x000fe200078e024d */
[----:B------:R-:W-:Y:S01]  /*1980*/  IABS R77, R225 ;  /* 0x000000e1004d7213 */ /* 0x000fe20000000000 */
        /* <DEDUP_REMOVED lines=8> */
[----:B------:R-:W-:Y:S01]  /*1a10*/  IMAD.MOV R116, RZ, RZ, -R114 ;  /* 0x000000ffff747224 */ /* 0x000fe200078e0a72 */
[----:B--2---:R-:W-:Y:S02]  /*1a20*/  IABS R9, R217 ;  /* 0x000000d900097213 */ /* 0x004fe40000000000 */
[----:B------:R-:W-:Y:S01]  /*1a30*/  ISETP.GE.AND P5, PT, R217, RZ, PT ;  /* 0x000000ffd900720c */ /* 0x000fe20003fa6270 */
[----:B------:R-:W-:Y:S01]  /*1a40*/  VIADD R217, R13, 0x3 ;  /* 0x000000030dd97836 */ /* 0x000fe20000000000 */
[----:B---3--:R-:W-:Y:S01]  /*1a50*/  IABS R10, R218 ;  /* 0x000000da000a7213 */ /* 0x008fe20000000000 */
[----:B------:R-:W-:-:S03]  /*1a60*/  IMAD.HI.U32 R4, R5, R9, RZ ;  /* 0x0000000905047227 */ /* 0x000fc600078e00ff */
[----:B------:R-:W-:Y:S01]  /*1a70*/  IABS R139, R217 ;  /* 0x000000d9008b7213 */ /* 0x000fe20000000000 */
[----:B------:R-:W-:Y:S02]  /*1a80*/  IMAD.MOV R4, RZ, RZ, -R4 ;  /* 0x000000ffff047224 */ /* 0x000fe400078e0a04 */
[----:B------:R-:W-:-:S04]  /*1a90*/  IMAD.HI.U32 R5, R5, R10, RZ ;  /* 0x0000000a05057227 */ /* 0x000fc800078e00ff */
[----:B------:R-:W-:Y:S02]  /*1aa0*/  IMAD R4, R18, R4, R9 ;  /* 0x0000000412047224 */ /* 0x000fe400078e0209 */
[----:B------:R-:W-:-:S03]  /*1ab0*/  IMAD.MOV R5, RZ, RZ, -R5 ;  /* 0x000000ffff057224 */ /* 0x000fc600078e0a05 */
[C---:B------:R-:W-:Y:S01]  /*1ac0*/  ISETP.GT.U32.AND P0, PT, R18.reuse, R4, PT ;  /* 0x000000041200720c */ /* 0x040fe20003f04070 */
[----:B------:R-:W-:Y:S02]  /*1ad0*/  IMAD R9, R18, R5, R10 ;  /* 0x0000000512097224 */ /* 0x000fe400078e020a */
[----:B------:R-:W-:-:S03]  /*1ae0*/  IMAD.HI.U32 R10, R6, R23, RZ ;  /* 0x00000017060a7227 */ /* 0x000fc600078e00ff */
[----:B------:R-:W-:Y:S01]  /*1af0*/  ISETP.GT.U32.AND P1, PT, R18, R9, PT ;  /* 0x000000091200720c */ /* 0x000fe20003f24070 */
[----:B------:R-:W-:Y:S02]  /*1b00*/  IMAD.MOV R10, RZ, RZ, -R10 ;  /* 0x000000ffff0a7224 */ /* 0x000fe400078e0a0a */
[----:B------:R-:W-:-:S04]  /*1b10*/  IMAD.HI.U32 R5, R6, R17, RZ ;  /* 0x0000001106057227 */ /* 0x000fc800078e00ff */
[--C-:B------:R-:W-:Y:S02]  /*1b20*/  @!P0 IMAD.IADD R4, R4, 0x1, -R18.reuse ;  /* 0x0000000104048824 */ /* 0x100fe400078e0a12 */
[----:B------:R-:W-:Y:S02]  /*1b30*/  IMAD R23, R8, R10, R23 ;  /* 0x0000000a08177224 */ /* 0x000fe400078e0217 */
[----:B------:R-:W-:Y:S01]  /*1b40*/  IMAD.MOV R5, RZ, RZ, -R5 ;  /* 0x000000ffff057224 */ /* 0x000fe200078e0a05 */
[----:B------:R-:W-:Y:S01]  /*1b50*/  ISETP.GT.U32.AND P0, PT, R18, R4, PT ;  /* 0x000000041200720c */ /* 0x000fe20003f04070 */
[----:B------:R-:W-:Y:S01]  /*1b60*/  @!P1 IMAD.IADD R9, R9, 0x1, -R18 ;  /* 0x0000000109099824 */ /* 0x000fe200078e0a12 */
[C---:B------:R-:W-:Y:S01]  /*1b70*/  ISETP.GT.U32.AND P6, PT, R8.reuse, R23, PT ;  /* 0x000000170800720c */ /* 0x040fe20003fc4070 */
[----:B------:R-:W-:Y:S01]  /*1b80*/  IMAD R17, R8, R5, R17 ;  /* 0x0000000508117224 */ /* 0x000fe200078e0211 */
[----:B------:R-:W-:Y:S02]  /*1b90*/  LOP3.LUT R5, RZ, R184, RZ, 0x33, !PT ;  /* 0x000000b8ff057212 */ /* 0x000fe400078e33ff */
[----:B------:R-:W-:-:S07]  /*1ba0*/  ISETP.GT.U32.AND P1, PT, R18, R9, PT ;  /* 0x000000091200720c */ /* 0x000fce0003f24070 */
[----:B------:R-:W-:Y:S01]  /*1bb0*/  @!P0 IMAD.IADD R4, R4, 0x1, -R18 ;  /* 0x0000000104048824 */ /* 0x000fe200078e0a12 */
[----:B------:R-:W-:Y:S01]  /*1bc0*/  ISETP.GE.AND P0, PT, R218, RZ, PT ;  /* 0x000000ffda00720c */ /* 0x000fe20003f06270 */
[----:B------:R-:W-:Y:S01]  /*1bd0*/  @!P6 IMAD.IADD R23, R23, 0x1, -R8 ;  /* 0x000000011717e824 */ /* 0x000fe200078e0a08 */
[C---:B------:R-:W-:Y:S01]  /*1be0*/  ISETP.GT.U32.AND P6, PT, R8.reuse, R11, PT ;  /* 0x0000000b0800720c */ /* 0x040fe20003fc4070 */
[----:B------:R-:W-:Y:S02]  /*1bf0*/  @!P5 IMAD.MOV R4, RZ, RZ, -R4 ;  /* 0x000000ffff04d224 */ /* 0x000fe400078e0a04 */
[----:B------:R-:W-:Y:S01]  /*1c00*/  @!P1 IMAD.IADD R9, R9, 0x1, -R18 ;  /* 0x0000000109099824 */ /* 0x000fe200078e0a12 */
[C---:B------:R-:W-:Y:S01]  /*1c10*/  ISETP.GT.U32.AND P5, PT, R8.reuse, R23, PT ;  /* 0x000000170800720c */ /* 0x040fe20003fa4070 */
[----:B------:R-:W-:Y:S01]  /*1c20*/  IMAD R18, R8, R7, R21 ;  /* 0x0000000708127224 */ /* 0x000fe200078e0215 */
[----:B------:R-:W-:Y:S01]  /*1c30*/  ISETP.NE.AND P1, PT, R184, RZ, PT ;  /* 0x000000ffb800720c */ /* 0x000fe20003f25270 */
[C---:B------:R-:W-:Y:S01]  /*1c40*/  IMAD R21, R8.reuse, R0, R27 ;  /* 0x0000000008157224 */ /* 0x040fe200078e021b */
[----:B------:R-:W-:Y:S01]  /*1c50*/  IABS R27, R31 ;  /* 0x0000001f001b7213 */ /* 0x000fe20000000000 */
[----:B------:R-:W-:Y:S01]  /*1c60*/  VIADD R218, R13, 0x4 ;  /* 0x000000040dda7836 */ /* 0x000fe20000000000 */
[----:B------:R-:W-:Y:S01]  /*1c70*/  SEL R7, R5, R4, !P1 ;  /* 0x0000000405077207 */ /* 0x000fe20004800000 */
[----:B------:R-:W-:Y:S01]  /*1c80*/  @!P0 IMAD.MOV R9, RZ, RZ, -R9 ;  /* 0x000000ffff098224 */ /* 0x000fe200078e0a09 */
[C---:B------:R-:W-:Y:S01]  /*1c90*/  ISETP.GT.U32.AND P0, PT, R8.reuse, R17, PT ;  /* 0x000000110800720c */ /* 0x040fe20003f04070 */
[--C-:B------:R-:W-:Y:S01]  /*1ca0*/  @!P6 IMAD.IADD R11, R11, 0x1, -R8.reuse ;  /* 0x000000010b0be824 */ /* 0x100fe200078e0a08 */
[----:B------:R-:W-:Y:S01]  /*1cb0*/  ISETP.GT.U32.AND P6, PT, R8, R19, PT ;  /* 0x000000130800720c */ /* 0x000fe20003fc4070 */
[----:B----4-:R-:W-:Y:S01]  /*1cc0*/  VIADD R4, R219, 0x10000 ;  /* 0x00010000db047836 */ /* 0x010fe20000000000 */
[----:B------:R-:W-:Y:S01]  /*1cd0*/  SEL R10, R5, R9, !P1 ;  /* 0x00000009050a7207 */ /* 0x000fe20004800000 */
[----:B------:R-:W-:Y:S01]  /*1ce0*/  @!P5 IMAD.IADD R23, R23, 0x1, -R8 ;  /* 0x000000011717d824 */ /* 0x000fe200078e0a08 */
[----:B------:R-:W-:-:S02]  /*1cf0*/  ISETP.GE.AND P5, PT, R13, RZ, PT ;  /* 0x000000ff0d00720c */ /* 0x000fc40003fa6270 */
[C---:B------:R-:W-:Y:S01]  /*1d00*/  ISETP.GT.U32.AND P1, PT, R8.reuse, R16, PT ;  /* 0x000000100800720c */ /* 0x040fe20003f24070 */
[----:B------:R-:W-:Y:S01]  /*1d10*/  IMAD.MOV.U32 R0, RZ, RZ, R23 ;  /* 0x000000ffff007224 */ /* 0x000fe200078e0017 */
[----:B------:R-:W-:Y:S01]  /*1d20*/  SHF.R.U32.HI R4, RZ, 0x4, R4 ;  /* 0x00000004ff047819 */ /* 0x000fe20000011604 */
[----:B------:R-:W-:Y:S01]  /*1d30*/  IMAD.MOV.U32 R23, RZ, RZ, R27 ;  /* 0x000000ffff177224 */ /* 0x000fe200078e001b */
[----:B------:R-:W-:Y:S01]  /*1d40*/  IABS R27, R35 ;  /* 0x00000023001b7213 */ /* 0x000fe20000000000 */
[--C-:B------:R-:W-:Y:S01]  /*1d50*/  @!P0 IMAD.IADD R17, R17, 0x1, -R8.reuse ;  /* 0x0000000111118824 */ /* 0x100fe200078e0a08 */
[----:B------:R-:W-:Y:S01]  /*1d60*/  ISETP.GT.U32.AND P0, PT, R8, R11, PT ;  /* 0x0000000b0800720c */ /* 0x000fe20003f04070 */
[----:B------:R-:W-:Y:S01]  /*1d70*/  @!P6 IMAD.IADD R19, R19, 0x1, -R8 ;  /* 0x000000011313e824 */ /* 0x000fe200078e0a08 */
[----:B------:R-:W-:Y:S01]  /*1d80*/  SGXT.U32 R9, R4, 0xe ;  /* 0x0000000e0409781a */ /* 0x000fe20000000000 */
[----:B------:R-:W-:-:S03]  /*1d90*/  IMAD.HI.U32 R4, R6, R41, RZ ;  /* 0x0000002906047227 */ /* 0x000fc600078e00ff */
[----:B------:R-:W-:Y:S01]  /*1da0*/  ISETP.GT.U32.AND P6, PT, R8, R19, PT ;  /* 0x000000130800720c */ /* 0x000fe20003fc4070 */
[----:B------:R-:W-:Y:S01]  /*1db0*/  @!P5 IMAD.MOV R0, RZ, RZ, -R0 ;  /* 0x000000ffff00d224 */ /* 0x000fe200078e0a00 */
[----:B------:R-:W-:Y:S01]  /*1dc0*/  IADD3 R5, P5, R9, 0x2, RZ ;  /* 0x0000000209057810 */ /* 0x000fe20007fbe0ff */
[----:B------:R-:W-:Y:S01]  /*1dd0*/  @!P1 IMAD.IADD R16, R16, 0x1, -R8 ;  /* 0x0000000110109824 */ /* 0x000fe200078e0a08 */
[C---:B------:R-:W-:Y:S01]  /*1de0*/  ISETP.GT.U32.AND P1, PT, R8.reuse, R17, PT ;  /* 0x000000110800720c */ /* 0x040fe20003f24070 */
[----:B------:R-:W-:Y:S01]  /*1df0*/  IMAD.MOV R20, RZ, RZ, -R4 ;  /* 0x000000ffff147224 */ /* 0x000fe200078e0a04 */
[----:B------:R-:W-:Y:S01]  /*1e00*/  R2UR UR6, R5 ;  /* 0x00000000050672ca */ /* 0x000fe200000e0000 */
[--C-:B------:R-:W-:Y:S01]  /*1e10*/  @!P0 IMAD.IADD R11, R11, 0x1, -R8.reuse ;  /* 0x000000010b0b8824 */ /* 0x100fe200078e0a08 */
[C---:B------:R-:W-:Y:S01]  /*1e20*/  ISETP.GT.U32.AND P0, PT, R8.reuse, R16, PT ;  /* 0x000000100800720c */ /* 0x040fe20003f04070 */
[----:B------:R-:W-:Y:S01]  /*1e30*/  IMAD R20, R8, R20, R41 ;  /* 0x0000001408147224 */ /* 0x000fe200078e0229 */
[----:B------:R-:W-:Y:S01]  /*1e40*/  IABS R41, R162 ;  /* 0x000000a200297213 */ /* 0x000fe20000000000 */
[----:B------:R-:W-:Y:S01]  /*1e50*/  IMAD.MOV.U32 R4, RZ, RZ, R11 ;  /* 0x000000ffff047224 */ /* 0x000fe200078e000b */
[----:B------:R-:W-:Y:S01]  /*1e60*/  IADD3.X R11, R22, 0x40000040, RZ, P5, !PT ;  /* 0x40000040160b7810 */ /* 0x000fe20002ffe4ff */
[----:B------:R-:W-:Y:S01]  /*1e70*/  @!P6 IMAD.IADD R19, R19, 0x1, -R8 ;  /* 0x000000011313e824 */ /* 0x000fe200078e0a08 */
[C---:B------:R-:W-:Y:S01]  /*1e80*/  ISETP.GT.U32.AND P5, PT, R8.reuse, R18, PT ;  /* 0x000000120800720c */ /* 0x040fe20003fa4070 */
[----:B------:R-:W-:Y:S01]  /*1e90*/  @!P4 IMAD.MOV R4, RZ, RZ, -R4 ;  /* 0x000000ffff04c224 */ /* 0x000fe200078e0a04 */
[C---:B------:R-:W-:Y:S01]  /*1ea0*/  ISETP.GT.U32.AND P6, PT, R8.reuse, R20, PT ;  /* 0x000000140800720c */ /* 0x040fe20003fc4070 */
[----:B------:R-:W-:Y:S01]  /*1eb0*/  @!P1 IMAD.IADD R17, R17, 0x1, -R8 ;  /* 0x0000000111119824 */ /* 0x000fe200078e0a08 */
[----:B------:R-:W-:Y:S01]  /*1ec0*/  ISETP.GT.U32.AND P1, PT, R8, R21, PT ;  /* 0x000000150800720c */ /* 0x000fe20003f24070 */
[----:B------:R-:W-:Y:S01]  /*1ed0*/  IMAD.HI.U32 R22, R6, R23, RZ ;  /* 0x0000001706167227 */ /* 0x000fe200078e00ff */
[----:B------:R-:W-:-:S02]  /*1ee0*/  ISETP.GE.AND P4, PT, R12, RZ, PT ;  /* 0x000000ff0c00720c */ /* 0x000fc40003f86270 */
[----:B------:R-:W-:Y:S01]  /*1ef0*/  R2UR UR7, R11 ;  /* 0x000000000b0772ca */ /* 0x000fe200000e0000 */
[----:B------:R-:W-:Y:S01]  /*1f00*/  IMAD.MOV.U32 R12, RZ, RZ, R17 ;  /* 0x000000ffff0c7224 */ /* 0x000fe200078e0011 */
[----:B------:R-:W-:Y:S01]  /*1f10*/  R2UR UR34, R9 ;  /* 0x00000000092272ca */ /* 0x000fe200000e0000 */
[----:B------:R-:W-:Y:S02]  /*1f20*/  IMAD.MOV R22, RZ, RZ, -R22 ;  /* 0x000000ffff167224 */ /* 0x000fe400078e0a16 */
[----:B------:R-:W-:Y:S01]  /*1f30*/  @!P5 IMAD.IADD R18, R18, 0x1, -R8 ;  /* 0x000000011212d824 */ /* 0x000fe200078e0a08 */
[----:B------:R-:W-:Y:S01]  /*1f40*/  ISETP.GE.AND P5, PT, R25, RZ, PT ;  /* 0x000000ff1900720c */ /* 0x000fe20003fa6270 */
[----:B------:R-:W-:Y:S01]  /*1f50*/  @!P3 IMAD.MOV R12, RZ, RZ, -R12 ;  /* 0x000000ffff0cb224 */ /* 0x000fe200078e0a0c */
[----:B------:R-:W-:Y:S01]  /*1f60*/  IABS R25, R37 ;  /* 0x0000002500197213 */ /* 0x000fe20000000000 */
[----:B------:R-:W-:Y:S01]  /*1f70*/  @!P6 IMAD.IADD R20, R20, 0x1, -R8 ;  /* 0x000000011414e824 */ /* 0x000fe200078e0a08 */
[C---:B------:R-:W-:Y:S01]  /*1f80*/  ISETP.GT.U32.AND P3, PT, R8.reuse, R18, PT ;  /* 0x000000120800720c */ /* 0x040fe20003f64070 */
[----:B------:R-:W-:-:S02]  /*1f90*/  IMAD R23, R8, R22, R23 ;  /* 0x0000001608177224 */ /* 0x000fc400078e0217 */
[--C-:B------:R-:W-:Y:S01]  /*1fa0*/  @!P0 IMAD.IADD R16, R16, 0x1, -R8.reuse ;  /* 0x0000000110108824 */ /* 0x100fe200078e0a08 */
[----:B------:R-:W-:Y:S01]  /*1fb0*/  ISETP.GT.U32.AND P6, PT, R8, R20, PT ;  /* 0x000000140800720c */ /* 0x000fe20003fc4070 */
[----:B------:R-:W-:Y:S01]  /*1fc0*/  @!P1 IMAD.IADD R21, R21, 0x1, -R8 ;  /* 0x0000000115159824 */ /* 0x000fe200078e0a08 */
[----:B------:R-:W-:Y:S01]  /*1fd0*/  ISETP.GE.AND P1, PT, R198, RZ, PT ;  /* 0x000000ffc600720c */ /* 0x000fe20003f26270 */
[----:B------:R-:W-:Y:S01]  /*1fe0*/  IMAD.HI.U32 R22, R6, R25, RZ ;  /* 0x0000001906167227 */ /* 0x000fe200078e00ff */
[----:B------:R-:W-:Y:S01]  /*1ff0*/  ISETP.GE.AND P0, PT, R38, RZ, PT ;  /* 0x000000ff2600720c */ /* 0x000fe20003f06270 */
[----:B------:R-:W-:Y:S02]  /*2000*/  UIADD3.64 UR18, UR6, 0x3fe, URZ ;  /* 0x000003fe06127897 */ /* 0x000fe4000fffe03f */
[----:B------:R-:W-:Y:S01]  /*2010*/  @!P2 IMAD.MOV R16, RZ, RZ, -R16 ;  /* 0x000000ffff10a224 */ /* 0x000fe200078e0a10 */
[----:B------:R-:W-:Y:S01]  /*2020*/  ISETP.GT.U32.AND P2, PT, R8, R21, PT ;  /* 0x000000150800720c */ /* 0x000fe20003f44070 */
[----:B------:R-:W-:Y:S01]  /*2030*/  IMAD.MOV R22, RZ, RZ, -R22 ;  /* 0x000000ffff167224 */ /* 0x000fe200078e0a16 */
[----:B------:R-:W-:Y:S01]  /*2040*/  UIADD3.64 UR22, UR6, 0x400, URZ ;  /* 0x0000040006167897 */ /* 0x000fe2000fffe03f */
[--C-:B------:R-:W-:Y:S01]  /*2050*/  @!P3 IMAD.IADD R18, R18, 0x1, -R8.reuse ;  /* 0x000000011212b824 */ /* 0x100fe200078e0a08 */
[C---:B------:R-:W-:Y:S01]  /*2060*/  ISETP.GT.U32.AND P3, PT, R8.reuse, R23, PT ;  /* 0x000000170800720c */ /* 0x040fe20003f64070 */
[----:B------:R-:W-:Y:S01]  /*2070*/  IMAD R22, R8, R22, R25 ;  /* 0x0000001608167224 */ /* 0x000fe200078e0219 */
[----:B------:R-:W-:Y:S01]  /*2080*/  UIADD3.64 UR26, UR6, 0x402, URZ ;  /* 0x00000402061a7897 */ /* 0x000fe2000fffe03f */
[----:B------:R-:W-:Y:S01]  /*2090*/  IMAD.MOV.U32 R17, RZ, RZ, R19 ;  /* 0x000000ffff117224 */ /* 0x000fe200078e0013 */
[----:B------:R-:W-:Y:S01]  /*20a0*/  UIADD3.64 UR30, UR6, 0x404, URZ ;  /* 0x00000404061e7897 */ /* 0x000fe2000fffe03f */
[----:B------:R-:W-:Y:S01]  /*20b0*/  @!P6 IMAD.IADD R20, R20, 0x1, -R8 ;  /* 0x000000011414e824 */ /* 0x000fe200078e0a08 */
[----:B------:R-:W-:Y:S01]  /*20c0*/  ISETP.GT.U32.AND P6, PT, R8, R22, PT ;  /* 0x000000160800720c */ /* 0x000fe20003fc4070 */
[----:B------:R-:W-:-:S04]  /*20d0*/  IMAD.HI.U32 R19, R6, R27, RZ ;  /* 0x0000001b06137227 */ /* 0x000fc800078e00ff */
[----:B------:R-:W-:Y:S02]  /*20e0*/  IMAD.MOV R19, RZ, RZ, -R19 ;  /* 0x000000ffff137224 */ /* 0x000fe400078e0a13 */
[--C-:B------:R-:W-:Y:S01]  /*20f0*/  @!P2 IMAD.IADD R21, R21, 0x1, -R8.reuse ;  /* 0x000000011515a824 */ /* 0x100fe200078e0a08 */
[----:B------:R-:W-:Y:S01]  /*2100*/  ISETP.GE.AND P2, PT, R35, RZ, PT ;  /* 0x000000ff2300720c */ /* 0x000fe20003f46270 */
[--C-:B------:R-:W-:Y:S01]  /*2110*/  @!P3 IMAD.IADD R23, R23, 0x1, -R8.reuse ;  /* 0x000000011717b824 */ /* 0x100fe200078e0a08 */
[----:B------:R-:W-:Y:S01]  /*2120*/  ISETP.GE.AND P3, PT, R29, RZ, PT ;  /* 0x000000ff1d00720c */ /* 0x000fe20003f66270 */
[----:B------:R-:W-:Y:S01]  /*2130*/  IMAD R25, R8, R19, R27 ;  /* 0x0000001308197224 */ /* 0x000fe200078e021b */
[----:B------:R-:W-:Y:S01]  /*2140*/  IABS R29, R29 ;  /* 0x0000001d001d7213 */ /* 0x000fe20000000000 */
[----:B------:R-:W-:Y:S02]  /*2150*/  IMAD.MOV.U32 R19, RZ, RZ, R21 ;  /* 0x000000ffff137224 */ /* 0x000fe400078e0015 */
[----:B------:R-:W-:Y:S01]  /*2160*/  @!P4 IMAD.MOV R17, RZ, RZ, -R17 ;  /* 0x000000ffff11c224 */ /* 0x000fe200078e0a11 */
[----:B------:R-:W-:Y:S01]  /*2170*/  ISETP.GE.AND P4, PT, R31, RZ, PT ;  /* 0x000000ff1f00720c */ /* 0x000fe20003f86270 */
[----:B------:R-:W-:Y:S01]  /*2180*/  @!P6 IMAD.IADD R22, R22, 0x1, -R8 ;  /* 0x000000011616e824 */ /* 0x000fe200078e0a08 */
[----:B------:R-:W-:Y:S01]  /*2190*/  IABS R31, R178 ;  /* 0x000000b2001f7213 */ /* 0x000fe20000000000 */
[----:B------:R-:W-:Y:S01]  /*21a0*/  @!P5 IMAD.MOV R19, RZ, RZ, -R19 ;  /* 0x000000ffff13d224 */ /* 0x000fe200078e0a13 */
[----:B------:R-:W-:Y:S01]  /*21b0*/  ISETP.GT.U32.AND P5, PT, R8, R23, PT ;  /* 0x000000170800720c */ /* 0x000fe20003fa4070 */
[----:B------:R-:W-:Y:S01]  /*21c0*/  IMAD.HI.U32 R21, R6, R29, RZ ;  /* 0x0000001d06157227 */ /* 0x000fe200078e00ff */
[----:B------:R-:W-:-:S03]  /*21d0*/  ISETP.GT.U32.AND P6, PT, R8, R22, PT ;  /* 0x000000160800720c */ /* 0x000fc60003fc4070 */
[----:B------:R-:W-:-:S04]  /*21e0*/  IMAD.HI.U32 R27, R6, R31, RZ ;  /* 0x0000001f061b7227 */ /* 0x000fc800078e00ff */
[----:B------:R-:W-:Y:S02]  /*21f0*/  IMAD.MOV R21, RZ, RZ, -R21 ;  /* 0x000000ffff157224 */ /* 0x000fe400078e0a15 */
[----:B------:R-:W-:Y:S02]  /*2200*/  IMAD.MOV R35, RZ, RZ, -R27 ;  /* 0x000000ffff237224 */ /* 0x000fe400078e0a1b */
[----:B------:R-:W-:Y:S01]  /*2210*/  @!P1 IMAD.MOV R20, RZ, RZ, -R20 ;  /* 0x000000ffff149224 */ /* 0x000fe200078e0a14 */
[C---:B------:R-:W-:Y:S01]  /*2220*/  ISETP.GT.U32.AND P1, PT, R8.reuse, R25, PT ;  /* 0x000000190800720c */ /* 0x040fe20003f24070 */
[C---:B------:R-:W-:Y:S02]  /*2230*/  IMAD R27, R8.reuse, R21, R29 ;  /* 0x00000015081b7224 */ /* 0x040fe400078e021d */
[C---:B------:R-:W-:Y:S02]  /*2240*/  IMAD R29, R8.reuse, R35, R31 ;  /* 0x00000023081d7224 */ /* 0x040fe400078e021f */
[----:B------:R-:W-:Y:S01]  /*2250*/  @!P5 IMAD.IADD R23, R23, 0x1, -R8 ;  /* 0x000000011717d824 */ /* 0x000fe200078e0a08 */
[----:B------:R-:W-:Y:S01]  /*2260*/  ISETP.GT.U32.AND P5, PT, R8, R27, PT ;  /* 0x0000001b0800720c */ /* 0x000fe20003fa4070 */
[----:B------:R-:W-:Y:S01]  /*2270*/  @!P0 IMAD.MOV R18, RZ, RZ, -R18 ;  /* 0x000000ffff128224 */ /* 0x000fe200078e0a12 */
[----:B------:R-:W-:Y:S01]  /*2280*/  ISETP.GE.AND P0, PT, R37, RZ, PT ;  /* 0x000000ff2500720c */ /* 0x000fe20003f06270 */
[----:B------:R-:W-:Y:S01]  /*2290*/  @!P6 IMAD.IADD R22, R22, 0x1, -R8 ;  /* 0x000000011616e824 */ /* 0x000fe200078e0a08 */
[----:B------:R-:W-:Y:S01]  /*22a0*/  ISETP.GT.U32.AND P6, PT, R8, R29, PT ;  /* 0x0000001d0800720c */ /* 0x000fe20003fc4070 */
[----:B------:R-:W-:Y:S01]  /*22b0*/  IMAD.HI.U32 R31, R6, R41, RZ ;  /* 0x00000029061f7227 */ /* 0x000fe200078e00ff */
[----:B------:R-:W-:-:S03]  /*22c0*/  IABS R37, R168 ;  /* 0x000000a800257213 */ /* 0x000fc60000000000 */
[----:B------:R-:W-:Y:S01]  /*22d0*/  @!P1 IMAD.IADD R25, R25, 0x1, -R8 ;  /* 0x0000000119199824 */ /* 0x000fe200078e0a08 */
[----:B------:R-:W-:Y:S01]  /*22e0*/  ISETP.GE.AND P1, PT, R178, RZ, PT ;  /* 0x000000ffb200720c */ /* 0x000fe20003f26270 */
[----:B------:R-:W-:-:S04]  /*22f0*/  IMAD.HI.U32 R21, R6, R37, RZ ;  /* 0x0000002506157227 */ /* 0x000fc800078e00ff */
[--C-:B------:R-:W-:Y:S01]  /*2300*/  @!P5 IMAD.IADD R27, R27, 0x1, -R8.reuse ;  /* 0x000000011b1bd824 */ /* 0x100fe200078e0a08 */
[C---:B------:R-:W-:Y:S01]  /*2310*/  ISETP.GT.U32.AND P5, PT, R8.reuse, R25, PT ;  /* 0x000000190800720c */ /* 0x040fe20003fa4070 */
[----:B------:R-:W-:Y:S02]  /*2320*/  IMAD.MOV R21, RZ, RZ, -R21 ;  /* 0x000000ffff157224 */ /* 0x000fe400078e0a15 */
[----:B------:R-:W-:Y:S02]  /*2330*/  IMAD.MOV R35, RZ, RZ, -R31 ;  /* 0x000000ffff237224 */ /* 0x000fe400078e0a1f */
[----:B------:R-:W-:Y:S01]  /*2340*/  @!P6 IMAD.IADD R29, R29, 0x1, -R8 ;  /* 0x000000011d1de824 */ /* 0x000fe200078e0a08 */
[C---:B------:R-:W-:Y:S01]  /*2350*/  ISETP.GT.U32.AND P6, PT, R8.reuse, R27, PT ;  /* 0x0000001b0800720c */ /* 0x040fe20003fc4070 */
[----:B------:R-:W-:Y:S02]  /*2360*/  IMAD R31, R8, R21, R37 ;  /* 0x00000015081f7224 */ /* 0x000fe400078e0225 */
[----:B------:R-:W-:-:S04]  /*2370*/  IMAD.HI.U32 R37, R6, R43, RZ ;  /* 0x0000002b06257227 */ /* 0x000fc800078e00ff */
[C---:B------:R-:W-:Y:S01]  /*2380*/  IMAD R35, R8.reuse, R35, R41 ;  /* 0x0000002308237224 */ /* 0x040fe200078e0229 */
[----:B------:R-:W-:Y:S01]  /*2390*/  IABS R41, R156 ;  /* 0x0000009c00297213 */ /* 0x000fe20000000000 */
[----:B------:R-:W-:Y:S02]  /*23a0*/  IMAD.MOV R37, RZ, RZ, -R37 ;  /* 0x000000ffff257224 */ /* 0x000fe400078e0a25 */
[----:B------:R-:W-:Y:S02]  /*23b0*/  IMAD.MOV.U32 R21, RZ, RZ, R23 ;  /* 0x000000ffff157224 */ /* 0x000fe400078e0017 */
[C---:B------:R-:W-:Y:S01]  /*23c0*/  IMAD R37, R8.reuse, R37, R43 ;  /* 0x0000002508257224 */ /* 0x040fe200078e022b */
[----:B------:R-:W-:Y:S01]  /*23d0*/  IABS R43, R152 ;  /* 0x00000098002b7213 */ /* 0x000fe20000000000 */
[----:B------:R-:W-:Y:S01]  /*23e0*/  @!P5 IMAD.IADD R25, R25, 0x1, -R8 ;  /* 0x000000011919d824 */ /* 0x000fe200078e0a08 */
[C---:B------:R-:W-:Y:S01]  /*23f0*/  ISETP.GT.U32.AND P5, PT, R8.reuse, R35, PT ;  /* 0x000000230800720c */ /* 0x040fe20003fa4070 */
[----:B------:R-:W-:Y:S01]  /*2400*/  @!P4 IMAD.MOV R21, RZ, RZ, -R21 ;  /* 0x000000ffff15c224 */ /* 0x000fe200078e0a15 */
[C---:B------:R-:W-:Y:S01]  /*2410*/  ISETP.GT.U32.AND P4, PT, R8.reuse, R29, PT ;  /* 0x0000001d0800720c */ /* 0x040fe20003f84070 */
[----:B------:R-:W-:Y:S01]  /*2420*/  @!P0 IMAD.MOV R22, RZ, RZ, -R22 ;  /* 0x000000ffff168224 */ /* 0x000fe200078e0a16 */
[C---:B------:R-:W-:Y:S01]  /*2430*/  ISETP.GT.U32.AND P0, PT, R8.reuse, R31, PT ;  /* 0x0000001f0800720c */ /* 0x040fe20003f04070 */
[----:B------:R-:W-:Y:S01]  /*2440*/  @!P6 IMAD.IADD R27, R27, 0x1, -R8 ;  /* 0x000000011b1be824 */ /* 0x000fe200078e0a08 */
[----:B------:R-:W-:Y:S01]  /*2450*/  ISETP.GT.U32.AND P6, PT, R8, R37, PT ;  /* 0x000000250800720c */ /* 0x000fe20003fc4070 */
[----:B------:R-:W-:-:S04]  /*2460*/  IMAD.HI.U32 R23, R6, R41, RZ ;  /* 0x0000002906177227 */ /* 0x000fc800078e00ff */
[----:B------:R-:W-:Y:S02]  /*2470*/  IMAD.MOV R38, RZ, RZ, -R23 ;  /* 0x000000ffff267224 */ /* 0x000fe400078e0a17 */
[----:B------:R-:W-:-:S04]  /*2480*/  IMAD.HI.U32 R23, R6, R43, RZ ;  /* 0x0000002b06177227 */ /* 0x000fc800078e00ff */
[--C-:B------:R-:W-:Y:S02]  /*2490*/  @!P5 IMAD.IADD R35, R35, 0x1, -R8.reuse ;  /* 0x000000012323d824 */ /* 0x100fe400078e0a08 */
[--C-:B------:R-:W-:Y:S01]  /*24a0*/  @!P4 IMAD.IADD R29, R29, 0x1, -R8.reuse ;  /* 0x000000011d1dc824 */ /* 0x100fe200078e0a08 */
[----:B------:R-:W-:Y:S01]  /*24b0*/  ISETP.GE.AND P4, PT, R168, RZ, PT ;  /* 0x000000ffa800720c */ /* 0x000fe20003f86270 */
[----:B------:R-:W-:Y:S01]  /*24c0*/  @!P0 IMAD.IADD R31, R31, 0x1, -R8 ;  /* 0x000000011f1f8824 */ /* 0x000fe200078e0a08 */
[----:B------:R-:W-:Y:S01]  /*24d0*/  ISETP.GE.AND P0, PT, R162, RZ, PT ;  /* 0x000000ffa200720c */ /* 0x000fe20003f06270 */
[C---:B------:R-:W-:Y:S02]  /*24e0*/  IMAD R41, R8.reuse, R38, R41 ;  /* 0x0000002608297224 */ /* 0x040fe400078e0229 */
[----:B------:R-:W-:Y:S01]  /*24f0*/  IMAD.MOV R38, RZ, RZ, -R23 ;  /* 0x000000ffff267224 */ /* 0x000fe200078e0a17 */
[----:B------:R-:W-:Y:S01]  /*2500*/  ISETP.GT.U32.AND P5, PT, R8, R31, PT ;  /* 0x0000001f0800720c */ /* 0x000fe20003fa4070 */
[----:B------:R-:W-:-:S02]  /*2510*/  IMAD.MOV.U32 R23, RZ, RZ, R25 ;  /* 0x000000ffff177224 */ /* 0x000fc400078e0019 */
[----:B------:R-:W-:Y:S01]  /*2520*/  @!P6 IMAD.IADD R37, R37, 0x1, -R8 ;  /* 0x000000012525e824 */ /* 0x000fe200078e0a08 */
[C---:B------:R-:W-:Y:S01]  /*2530*/  ISETP.GT.U32.AND P6, PT, R8.reuse, R35, PT ;  /* 0x000000230800720c */ /* 0x040fe20003fc4070 */
[----:B------:R-:W-:Y:S02]  /*2540*/  IMAD.MOV.U32 R25, RZ, RZ, R27 ;  /* 0x000000ffff197224 */ /* 0x000fe400078e001b */
[----:B------:R-:W-:Y:S02]  /*2550*/  IMAD.MOV.U32 R27, RZ, RZ, R29 ;  /* 0x000000ffff1b7224 */ /* 0x000fe400078e001d */
[C---:B------:R-:W-:Y:S02]  /*2560*/  IMAD R43, R8.reuse, R38, R43 ;  /* 0x00000026082b7224 */ /* 0x040fe400078e022b */
[----:B------:R-:W-:Y:S01]  /*2570*/  @!P1 IMAD.MOV R27, RZ, RZ, -R27 ;  /* 0x000000ffff1b9224 */ /* 0x000fe200078e0a1b */
[----:B------:R-:W-:Y:S01]  /*2580*/  ISETP.GT.U32.AND P1, PT, R8, R41, PT ;  /* 0x000000290800720c */ /* 0x000fe20003f24070 */
[----:B------:R-:W-:-:S04]  /*2590*/  IMAD.HI.U32 R29, R6, R45, RZ ;  /* 0x0000002d061d7227 */ /* 0x000fc800078e00ff */
[--C-:B------:R-:W-:Y:S01]  /*25a0*/  @!P6 IMAD.IADD R35, R35, 0x1, -R8.reuse ;  /* 0x000000012323e824 */ /* 0x100fe200078e0a08 */
[----:B------:R-:W-:Y:S01]  /*25b0*/  ISETP.GT.U32.AND P6, PT, R8, R43, PT ;  /* 0x0000002b0800720c */ /* 0x000fe20003fc4070 */
[----:B------:R-:W-:Y:S02]  /*25c0*/  IMAD.MOV R29, RZ, RZ, -R29 ;  /* 0x000000ffff1d7224 */ /* 0x000fe400078e0a1d */
[--C-:B------:R-:W-:Y:S01]  /*25d0*/  @!P5 IMAD.IADD R31, R31, 0x1, -R8.reuse ;  /* 0x000000011f1fd824 */ /* 0x100fe200078e0a08 */
[----:B------:R-:W-:Y:S01]  /*25e0*/  ISETP.GE.AND P5, PT, R156, RZ, PT ;  /* 0x000000ff9c00720c */ /* 0x000fe20003fa6270 */
[C---:B------:R-:W-:Y:S02]  /*25f0*/  IMAD R38, R8.reuse, R29, R45 ;  /* 0x0000001d08267224 */ /* 0x040fe400078e022d */
[--C-:B------:R-:W-:Y:S01]  /*2600*/  @!P1 IMAD.IADD R41, R41, 0x1, -R8.reuse ;  /* 0x0000000129299824 */ /* 0x100fe200078e0a08 */
[----:B------:R-:W-:Y:S01]  /*2610*/  ISETP.GE.AND P1, PT, R91, RZ, PT ;  /* 0x000000ff5b00720c */ /* 0x000fe20003f26270 */
[----:B------:R-:W-:Y:S01]  /*2620*/  IMAD.MOV.U32 R29, RZ, RZ, R31 ;  /* 0x000000ffff1d7224 */ /* 0x000fe200078e001f */
[----:B------:R-:W-:Y:S01]  /*2630*/  IABS R91, R214 ;  /* 0x000000d6005b7213 */ /* 0x000fe20000000000 */
[----:B------:R-:W-:Y:S01]  /*2640*/  @!P2 IMAD.MOV R23, RZ, RZ, -R23 ;  /* 0x000000ffff17a224 */ /* 0x000fe200078e0a17 */
[C---:B------:R-:W-:Y:S01]  /*2650*/  ISETP.GT.U32.AND P2, PT, R8.reuse, R37, PT ;  /* 0x000000250800720c */ /* 0x040fe20003f44070 */
[----:B------:R-:W-:Y:S01]  /*2660*/  @!P4 IMAD.MOV R29, RZ, RZ, -R29 ;  /* 0x000000ffff1dc224 */ /* 0x000fe200078e0a1d */
[C---:B------:R-:W-:Y:S01]  /*2670*/  ISETP.GT.U32.AND P4, PT, R8.reuse, R41, PT ;  /* 0x000000290800720c */ /* 0x040fe20003f84070 */
[----:B------:R-:W-:Y:S01]  /*2680*/  @!P6 IMAD.IADD R43, R43, 0x1, -R8 ;  /* 0x000000012b2be824 */ /* 0x000fe200078e0a08 */
[----:B------:R-:W-:Y:S01]  /*2690*/  ISETP.GT.U32.AND P6, PT, R8, R38, PT ;  /* 0x000000260800720c */ /* 0x000fe20003fc4070 */
[----:B------:R-:W-:-:S02]  /*26a0*/  IMAD.MOV.U32 R31, RZ, RZ, R35 ;  /* 0x000000ffff1f7224 */ /* 0x000fc400078e0023 */
[C---:B------:R-:W-:Y:S01]  /*26b0*/  IMAD R45, R8.reuse, R42, R49 ;  /* 0x0000002a082d7224 */ /* 0x040fe200078e0231 */
[----:B------:R-:W-:Y:S01]  /*26c0*/  IABS R49, R158 ;  /* 0x0000009e00317213 */ /* 0x000fe20000000000 */
[----:B------:R-:W-:Y:S01]  /*26d0*/  @!P0 IMAD.MOV R31, RZ, RZ, -R31 ;  /* 0x000000ffff1f8224 */ /* 0x000fe200078e0a1f */
[----:B------:R-:W-:Y:S01]  /*26e0*/  ISETP.GT.U32.AND P0, PT, R8, R43, PT ;  /* 0x0000002b0800720c */ /* 0x000fe20003f04070 */
[----:B------:R-:W-:Y:S01]  /*26f0*/  @!P3 IMAD.MOV R25, RZ, RZ, -R25 ;  /* 0x000000ffff19b224 */ /* 0x000fe200078e0a19 */
[----:B------:R-:W-:Y:S01]  /*2700*/  ISETP.GE.AND P3, PT, R89, RZ, PT ;  /* 0x000000ff5900720c */ /* 0x000fe20003f66270 */
[--C-:B------:R-:W-:Y:S01]  /*2710*/  @!P2 IMAD.IADD R37, R37, 0x1, -R8.reuse ;  /* 0x000000012525a824 */ /* 0x100fe200078e0a08 */
[----:B------:R-:W-:Y:S01]  /*2720*/  ISETP.GE.AND P2, PT, R152, RZ, PT ;  /* 0x000000ff9800720c */ /* 0x000fe20003f46270 */
[--C-:B------:R-:W-:Y:S01]  /*2730*/  @!P4 IMAD.IADD R41, R41, 0x1, -R8.reuse ;  /* 0x000000012929c824 */ /* 0x100fe200078e0a08 */
[----:B------:R-:W-:Y:S01]  /*2740*/  ISETP.GT.U32.AND P4, PT, R8, R40, PT ;  /* 0x000000280800720c */ /* 0x000fe20003f84070 */
[----:B------:R-:W-:Y:S01]  /*2750*/  @!P6 IMAD.IADD R38, R38, 0x1, -R8 ;  /* 0x000000012626e824 */ /* 0x000fe200078e0a08 */
[----:B------:R-:W-:Y:S01]  /*2760*/  ISETP.GT.U32.AND P6, PT, R8, R45, PT ;  /* 0x0000002d0800720c */ /* 0x000fe20003fc4070 */
[----:B------:R-:W-:Y:S01]  /*2770*/  IMAD.MOV.U32 R35, RZ, RZ, R37 ;  /* 0x000000ffff237224 */ /* 0x000fe200078e0025 */
[----:B------:R-:W-:Y:S01]  /*2780*/  IABS R89, R246 ;  /* 0x000000f600597213 */ /* 0x000fe20000000000 */
[----:B------:R-:W-:-:S04]  /*2790*/  IMAD.HI.U32 R37, R6, R51, RZ ;  /* 0x0000003306257227 */ /* 0x000fc800078e00ff */
[----:B------:R-:W-:Y:S02]  /*27a0*/  IMAD.MOV R37, RZ, RZ, -R37 ;  /* 0x000000ffff257224 */ /* 0x000fe400078e0a25 */
[--C-:B------:R-:W-:Y:S01]  /*27b0*/  @!P0 IMAD.IADD R43, R43, 0x1, -R8.reuse ;  /* 0x000000012b2b8824 */ /* 0x100fe200078e0a08 */
[----:B------:R-:W-:Y:S01]  /*27c0*/  ISETP.GE.AND P0, PT, R32, RZ, PT ;  /* 0x000000ff2000720c */ /* 0x000fe20003f06270 */
[--C-:B------:R-:W-:Y:S01]  /*27d0*/  @!P4 IMAD.IADD R40, R40, 0x1, -R8.reuse ;  /* 0x000000012828c824 */ /* 0x100fe200078e0a08 */
[C---:B------:R-:W-:Y:S01]  /*27e0*/  ISETP.GT.U32.AND P4, PT, R8.reuse, R38, PT ;  /* 0x000000260800720c */ /* 0x040fe20003f84070 */
[----:B------:R-:W-:Y:S02]  /*27f0*/  @!P6 IMAD.IADD R45, R45, 0x1, -R8 ;  /* 0x000000012d2de824 */ /* 0x000fe400078e0a08 */
[C---:B------:R-:W-:Y:S01]  /*2800*/  IMAD R42, R8.reuse, R37, R51 ;  /* 0x00000025082a7224 */ /* 0x040fe200078e0233 */
[----:B------:R-:W-:Y:S01]  /*2810*/  ISETP.GT.U32.AND P6, PT, R8, R40, PT ;  /* 0x000000280800720c */ /* 0x000fe20003fc4070 */
[----:B------:R-:W-:Y:S01]  /*2820*/  IMAD.MOV.U32 R32, RZ, RZ, R41 ;  /* 0x000000ffff207224 */ /* 0x000fe200078e0029 */
[----:B------:R-:W-:Y:S01]  /*2830*/  IABS R51, R170 ;  /* 0x000000aa00337213 */ /* 0x000fe20000000000 */
[----:B------:R-:W-:-:S04]  /*2840*/  IMAD.HI.U32 R41, R6, R47, RZ ;  /* 0x0000002f06297227 */ /* 0x000fc800078e00ff */
[----:B------:R-:W-:Y:S02]  /*2850*/  IMAD.MOV.U32 R37, RZ, RZ, R43 ;  /* 0x000000ffff257224 */ /* 0x000fe400078e002b */
[----:B------:R-:W-:Y:S02]  /*2860*/  IMAD.MOV R41, RZ, RZ, -R41 ;  /* 0x000000ffff297224 */ /* 0x000fe400078e0a29 */
[----:B------:R-:W-:Y:S01]  /*2870*/  @!P2 IMAD.MOV R37, RZ, RZ, -R37 ;  /* 0x000000ffff25a224 */ /* 0x000fe200078e0a25 */
[C---:B------:R-:W-:Y:S01]  /*2880*/  ISETP.GT.U32.AND P2, PT, R8.reuse, R42, PT ;  /* 0x0000002a0800720c */ /* 0x040fe20003f44070 */
[----:B------:R-:W-:Y:S02]  /*2890*/  IMAD R43, R8, R41, R47 ;  /* 0x00000029082b7224 */ /* 0x000fe400078e022f */
[----:B------:R-:W-:Y:S02]  /*28a0*/  @!P6 IMAD.IADD R40, R40, 0x1, -R8 ;  /* 0x000000012828e824 */ /* 0x000fe400078e0a08 */
[----:B------:R-:W-:Y:S01]  /*28b0*/  @!P3 IMAD.MOV R35, RZ, RZ, -R35 ;  /* 0x000000ffff23b224 */ /* 0x000fe200078e0a23 */
[----:B------:R-:W-:Y:S01]  /*28c0*/  ISETP.GT.U32.AND P6, PT, R8, R43, PT ;  /* 0x0000002b0800720c */ /* 0x000fe20003fc4070 */
[----:B------:R-:W-:Y:S01]  /*28d0*/  IMAD.HI.U32 R44, R6, R49, RZ ;  /* 0x00000031062c7227 */ /* 0x000fe200078e00ff */
[----:B------:R-:W-:-:S03]  /*28e0*/  ISETP.GE.AND P3, PT, R164, RZ, PT ;  /* 0x000000ffa400720c */ /* 0x000fc60003f66270 */
[----:B------:R-:W-:Y:S02]  /*28f0*/  IMAD.MOV R44, RZ, RZ, -R44 ;  /* 0x000000ffff2c7224 */ /* 0x000fe400078e0a2c */
[--C-:B------:R-:W-:Y:S02]  /*2900*/  @!P2 IMAD.IADD R42, R42, 0x1, -R8.reuse ;  /* 0x000000012a2aa824 */ /* 0x100fe400078e0a08 */
[--C-:B------:R-:W-:Y:S01]  /*2910*/  @!P4 IMAD.IADD R38, R38, 0x1, -R8.reuse ;  /* 0x000000012626c824 */ /* 0x100fe200078e0a08 */
[----:B------:R-:W-:Y:S01]  /*2920*/  ISETP.GE.AND P4, PT, R209, RZ, PT ;  /* 0x000000ffd100720c */ /* 0x000fe20003f86270 */
[C---:B------:R-:W-:Y:S01]  /*2930*/  IMAD R44, R8.reuse, R44, R49 ;  /* 0x0000002c082c7224 */ /* 0x040fe200078e0231 */
[----:B------:R-:W-:Y:S01]  /*2940*/  ISETP.GT.U32.AND P2, PT, R8, R42, PT ;  /* 0x0000002a0800720c */ /* 0x000fe20003f44070 */
[----:B------:R-:W-:Y:S01]  /*2950*/  @!P6 IMAD.IADD R43, R43, 0x1, -R8 ;  /* 0x000000012b2be824 */ /* 0x000fe200078e0a08 */
[----:B------:R-:W-:Y:S01]  /*2960*/  IABS R49, R192 ;  /* 0x000000c000317213 */ /* 0x000fe20000000000 */
[----:B------:R-:W-:Y:S01]  /*2970*/  IMAD.MOV.U32 R47, RZ, RZ, R46 ;  /* 0x000000ffff2f7224 */ /* 0x000fe200078e002e */
[----:B------:R-:W-:Y:S01]  /*2980*/  ISETP.GE.AND P6, PT, R158, RZ, PT ;  /* 0x000000ff9e00720c */ /* 0x000fe20003fc6270 */
[----:B------:R-:W-:-:S04]  /*2990*/  IMAD.HI.U32 R46, R6, R51, RZ ;  /* 0x00000033062e7227 */ /* 0x000fc800078e00ff */
[----:B------:R-:W-:Y:S01]  /*29a0*/  @!P3 IMAD.MOV R40, RZ, RZ, -R40 ;  /* 0x000000ffff28b224 */ /* 0x000fe200078e0a28 */
[----:B------:R-:W-:Y:S01]  /*29b0*/  ISETP.GT.U32.AND P3, PT, R8, R43, PT ;  /* 0x0000002b0800720c */ /* 0x000fe20003f64070 */
[----:B------:R-:W-:Y:S02]  /*29c0*/  IMAD.MOV R46, RZ, RZ, -R46 ;  /* 0x000000ffff2e7224 */ /* 0x000fe400078e0a2e */
[----:B------:R-:W-:-:S04]  /*29d0*/  IMAD.HI.U32 R48, R6, R49, RZ ;  /* 0x0000003106307227 */ /* 0x000fc800078e00ff */
[----:B------:R-:W-:-:S04]  /*29e0*/  IMAD.HI.U32 R41, R6, R47, RZ ;  /* 0x0000002f06297227 */ /* 0x000fc800078e00ff */
[----:B------:R-:W-:Y:S01]  /*29f0*/  IMAD R46, R8, R46, R51 ;  /* 0x0000002e082e7224 */ /* 0x000fe200078e0233 */
[----:B------:R-:W-:Y:S01]  /*2a00*/  IABS R51, R174 ;  /* 0x000000ae00337213 */ /* 0x000fe20000000000 */
[----:B------:R-:W-:Y:S02]  /*2a10*/  @!P2 IMAD.IADD R42, R42, 0x1, -R8 ;  /* 0x000000012a2aa824 */ /* 0x000fe400078e0a08 */
[----:B------:R-:W-:Y:S02]  /*2a20*/  IMAD.MOV R48, RZ, RZ, -R48 ;  /* 0x000000ffff307224 */ /* 0x000fe400078e0a30 */
[----:B------:R-:W-:Y:S02]  /*2a30*/  IMAD.MOV R41, RZ, RZ, -R41 ;  /* 0x000000ffff297224 */ /* 0x000fe400078e0a29 */
[C---:B------:R-:W-:Y:S02]  /*2a40*/  IMAD R49, R8.reuse, R48, R49 ;  /* 0x0000003008317224 */ /* 0x040fe400078e0231 */
[----:B------:R-:W-:Y:S01]  /*2a50*/  @!P4 IMAD.MOV R42, RZ, RZ, -R42 ;  /* 0x000000ffff2ac224 */ /* 0x000fe200078e0a2a */
[C---:B------:R-:W-:Y:S01]  /*2a60*/  ISETP.GT.U32.AND P4, PT, R8.reuse, R46, PT ;  /* 0x0000002e0800720c */ /* 0x040fe20003f84070 */
[----:B------:R-:W-:Y:S01]  /*2a70*/  @!P5 IMAD.MOV R32, RZ, RZ, -R32 ;  /* 0x000000ffff20d224 */ /* 0x000fe200078e0a20 */
[C---:B------:R-:W-:Y:S01]  /*2a80*/  ISETP.GT.U32.AND P5, PT, R8.reuse, R45, PT ;  /* 0x0000002d0800720c */ /* 0x040fe20003fa4070 */
[----:B------:R-:W-:-:S02]  /*2a90*/  IMAD R47, R8, R41, R47 ;  /* 0x00000029082f7224 */ /* 0x000fc400078e022f */
[----:B------:R-:W-:Y:S01]  /*2aa0*/  @!P3 IMAD.IADD R43, R43, 0x1, -R8 ;  /* 0x000000012b2bb824 */ /* 0x000fe200078e0a08 */
[C---:B------:R-:W-:Y:S01]  /*2ab0*/  ISETP.GT.U32.AND P3, PT, R8.reuse, R49, PT ;  /* 0x000000310800720c */ /* 0x040fe20003f64070 */
[----:B------:R-:W-:Y:S01]  /*2ac0*/  @!P1 IMAD.MOV R38, RZ, RZ, -R38 ;  /* 0x000000ffff269224 */ /* 0x000fe200078e0a26 */
[----:B------:R-:W-:Y:S02]  /*2ad0*/  ISETP.GT.U32.AND P2, PT, R8, R47, PT ;  /* 0x0000002f0800720c */ /* 0x000fe40003f44070 */
[----:B------:R-:W-:-:S03]  /*2ae0*/  ISETP.GE.AND P1, PT, R160, RZ, PT ;  /* 0x000000ffa000720c */ /* 0x000fc60003f26270 */
[--C-:B------:R-:W-:Y:S02]  /*2af0*/  @!P4 IMAD.IADD R46, R46, 0x1, -R8.reuse ;  /* 0x000000012e2ec824 */ /* 0x100fe400078e0a08 */
[----:B------:R-:W-:Y:S01]  /*2b00*/  @!P5 IMAD.IADD R45, R45, 0x1, -R8 ;  /* 0x000000012d2dd824 */ /* 0x000fe200078e0a08 */
[----:B------:R-:W-:-:S03]  /*2b10*/  ISETP.GT.U32.AND P5, PT, R8, R44, PT ;  /* 0x0000002c0800720c */ /* 0x000fc60003fa4070 */
[--C-:B------:R-:W-:Y:S01]  /*2b20*/  @!P3 IMAD.IADD R49, R49, 0x1, -R8.reuse ;  /* 0x000000013131b824 */ /* 0x100fe200078e0a08 */
[----:B------:R-:W-:Y:S01]  /*2b30*/  ISETP.GT.U32.AND P3, PT, R8, R46, PT ;  /* 0x0000002e0800720c */ /* 0x000fe20003f64070 */
[----:B------:R-:W-:Y:S02]  /*2b40*/  IMAD.MOV.U32 R41, RZ, RZ, R45 ;  /* 0x000000ffff297224 */ /* 0x000fe400078e002d */
[----:B------:R-:W-:Y:S01]  /*2b50*/  @!P2 IMAD.IADD R47, R47, 0x1, -R8 ;  /* 0x000000012f2fa824 */ /* 0x000fe200078e0a08 */
[----:B------:R-:W-:Y:S01]  /*2b60*/  ISETP.GE.AND P2, PT, R192, RZ, PT ;  /* 0x000000ffc000720c */ /* 0x000fe20003f46270 */
[----:B------:R-:W-:-:S03]  /*2b70*/  IMAD.HI.U32 R45, R6, R51, RZ ;  /* 0x00000033062d7227 */ /* 0x000fc600078e00ff */
[----:B------:R-:W-:Y:S01]  /*2b80*/  ISETP.GT.U32.AND P4, PT, R8, R47, PT ;  /* 0x0000002f0800720c */ /* 0x000fe20003f84070 */
[----:B------:R-:W-:Y:S02]  /*2b90*/  IMAD.MOV R48, RZ, RZ, -R45 ;  /* 0x000000ffff307224 */ /* 0x000fe400078e0a2d */
[--C-:B------:R-:W-:Y:S02]  /*2ba0*/  @!P5 IMAD.IADD R44, R44, 0x1, -R8.reuse ;  /* 0x000000012c2cd824 */ /* 0x100fe400078e0a08 */
[----:B------:R-:W-:Y:S02]  /*2bb0*/  IMAD R48, R8, R48, R51 ;  /* 0x0000003008307224 */ /* 0x000fe400078e0233 */
[----:B------:R-:W-:Y:S01]  /*2bc0*/  @!P0 IMAD.MOV R41, RZ, RZ, -R41 ;  /* 0x000000ffff298224 */ /* 0x000fe200078e0a29 */
[----:B------:R-:W-:Y:S01]  /*2bd0*/  ISETP.GE.AND P0, PT, R166, RZ, PT ;  /* 0x000000ffa600720c */ /* 0x000fe20003f06270 */
[----:B------:R-:W-:Y:S01]  /*2be0*/  @!P3 IMAD.IADD R46, R46, 0x1, -R8 ;  /* 0x000000012e2eb824 */ /* 0x000fe200078e0a08 */
[----:B------:R-:W-:Y:S01]  /*2bf0*/  ISETP.GT.U32.AND P3, PT, R8, R48, PT ;  /* 0x000000300800720c */ /* 0x000fe20003f64070 */
[----:B------:R-:W-:Y:S01]  /*2c00*/  IMAD.HI.U32 R45, R6, R53, RZ ;  /* 0x00000035062d7227 */ /* 0x000fe200078e00ff */
[----:B------:R-:W-:-:S03]  /*2c10*/  ISETP.GT.U32.AND P5, PT, R8, R44, PT ;  /* 0x0000002c0800720c */ /* 0x000fc60003fa4070 */
[----:B------:R-:W-:Y:S02]  /*2c20*/  IMAD.MOV R45, RZ, RZ, -R45 ;  /* 0x000000ffff2d7224 */ /* 0x000fe400078e0a2d */
[--C-:B------:R-:W-:Y:S01]  /*2c30*/  @!P4 IMAD.IADD R47, R47, 0x1, -R8.reuse ;  /* 0x000000012f2fc824 */ /* 0x100fe200078e0a08 */
[----:B------:R-:W-:Y:S01]  /*2c40*/  ISETP.GE.AND P4, PT, R191, RZ, PT ;  /* 0x000000ffbf00720c */ /* 0x000fe20003f86270 */
[----:B------:R-:W-:Y:S01]  /*2c50*/  IMAD R51, R8, R45, R53 ;  /* 0x0000002d08337224 */ /* 0x000fe200078e0235 */
[----:B------:R-:W-:Y:S01]  /*2c60*/  IABS R53, R172 ;  /* 0x000000ac00357213 */ /* 0x000fe20000000000 */
[----:B------:R-:W-:Y:S02]  /*2c70*/  IMAD.MOV.U32 R45, RZ, RZ, R47 ;  /* 0x000000ffff2d7224 */ /* 0x000fe400078e002f */
[--C-:B------:R-:W-:Y:S02]  /*2c80*/  @!P3 IMAD.IADD R48, R48, 0x1, -R8.reuse ;  /* 0x000000013030b824 */ /* 0x100fe400078e0a08 */
[----:B------:R-:W-:Y:S01]  /*2c90*/  @!P0 IMAD.MOV R45, RZ, RZ, -R45 ;  /* 0x000000ffff2d8224 */ /* 0x000fe200078e0a2d */
[C---:B------:R-:W-:Y:S01]  /*2ca0*/  ISETP.GT.U32.AND P0, PT, R8.reuse, R51, PT ;  /* 0x000000330800720c */ /* 0x040fe20003f04070 */
[----:B------:R-:W-:Y:S01]  /*2cb0*/  @!P1 IMAD.MOV R43, RZ, RZ, -R43 ;  /* 0x000000ffff2b9224 */ /* 0x000fe200078e0a2b */
[----:B------:R-:W-:Y:S01]  /*2cc0*/  ISETP.GT.U32.AND P1, PT, R8, R49, PT ;  /* 0x000000310800720c */ /* 0x000fe20003f24070 */
[----:B------:R-:W-:Y:S01]  /*2cd0*/  @!P5 IMAD.IADD R44, R44, 0x1, -R8 ;  /* 0x000000012c2cd824 */ /* 0x000fe200078e0a08 */
[----:B------:R-:W-:Y:S01]  /*2ce0*/  ISETP.GT.U32.AND P3, PT, R8, R48, PT ;  /* 0x000000300800720c */ /* 0x000fe20003f64070 */
[----:B------:R-:W-:Y:S01]  /*2cf0*/  IMAD.HI.U32 R52, R6, R53, RZ ;  /* 0x0000003506347227 */ /* 0x000fe200078e00ff */
[----:B------:R-:W-:-:S03]  /*2d00*/  ISETP.GE.AND P5, PT, R170, RZ, PT ;  /* 0x000000ffaa00720c */ /* 0x000fc60003fa6270 */
[----:B------:R-:W-:Y:S01]  /*2d10*/  @!P6 IMAD.MOV R44, RZ, RZ, -R44 ;  /* 0x000000ffff2ce224 */ /* 0x000fe200078e0a2c */
[----:B------:R-:W-:Y:S01]  /*2d20*/  ISETP.GE.AND P6, PT, R174, RZ, PT ;  /* 0x000000ffae00720c */ /* 0x000fe20003fc6270 */
[----:B------:R-:W-:Y:S02]  /*2d30*/  IMAD.MOV R52, RZ, RZ, -R52 ;  /* 0x000000ffff347224 */ /* 0x000fe400078e0a34 */
[--C-:B------:R-:W-:Y:S02]  /*2d40*/  @!P0 IMAD.IADD R51, R51, 0x1, -R8.reuse ;  /* 0x0000000133338824 */ /* 0x100fe400078e0a08 */
[--C-:B------:R-:W-:Y:S01]  /*2d50*/  @!P1 IMAD.IADD R49, R49, 0x1, -R8.reuse ;  /* 0x0000000131319824 */ /* 0x100fe200078e0a08 */
[----:B------:R-:W-:Y:S01]  /*2d60*/  ISETP.GE.AND P1, PT, R154, RZ, PT ;  /* 0x000000ff9a00720c */ /* 0x000fe20003f26270 */
[C---:B------:R-:W-:Y:S01]  /*2d70*/  IMAD R53, R8.reuse, R52, R53 ;  /* 0x0000003408357224 */ /* 0x040fe200078e0235 */
[----:B------:R-:W-:Y:S01]  /*2d80*/  ISETP.GT.U32.AND P0, PT, R8, R51, PT ;  /* 0x000000330800720c */ /* 0x000fe20003f04070 */
[----:B------:R-:W-:-:S02]  /*2d90*/  @!P3 IMAD.IADD R48, R48, 0x1, -R8 ;  /* 0x000000013030b824 */ /* 0x000fc400078e0a08 */
[C---:B------:R-:W-:Y:S01]  /*2da0*/  IMAD R52, R8.reuse, R54, R55 ;  /* 0x0000003608347224 */ /* 0x040fe200078e0237 */
[----:B------:R-:W-:Y:S01]  /*2db0*/  ISETP.GT.U32.AND P3, PT, R8, R53, PT ;  /* 0x000000350800720c */ /* 0x000fe20003f64070 */
[----:B------:R-:W-:Y:S02]  /*2dc0*/  IMAD.MOV.U32 R47, RZ, RZ, R49 ;  /* 0x000000ffff2f7224 */ /* 0x000fe400078e0031 */
[----:B------:R-:W-:-:S04]  /*2dd0*/  IMAD.HI.U32 R49, R6, R57, RZ ;  /* 0x0000003906317227 */ /* 0x000fc800078e00ff */
[----:B------:R-:W-:Y:S01]  /*2de0*/  @!P6 IMAD.MOV R48, RZ, RZ, -R48 ;  /* 0x000000ffff30e224 */ /* 0x000fe200078e0a30 */
[C---:B------:R-:W-:Y:S01]  /*2df0*/  ISETP.GT.U32.AND P6, PT, R8.reuse, R52, PT ;  /* 0x000000340800720c */ /* 0x040fe20003fc4070 */
[----:B------:R-:W-:Y:S01]  /*2e00*/  @!P5 IMAD.MOV R46, RZ, RZ, -R46 ;  /* 0x000000ffff2ed224 */ /* 0x000fe200078e0a2e */
[----:B------:R-:W-:Y:S01]  /*2e10*/  ISETP.GT.U32.AND P5, PT, R8, R50, PT ;  /* 0x000000320800720c */ /* 0x000fe20003fa4070 */
[----:B------:R-:W-:Y:S02]  /*2e20*/  IMAD.MOV R55, RZ, RZ, -R49 ;  /* 0x000000ffff377224 */ /* 0x000fe400078e0a31 */
[----:B------:R-:W-:-:S04]  /*2e30*/  IMAD.HI.U32 R49, R6, R59, RZ ;  /* 0x0000003b06317227 */ /* 0x000fc800078e00ff */
[----:B------:R-:W-:Y:S02]  /*2e40*/  IMAD.MOV R49, RZ, RZ, -R49 ;  /* 0x000000ffff317224 */ /* 0x000fe400078e0a31 */
[--C-:B------:R-:W-:Y:S02]  /*2e50*/  @!P0 IMAD.IADD R51, R51, 0x1, -R8.reuse ;  /* 0x0000000133338824 */ /* 0x100fe400078e0a08 */
[C---:B------:R-:W-:Y:S01]  /*2e60*/  IMAD R54, R8.reuse, R49, R59 ;  /* 0x0000003108367224 */ /* 0x040fe200078e023b */
[----:B------:R-:W-:Y:S01]  /*2e70*/  IABS R59, R197 ;  /* 0x000000c5003b7213 */ /* 0x000fe20000000000 */
[----:B------:R-:W-:Y:S01]  /*2e80*/  IMAD R55, R8, R55, R57 ;  /* 0x0000003708377224 */ /* 0x000fe200078e0239 */
[----:B------:R-:W-:Y:S01]  /*2e90*/  IABS R57, R187 ;  /* 0x000000bb00397213 */ /* 0x000fe20000000000 */
[----:B------:R-:W-:Y:S02]  /*2ea0*/  IMAD.MOV.U32 R49, RZ, RZ, R51 ;  /* 0x000000ffff317224 */ /* 0x000fe400078e0033 */
[--C-:B------:R-:W-:Y:S01]  /*2eb0*/  @!P6 IMAD.IADD R52, R52, 0x1, -R8.reuse ;  /* 0x000000013434e824 */ /* 0x100fe200078e0a08 */
[----:B------:R-:W-:Y:S01]  /*2ec0*/  ISETP.GT.U32.AND P0, PT, R8, R55, PT ;  /* 0x000000370800720c */ /* 0x000fe20003f04070 */
[----:B------:R-:W-:Y:S01]  /*2ed0*/  @!P5 IMAD.IADD R50, R50, 0x1, -R8 ;  /* 0x000000013232d824 */ /* 0x000fe200078e0a08 */
[----:B------:R-:W-:Y:S01]  /*2ee0*/  ISETP.GE.AND P6, PT, R180, RZ, PT ;  /* 0x000000ffb400720c */ /* 0x000fe20003fc6270 */
[----:B------:R-:W-:Y:S01]  /*2ef0*/  @!P4 IMAD.MOV R49, RZ, RZ, -R49 ;  /* 0x000000ffff31c224 */ /* 0x000fe200078e0a31 */
[----:B------:R-:W-:Y:S01]  /*2f00*/  ISETP.GT.U32.AND P4, PT, R8, R52, PT ;  /* 0x000000340800720c */ /* 0x000fe20003f84070 */
[----:B------:R-:W-:Y:S01]  /*2f10*/  IMAD.HI.U32 R51, R6, R57, RZ ;  /* 0x0000003906337227 */ /* 0x000fe200078e00ff */
[----:B------:R-:W-:-:S03]  /*2f20*/  ISETP.GT.U32.AND P5, PT, R8, R50, PT ;  /* 0x000000320800720c */ /* 0x000fc60003fa4070 */
[----:B------:R-:W-:-:S04]  /*2f30*/  IMAD.HI.U32 R56, R6, R59, RZ ;  /* 0x0000003b06387227 */ /* 0x000fc800078e00ff */
[----:B------:R-:W-:Y:S02]  /*2f40*/  IMAD.MOV R51, RZ, RZ, -R51 ;  /* 0x000000ffff337224 */ /* 0x000fe400078e0a33 */
[----:B------:R-:W-:Y:S02]  /*2f50*/  IMAD.MOV R56, RZ, RZ, -R56 ;  /* 0x000000ffff387224 */ /* 0x000fe400078e0a38 */
[C---:B------:R-:W-:Y:S02]  /*2f60*/  IMAD R57, R8.reuse, R51, R57 ;  /* 0x0000003308397224 */ /* 0x040fe400078e0239 */
[----:B------:R-:W-:Y:S02]  /*2f70*/  IMAD R56, R8, R56, R59 ;  /* 0x0000003808387224 */ /* 0x000fe400078e023b */
[--C-:B------:R-:W-:Y:S01]  /*2f80*/  @!P4 IMAD.IADD R52, R52, 0x1, -R8.reuse ;  /* 0x000000013434c824 */ /* 0x100fe200078e0a08 */
[----:B------:R-:W-:Y:S01]  /*2f90*/  ISETP.GT.U32.AND P4, PT, R8, R57, PT ;  /* 0x000000390800720c */ /* 0x000fe20003f84070 */
[----:B------:R-:W-:-:S02]  /*2fa0*/  @!P3 IMAD.IADD R53, R53, 0x1, -R8 ;  /* 0x000000013535b824 */ /* 0x000fc400078e0a08 */
[--C-:B------:R-:W-:Y:S01]  /*2fb0*/  @!P5 IMAD.IADD R50, R50, 0x1, -R8.reuse ;  /* 0x000000013232d824 */ /* 0x100fe200078e0a08 */
[C---:B------:R-:W-:Y:S01]  /*2fc0*/  ISETP.GT.U32.AND P5, PT, R8.reuse, R54, PT ;  /* 0x000000360800720c */ /* 0x040fe20003fa4070 */
[----:B------:R-:W-:Y:S01]  /*2fd0*/  @!P0 IMAD.IADD R55, R55, 0x1, -R8 ;  /* 0x0000000137378824 */ /* 0x000fe200078e0a08 */
[C---:B------:R-:W-:Y:S01]  /*2fe0*/  ISETP.GT.U32.AND P3, PT, R8.reuse, R53, PT ;  /* 0x000000350800720c */ /* 0x040fe20003f64070 */
[----:B------:R-:W-:Y:S01]  /*2ff0*/  @!P6 IMAD.MOV R52, RZ, RZ, -R52 ;  /* 0x000000ffff34e224 */ /* 0x000fe200078e0a34 */
[C---:B------:R-:W-:Y:S01]  /*3000*/  ISETP.GT.U32.AND P6, PT, R8.reuse, R56, PT ;  /* 0x000000380800720c */ /* 0x040fe20003fc4070 */
[----:B------:R-:W-:Y:S01]  /*3010*/  @!P1 IMAD.MOV R50, RZ, RZ, -R50 ;  /* 0x000000ffff329224 */ /* 0x000fe200078e0a32 */
[----:B------:R-:W-:Y:S01]  /*3020*/  ISETP.GT.U32.AND P1, PT, R8, R55, PT ;  /* 0x000000370800720c */ /* 0x000fe20003f24070 */
[----:B------:R-:W-:Y:S01]  /*3030*/  IMAD.HI.U32 R59, R6, R63, RZ ;  /* 0x0000003f063b7227 */ /* 0x000fe200078e00ff */
[----:B------:R-:W-:-:S03]  /*3040*/  ISETP.GE.AND P0, PT, R176, RZ, PT ;  /* 0x000000ffb000720c */ /* 0x000fc60003f06270 */
[--C-:B------:R-:W-:Y:S01]  /*3050*/  @!P4 IMAD.IADD R57, R57, 0x1, -R8.reuse ;  /* 0x000000013939c824 */ /* 0x100fe200078e0a08 */
[----:B------:R-:W-:Y:S01]  /*3060*/  ISETP.GE.AND P4, PT, R189, RZ, PT ;  /* 0x000000ffbd00720c */ /* 0x000fe20003f86270 */
[----:B------:R-:W-:Y:S01]  /*3070*/  @!P2 IMAD.MOV R47, RZ, RZ, -R47 ;  /* 0x000000ffff2fa224 */ /* 0x000fe200078e0a2f */
[----:B------:R-:W-:Y:S01]  /*3080*/  ISETP.GE.AND P2, PT, R172, RZ, PT ;  /* 0x000000ffac00720c */ /* 0x000fe20003f46270 */
[--C-:B------:R-:W-:Y:S01]  /*3090*/  @!P3 IMAD.IADD R53, R53, 0x1, -R8.reuse ;  /* 0x000000013535b824 */ /* 0x100fe200078e0a08 */
[----:B------:R-:W-:Y:S01]  /*30a0*/  ISETP.GE.AND P3, PT, R203, RZ, PT ;  /* 0x000000ffcb00720c */ /* 0x000fe20003f66270 */
[--C-:B------:R-:W-:Y:S01]  /*30b0*/  @!P6 IMAD.IADD R56, R56, 0x1, -R8.reuse ;  /* 0x000000013838e824 */ /* 0x100fe200078e0a08 */
[----:B------:R-:W-:Y:S01]  /*30c0*/  ISETP.GT.U32.AND P6, PT, R8, R57, PT ;  /* 0x000000390800720c */ /* 0x000fe20003fc4070 */
[----:B------:R-:W-:Y:S01]  /*30d0*/  @!P1 IMAD.IADD R55, R55, 0x1, -R8 ;  /* 0x0000000137379824 */ /* 0x000fe200078e0a08 */
[----:B------:R-:W-:Y:S01]  /*30e0*/  ISETP.GE.AND P1, PT, R197, RZ, PT ;  /* 0x000000ffc500720c */ /* 0x000fe20003f26270 */
[----:B------:R-:W-:-:S02]  /*30f0*/  IMAD.MOV.U32 R51, RZ, RZ, R53 ;  /* 0x000000ffff337224 */ /* 0x000fc400078e0035 */
[----:B------:R-:W-:Y:S02]  /*3100*/  IMAD.MOV.U32 R53, RZ, RZ, R55 ;  /* 0x000000ffff357224 */ /* 0x000fe400078e0037 */
[----:B------:R-:W-:Y:S02]  /*3110*/  IMAD.MOV R55, RZ, RZ, -R59 ;  /* 0x000000ffff377224 */ /* 0x000fe400078e0a3b */
[C---:B------:R-:W-:Y:S02]  /*3120*/  IMAD R59, R8.reuse, R58, R61 ;  /* 0x0000003a083b7224 */ /* 0x040fe400078e023d */
[----:B------:R-:W-:Y:S02]  /*3130*/  IMAD.MOV.U32 R61, RZ, RZ, R60 ;  /* 0x000000ffff3d7224 */ /* 0x000fe400078e003c */
[----:B------:R-:W-:Y:S01]  /*3140*/  @!P6 IMAD.IADD R57, R57, 0x1, -R8 ;  /* 0x000000013939e824 */ /* 0x000fe200078e0a08 */
[C---:B------:R-:W-:Y:S01]  /*3150*/  ISETP.GT.U32.AND P6, PT, R8.reuse, R59, PT ;  /* 0x0000003b0800720c */ /* 0x040fe20003fc4070 */
[----:B------:R-:W-:-:S02]  /*3160*/  IMAD R58, R8, R55, R63 ;  /* 0x00000037083a7224 */ /* 0x000fc400078e023f */
[----:B------:R-:W-:-:S04]  /*3170*/  IMAD.HI.U32 R55, R6, R61, RZ ;  /* 0x0000003d06377227 */ /* 0x000fc800078e00ff */
[----:B------:R-:W-:Y:S01]  /*3180*/  @!P2 IMAD.MOV R51, RZ, RZ, -R51 ;  /* 0x000000ffff33a224 */ /* 0x000fe200078e0a33 */
[----:B------:R-:W-:Y:S01]  /*3190*/  ISETP.GE.AND P2, PT, R187, RZ, PT ;  /* 0x000000ffbb00720c */ /* 0x000fe20003f46270 */
[----:B------:R-:W-:Y:S02]  /*31a0*/  IMAD.MOV R55, RZ, RZ, -R55 ;  /* 0x000000ffff377224 */ /* 0x000fe400078e0a37 */
[--C-:B------:R-:W-:Y:S02]  /*31b0*/  @!P5 IMAD.IADD R54, R54, 0x1, -R8.reuse ;  /* 0x000000013636d824 */ /* 0x100fe400078e0a08 */
[C---:B------:R-:W-:Y:S02]  /*31c0*/  IMAD R61, R8.reuse, R55, R61 ;  /* 0x00000037083d7224 */ /* 0x040fe400078e023d */
[----:B------:R-:W-:Y:S01]  /*31d0*/  @!P6 IMAD.IADD R59, R59, 0x1, -R8 ;  /* 0x000000013b3be824 */ /* 0x000fe200078e0a08 */
[C---:B------:R-:W-:Y:S01]  /*31e0*/  ISETP.GT.U32.AND P5, PT, R8.reuse, R54, PT ;  /* 0x000000360800720c */ /* 0x040fe20003fa4070 */
[----:B------:R-:W-:Y:S01]  /*31f0*/  @!P3 IMAD.MOV R53, RZ, RZ, -R53 ;  /* 0x000000ffff35b224 */ /* 0x000fe200078e0a35 */
[C---:B------:R-:W-:Y:S01]  /*3200*/  ISETP.GT.U32.AND P6, PT, R8.reuse, R61, PT ;  /* 0x0000003d0800720c */ /* 0x040fe20003fc4070 */
[----:B------:R-:W-:Y:S01]  /*3210*/  IMAD.MOV.U32 R55, RZ, RZ, R57 ;  /* 0x000000ffff377224 */ /* 0x000fe200078e0039 */
[----:B------:R-:W-:Y:S01]  /*3220*/  ISETP.GT.U32.AND P3, PT, R8, R56, PT ;  /* 0x000000380800720c */ /* 0x000fe20003f64070 */
[----:B------:R-:W-:-:S04]  /*3230*/  IMAD.HI.U32 R63, R6, R69, RZ ;  /* 0x00000045063f7227 */ /* 0x000fc800078e00ff */
[----:B------:R-:W-:Y:S01]  /*3240*/  @!P2 IMAD.MOV R55, RZ, RZ, -R55 ;  /* 0x000000ffff37a224 */ /* 0x000fe200078e0a37 */
[----:B------:R-:W-:Y:S01]  /*3250*/  ISETP.GT.U32.AND P2, PT, R8, R59, PT ;  /* 0x0000003b0800720c */ /* 0x000fe20003f44070 */
[----:B------:R-:W-:-:S04]  /*3260*/  IMAD.HI.U32 R60, R6, R65, RZ ;  /* 0x00000041063c7227 */ /* 0x000fc800078e00ff */
[--C-:B------:R-:W-:Y:S01]  /*3270*/  @!P5 IMAD.IADD R54, R54, 0x1, -R8.reuse ;  /* 0x000000013636d824 */ /* 0x100fe200078e0a08 */
[----:B------:R-:W-:Y:S01]  /*3280*/  ISETP.GE.AND P5, PT, R183, RZ, PT ;  /* 0x000000ffb700720c */ /* 0x000fe20003fa6270 */
[--C-:B------:R-:W-:Y:S02]  /*3290*/  @!P6 IMAD.IADD R61, R61, 0x1, -R8.reuse ;  /* 0x000000013d3de824 */ /* 0x100fe400078e0a08 */
[--C-:B------:R-:W-:Y:S01]  /*32a0*/  @!P3 IMAD.IADD R56, R56, 0x1, -R8.reuse ;  /* 0x000000013838b824 */ /* 0x100fe200078e0a08 */
[C---:B------:R-:W-:Y:S01]  /*32b0*/  ISETP.GT.U32.AND P3, PT, R8.reuse, R58, PT ;  /* 0x0000003a0800720c */ /* 0x040fe20003f64070 */
[----:B------:R-:W-:Y:S01]  /*32c0*/  IMAD.MOV R57, RZ, RZ, -R63 ;  /* 0x000000ffff397224 */ /* 0x000fe200078e0a3f */
[C---:B------:R-:W-:Y:S01]  /*32d0*/  ISETP.GT.U32.AND P6, PT, R8.reuse, R61, PT ;  /* 0x0000003d0800720c */ /* 0x040fe20003fc4070 */
[----:B------:R-:W-:Y:S02]  /*32e0*/  @!P2 IMAD.IADD R59, R59, 0x1, -R8 ;  /* 0x000000013b3ba824 */ /* 0x000fe400078e0a08 */
[----:B------:R-:W-:Y:S01]  /*32f0*/  IMAD R63, R8, R62, R67 ;  /* 0x0000003e083f7224 */ /* 0x000fe200078e0243 */
[----:B------:R-:W-:Y:S01]  /*3300*/  IABS R67, R242 ;  /* 0x000000f200437213 */ /* 0x000fe20000000000 */
[----:B------:R-:W-:-:S02]  /*3310*/  IMAD.MOV R60, RZ, RZ, -R60 ;  /* 0x000000ffff3c7224 */ /* 0x000fc400078e0a3c */
[C---:B------:R-:W-:Y:S01]  /*3320*/  IMAD R62, R8.reuse, R57, R69 ;  /* 0x00000039083e7224 */ /* 0x040fe200078e0245 */
[----:B------:R-:W-:Y:S01]  /*3330*/  IABS R69, R221 ;  /* 0x000000dd00457213 */ /* 0x000fe20000000000 */
[----:B------:R-:W-:Y:S02]  /*3340*/  IMAD.MOV.U32 R57, RZ, RZ, R59 ;  /* 0x000000ffff397224 */ /* 0x000fe400078e003b */
[C---:B------:R-:W-:Y:S02]  /*3350*/  IMAD R60, R8.reuse, R60, R65 ;  /* 0x0000003c083c7224 */ /* 0x040fe400078e0241 */
[C---:B------:R-:W-:Y:S01]  /*3360*/  IMAD R65, R8.reuse, R64, R71 ;  /* 0x0000004008417224 */ /* 0x040fe200078e0247 */
[----:B------:R-:W-:Y:S01]  /*3370*/  IABS R71, R207 ;  /* 0x000000cf00477213 */ /* 0x000fe20000000000 */
[----:B------:R-:W-:Y:S01]  /*3380*/  @!P5 IMAD.MOV R57, RZ, RZ, -R57 ;  /* 0x000000ffff39d224 */ /* 0x000fe200078e0a39 */
[----:B------:R-:W-:Y:S01]  /*3390*/  ISETP.GT.U32.AND P5, PT, R8, R62, PT ;  /* 0x0000003e0800720c */ /* 0x000fe20003fa4070 */
[--C-:B------:R-:W-:Y:S01]  /*33a0*/  @!P3 IMAD.IADD R58, R58, 0x1, -R8.reuse ;  /* 0x000000013a3ab824 */ /* 0x100fe200078e0a08 */
[C---:B------:R-:W-:Y:S01]  /*33b0*/  ISETP.GT.U32.AND P2, PT, R8.reuse, R60, PT ;  /* 0x0000003c0800720c */ /* 0x040fe20003f44070 */
[----:B------:R-:W-:Y:S01]  /*33c0*/  @!P6 IMAD.IADD R61, R61, 0x1, -R8 ;  /* 0x000000013d3de824 */ /* 0x000fe200078e0a08 */
[----:B------:R-:W-:Y:S01]  /*33d0*/  ISETP.GT.U32.AND P6, PT, R8, R65, PT ;  /* 0x000000410800720c */ /* 0x000fe20003fc4070 */
[----:B------:R-:W-:Y:S01]  /*33e0*/  IMAD.HI.U32 R59, R6, R67, RZ ;  /* 0x00000043063b7227 */ /* 0x000fe200078e00ff */
[----:B------:R-:W-:-:S03]  /*33f0*/  ISETP.GT.U32.AND P3, PT, R8, R58, PT ;  /* 0x0000003a0800720c */ /* 0x000fc60003f64070 */
[----:B------:R-:W-:Y:S02]  /*3400*/  IMAD.MOV R64, RZ, RZ, -R59 ;  /* 0x000000ffff407224 */ /* 0x000fe400078e0a3b */
[----:B------:R-:W-:Y:S02]  /*3410*/  IMAD.MOV.U32 R59, RZ, RZ, R61 ;  /* 0x000000ffff3b7224 */ /* 0x000fe400078e003d */
[----:B------:R-:W-:Y:S02]  /*3420*/  @!P5 IMAD.IADD R62, R62, 0x1, -R8 ;  /* 0x000000013e3ed824 */ /* 0x000fe400078e0a08 */
[----:B------:R-:W-:-:S04]  /*3430*/  IMAD.HI.U32 R61, R6, R69, RZ ;  /* 0x00000045063d7227 */ /* 0x000fc800078e00ff */
[--C-:B------:R-:W-:Y:S01]  /*3440*/  @!P6 IMAD.IADD R65, R65, 0x1, -R8.reuse ;  /* 0x000000014141e824 */ /* 0x100fe200078e0a08 */
[----:B------:R-:W-:Y:S01]  /*3450*/  ISETP.GT.U32.AND P6, PT, R8, R62, PT ;  /* 0x0000003e0800720c */ /* 0x000fe20003fc4070 */
[----:B------:R-:W-:Y:S01]  /*3460*/  @!P3 IMAD.IADD R58, R58, 0x1, -R8 ;  /* 0x000000013a3ab824 */ /* 0x000fe200078e0a08 */
[C---:B------:R-:W-:Y:S01]  /*3470*/  ISETP.GT.U32.AND P3, PT, R8.reuse, R63, PT ;  /* 0x0000003f0800720c */ /* 0x040fe20003f64070 */
[----:B------:R-:W-:Y:S02]  /*3480*/  IMAD.MOV R61, RZ, RZ, -R61 ;  /* 0x000000ffff3d7224 */ /* 0x000fe400078e0a3d */
[C---:B------:R-:W-:Y:S02]  /*3490*/  IMAD R64, R8.reuse, R64, R67 ;  /* 0x0000004008407224 */ /* 0x040fe400078e0243 */
[----:B------:R-:W-:Y:S02]  /*34a0*/  IMAD R67, R8, R61, R69 ;  /* 0x0000003d08437224 */ /* 0x000fe400078e0245 */
[----:B------:R-:W-:Y:S01]  /*34b0*/  @!P4 IMAD.MOV R58, RZ, RZ, -R58 ;  /* 0x000000ffff3ac224 */ /* 0x000fe200078e0a3a */
[----:B------:R-:W-:Y:S01]  /*34c0*/  ISETP.GE.AND P4, PT, R199, RZ, PT ;  /* 0x000000ffc700720c */ /* 0x000fe20003f86270 */
[----:B------:R-:W-:Y:S01]  /*34d0*/  IMAD.HI.U32 R61, R6, R71, RZ ;  /* 0x00000047063d7227 */ /* 0x000fe200078e00ff */
[----:B------:R-:W-:-:S03]  /*34e0*/  CS2R R198, SRZ ;  /* 0x0000000000c67805 */ /* 0x000fc6000001ff00 */
[--C-:B------:R-:W-:Y:S01]  /*34f0*/  @!P6 IMAD.IADD R62, R62, 0x1, -R8.reuse ;  /* 0x000000013e3ee824 */ /* 0x100fe200078e0a08 */
[----:B------:R-:W-:Y:S01]  /*3500*/  ISETP.GT.U32.AND P6, PT, R8, R67, PT ;  /* 0x000000430800720c */ /* 0x000fe20003fc4070 */
[----:B------:R-:W-:Y:S02]  /*3510*/  @!P3 IMAD.IADD R63, R63, 0x1, -R8 ;  /* 0x000000013f3fb824 */ /* 0x000fe400078e0a08 */
[----:B------:R-:W-:Y:S01]  /*3520*/  @!P0 IMAD.MOV R54, RZ, RZ, -R54 ;  /* 0x000000ffff368224 */ /* 0x000fe200078e0a36 */
[----:B------:R-:W-:Y:S01]  /*3530*/  ISETP.GE.AND P0, PT, R182, RZ, PT ;  /* 0x000000ffb600720c */ /* 0x000fe20003f06270 */
[----:B------:R-:W-:Y:S01]  /*3540*/  IMAD.MOV R69, RZ, RZ, -R61 ;  /* 0x000000ffff457224 */ /* 0x000fe200078e0a3d */
[----:B------:R-:W-:Y:S01]  /*3550*/  ISETP.GT.U32.AND P5, PT, R8, R63, PT ;  /* 0x0000003f0800720c */ /* 0x000fe20003fa4070 */
[----:B------:R-:W-:-:S04]  /*3560*/  IMAD.HI.U32 R61, R6, R73, RZ ;  /* 0x00000049063d7227 */ /* 0x000fc800078e00ff */
[----:B------:R-:W-:Y:S02]  /*3570*/  IMAD.MOV R66, RZ, RZ, -R61 ;  /* 0x000000ffff427224 */ /* 0x000fe400078e0a3d */
[--C-:B------:R-:W-:Y:S02]  /*3580*/  @!P6 IMAD.IADD R67, R67, 0x1, -R8.reuse ;  /* 0x000000014343e824 */ /* 0x100fe400078e0a08 */
[C---:B------:R-:W-:Y:S02]  /*3590*/  IMAD R69, R8.reuse, R69, R71 ;  /* 0x0000004508457224 */ /* 0x040fe400078e0247 */
[C---:B------:R-:W-:Y:S01]  /*35a0*/  IMAD R66, R8.reuse, R66, R73 ;  /* 0x0000004208427224 */ /* 0x040fe200078e0249 */
[C---:B------:R-:W-:Y:S01]  /*35b0*/  ISETP.GT.U32.AND P6, PT, R8.reuse, R67, PT ;  /* 0x000000430800720c */ /* 0x040fe20003fc4070 */
[--C-:B------:R-:W-:Y:S01]  /*35c0*/  @!P5 IMAD.IADD R63, R63, 0x1, -R8.reuse ;  /* 0x000000013f3fd824 */ /* 0x100fe200078e0a08 */
[----:B------:R-:W-:Y:S01]  /*35d0*/  IABS R73, R211 ;  /* 0x000000d300497213 */ /* 0x000fe20000000000 */
[----:B------:R-:W-:Y:S01]  /*35e0*/  @!P0 IMAD.MOV R59, RZ, RZ, -R59 ;  /* 0x000000ffff3b8224 */ /* 0x000fe200078e0a3b */
[C---:B------:R-:W-:Y:S01]  /*35f0*/  ISETP.GT.U32.AND P0, PT, R8.reuse, R65, PT ;  /* 0x000000410800720c */ /* 0x040fe20003f04070 */
[----:B------:R-:W-:Y:S01]  /*3600*/  IMAD.MOV.U32 R61, RZ, RZ, R63 ;  /* 0x000000ffff3d7224 */ /* 0x000fe200078e003f */
[----:B------:R-:W-:Y:S01]  /*3610*/  ISETP.GT.U32.AND P5, PT, R8, R64, PT ;  /* 0x000000400800720c */ /* 0x000fe20003fa4070 */
[--C-:B------:R-:W-:Y:S01]  /*3620*/  @!P2 IMAD.IADD R60, R60, 0x1, -R8.reuse ;  /* 0x000000013c3ca824 */ /* 0x100fe200078e0a08 */
[----:B------:R-:W-:Y:S01]  /*3630*/  ISETP.GE.AND P2, PT, R205, RZ, PT ;  /* 0x000000ffcd00720c */ /* 0x000fe20003f46270 */
[----:B------:R-:W-:Y:S01]  /*3640*/  @!P4 IMAD.MOV R61, RZ, RZ, -R61 ;  /* 0x000000ffff3dc224 */ /* 0x000fe200078e0a3d */
[C---:B------:R-:W-:Y:S01]  /*3650*/  ISETP.GT.U32.AND P4, PT, R8.reuse, R69, PT ;  /* 0x000000450800720c */ /* 0x040fe20003f84070 */
[C---:B------:R-:W-:Y:S01]  /*3660*/  IMAD R71, R8.reuse, R68, R75 ;  /* 0x0000004408477224 */ /* 0x040fe200078e024b */
[C---:B------:R-:W-:Y:S01]  /*3670*/  ISETP.GT.U32.AND P3, PT, R8.reuse, R60, PT ;  /* 0x0000003c0800720c */ /* 0x040fe20003f64070 */
[----:B------:R-:W-:Y:S01]  /*3680*/  @!P6 IMAD.IADD R67, R67, 0x1, -R8 ;  /* 0x000000014343e824 */ /* 0x000fe200078e0a08 */
[----:B------:R-:W-:Y:S01]  /*3690*/  ISETP.GT.U32.AND P6, PT, R8, R66, PT ;  /* 0x000000420800720c */ /* 0x000fe20003fc4070 */
[----:B------:R-:W-:Y:S01]  /*36a0*/  @!P1 IMAD.MOV R56, RZ, RZ, -R56 ;  /* 0x000000ffff389224 */ /* 0x000fe200078e0a38 */
[----:B------:R-:W-:Y:S01]  /*36b0*/  IABS R75, R213 ;  /* 0x000000d5004b7213 */ /* 0x000fe20000000000 */
[--C-:B------:R-:W-:Y:S01]  /*36c0*/  @!P0 IMAD.IADD R65, R65, 0x1, -R8.reuse ;  /* 0x0000000141418824 */ /* 0x100fe200078e0a08 */
[----:B------:R-:W-:Y:S01]  /*36d0*/  ISETP.GE.AND P1, PT, R194, RZ, PT ;  /* 0x000000ffc200720c */ /* 0x000fe20003f26270 */
[--C-:B------:R-:W-:Y:S01]  /*36e0*/  @!P5 IMAD.IADD R64, R64, 0x1, -R8.reuse ;  /* 0x000000014040d824 */ /* 0x100fe200078e0a08 */
[----:B------:R-:W-:Y:S01]  /*36f0*/  ISETP.GE.AND P0, PT, R242, RZ, PT ;  /* 0x000000fff200720c */ /* 0x000fe20003f06270 */
[----:B------:R-:W-:Y:S01]  /*3700*/  IMAD.MOV.U32 R63, RZ, RZ, R65 ;  /* 0x000000ffff3f7224 */ /* 0x000fe200078e0041 */
[----:B------:R-:W-:Y:S01]  /*3710*/  ISETP.GE.AND P5, PT, R221, RZ, PT ;  /* 0x000000ffdd00720c */ /* 0x000fe20003fa6270 */
[----:B------:R-:W-:-:S02]  /*3720*/  @!P4 IMAD.IADD R69, R69, 0x1, -R8 ;  /* 0x000000014545c824 */ /* 0x000fc400078e0a08 */
[----:B------:R-:W-:Y:S02]  /*3730*/  IMAD.MOV.U32 R65, RZ, RZ, R67 ;  /* 0x000000ffff417224 */ /* 0x000fe400078e0043 */
[----:B------:R-:W-:Y:S01]  /*3740*/  @!P6 IMAD.IADD R66, R66, 0x1, -R8 ;  /* 0x000000014242e824 */ /* 0x000fe200078e0a08 */
[----:B------:R-:W-:Y:S01]  /*3750*/  ISETP.GT.U32.AND P4, PT, R8, R69, PT ;  /* 0x000000450800720c */ /* 0x000fe20003f84070 */
[----:B------:R-:W-:-:S03]  /*3760*/  IMAD.HI.U32 R67, R6, R73, RZ ;  /* 0x0000004906437227 */ /* 0x000fc600078e00ff */
[----:B------:R-:W-:Y:S01]  /*3770*/  ISETP.GT.U32.AND P6, PT, R8, R66, PT ;  /* 0x000000420800720c */ /* 0x000fe20003fc4070 */
[----:B------:R-:W-:Y:S02]  /*3780*/  IMAD.MOV R67, RZ, RZ, -R67 ;  /* 0x000000ffff437224 */ /* 0x000fe400078e0a43 */
[----:B------:R-:W-:Y:S01]  /*3790*/  @!P3 IMAD.IADD R60, R60, 0x1, -R8 ;  /* 0x000000013c3cb824 */ /* 0x000fe200078e0a08 */
[----:B------:R-:W-:Y:S01]  /*37a0*/  ISETP.GE.AND P3, PT, R227, RZ, PT ;  /* 0x000000ffe300720c */ /* 0x000fe20003f66270 */
[C---:B------:R-:W-:Y:S02]  /*37b0*/  IMAD R68, R8.reuse, R67, R73 ;  /* 0x0000004308447224 */ /* 0x040fe400078e0249 */
[----:B------:R-:W-:Y:S01]  /*37c0*/  @!P2 IMAD.MOV R62, RZ, RZ, -R62 ;  /* 0x000000ffff3ea224 */ /* 0x000fe200078e0a3e */
[----:B------:R-:W-:Y:S01]  /*37d0*/  ISETP.GE.AND P2, PT, R207, RZ, PT ;  /* 0x000000ffcf00720c */ /* 0x000fe20003f46270 */
[----:B------:R-:W-:Y:S01]  /*37e0*/  @!P4 IMAD.IADD R69, R69, 0x1, -R8 ;  /* 0x000000014545c824 */ /* 0x000fe200078e0a08 */
[----:B------:R-:W-:Y:S01]  /*37f0*/  ISETP.GT.U32.AND P4, PT, R8, R71, PT ;  /* 0x000000470800720c */ /* 0x000fe20003f84070 */
[----:B------:R-:W-:-:S04]  /*3800*/  IMAD.HI.U32 R67, R6, R75, RZ ;  /* 0x0000004b06437227 */ /* 0x000fc800078e00ff */
[----:B------:R-:W-:Y:S01]  /*3810*/  @!P6 IMAD.IADD R66, R66, 0x1, -R8 ;  /* 0x000000014242e824 */ /* 0x000fe200078e0a08 */
[----:B------:R-:W-:Y:S01]  /*3820*/  ISETP.GT.U32.AND P6, PT, R8, R68, PT ;  /* 0x000000440800720c */ /* 0x000fe20003fc4070 */
[----:B------:R-:W-:Y:S01]  /*3830*/  @!P3 IMAD.MOV R63, RZ, RZ, -R63 ;  /* 0x000000ffff3fb224 */ /* 0x000fe200078e0a3f */
[----:B------:R-:W-:Y:S01]  /*3840*/  ISETP.GE.AND P3, PT, R201, RZ, PT ;  /* 0x000000ffc900720c */ /* 0x000fe20003f66270 */
[----:B------:R-:W-:-:S04]  /*3850*/  IMAD.HI.U32 R73, R6, R81, RZ ;  /* 0x0000005106497227 */ /* 0x000fc800078e00ff */
[--C-:B------:R-:W-:Y:S01]  /*3860*/  @!P4 IMAD.IADD R71, R71, 0x1, -R8.reuse ;  /* 0x000000014747c824 */ /* 0x100fe200078e0a08 */
[----:B------:R-:W-:Y:S01]  /*3870*/  ISETP.GE.AND P4, PT, R26, RZ, PT ;  /* 0x000000ff1a00720c */ /* 0x000fe20003f86270 */
[----:B------:R-:W-:Y:S02]  /*3880*/  IMAD.MOV R67, RZ, RZ, -R67 ;  /* 0x000000ffff437224 */ /* 0x000fe400078e0a43 */
[----:B------:R-:W-:Y:S02]  /*3890*/  IMAD.MOV R74, RZ, RZ, -R73 ;  /* 0x000000ffff4a7224 */ /* 0x000fe400078e0a49 */
[----:B------:R-:W-:Y:S01]  /*38a0*/  @!P6 IMAD.IADD R68, R68, 0x1, -R8 ;  /* 0x000000014444e824 */ /* 0x000fe200078e0a08 */
[C---:B------:R-:W-:Y:S01]  /*38b0*/  ISETP.GT.U32.AND P6, PT, R8.reuse, R71, PT ;  /* 0x000000470800720c */ /* 0x040fe20003fc4070 */
[----:B------:R-:W-:Y:S02]  /*38c0*/  IMAD R73, R8, R67, R75 ;  /* 0x0000004308497224 */ /* 0x000fe400078e024b */
[----:B------:R-:W-:-:S02]  /*38d0*/  IMAD.MOV.U32 R26, RZ, RZ, R69 ;  /* 0x000000ffff1a7224 */ /* 0x000fc400078e0045 */
[----:B------:R-:W-:Y:S01]  /*38e0*/  @!P3 IMAD.MOV R66, RZ, RZ, -R66 ;  /* 0x000000ffff42b224 */ /* 0x000fe200078e0a42 */
[C---:B------:R-:W-:Y:S01]  /*38f0*/  ISETP.GT.U32.AND P3, PT, R8.reuse, R73, PT ;  /* 0x000000490800720c */ /* 0x040fe20003f64070 */
[----:B------:R-:W-:Y:S01]  /*3900*/  @!P2 IMAD.MOV R26, RZ, RZ, -R26 ;  /* 0x000000ffff1aa224 */ /* 0x000fe200078e0a1a */
[----:B------:R-:W-:Y:S01]  /*3910*/  ISETP.GT.U32.AND P2, PT, R8, R68, PT ;  /* 0x000000440800720c */ /* 0x000fe20003f44070 */
[----:B------:R-:W-:-:S04]  /*3920*/  IMAD.HI.U32 R67, R6, R77, RZ ;  /* 0x0000004d06437227 */ /* 0x000fc800078e00ff */
[----:B------:R-:W-:Y:S01]  /*3930*/  @!P6 IMAD.IADD R71, R71, 0x1, -R8 ;  /* 0x000000014747e824 */ /* 0x000fe200078e0a08 */
[C---:B------:R-:W-:Y:S01]  /*3940*/  ISETP.GT.U32.AND P6, PT, R8.reuse, R70, PT ;  /* 0x000000460800720c */ /* 0x040fe20003fc4070 */
[C---:B------:R-:W-:Y:S01]  /*3950*/  IMAD R75, R8.reuse, R72, R79 ;  /* 0x00000048084b7224 */ /* 0x040fe200078e024f */
[----:B------:R-:W-:Y:S01]  /*3960*/  IABS R79, R215 ;  /* 0x000000d7004f7213 */ /* 0x000fe20000000000 */
[C---:B------:R-:W-:Y:S01]  /*3970*/  IMAD R72, R8.reuse, R74, R81 ;  /* 0x0000004a08487224 */ /* 0x040fe200078e0251 */
[----:B------:R-:W-:Y:S01]  /*3980*/  IABS R81, R233 ;  /* 0x000000e900517213 */ /* 0x000fe20000000000 */
[----:B------:R-:W-:Y:S02]  /*3990*/  IMAD.MOV R74, RZ, RZ, -R67 ;  /* 0x000000ffff4a7224 */ /* 0x000fe400078e0a43 */
[----:B------:R-:W-:Y:S01]  /*39a0*/  @!P1 IMAD.MOV R60, RZ, RZ, -R60 ;  /* 0x000000ffff3c9224 */ /* 0x000fe200078e0a3c */
[----:B------:R-:W-:Y:S01]  /*39b0*/  ISETP.GT.U32.AND P1, PT, R8, R64, PT ;  /* 0x000000400800720c */ /* 0x000fe20003f24070 */
[--C-:B------:R-:W-:Y:S01]  /*39c0*/  @!P2 IMAD.IADD R68, R68, 0x1, -R8.reuse ;  /* 0x000000014444a824 */ /* 0x100fe200078e0a08 */
[C---:B------:R-:W-:Y:S01]  /*39d0*/  ISETP.GT.U32.AND P2, PT, R8.reuse, R75, PT ;  /* 0x0000004b0800720c */ /* 0x040fe20003f44070 */
[----:B------:R-:W-:Y:S01]  /*39e0*/  @!P3 IMAD.IADD R73, R73, 0x1, -R8 ;  /* 0x000000014949b824 */ /* 0x000fe200078e0a08 */
[C---:B------:R-:W-:Y:S01]  /*39f0*/  ISETP.GT.U32.AND P3, PT, R8.reuse, R72, PT ;  /* 0x000000480800720c */ /* 0x040fe20003f64070 */
[----:B------:R-:W-:-:S02]  /*3a00*/  IMAD R77, R8, R74, R77 ;  /* 0x0000004a084d7224 */ /* 0x000fc400078e024d */
[----:B------:R-:W-:Y:S02]  /*3a10*/  @!P6 IMAD.IADD R70, R70, 0x1, -R8 ;  /* 0x000000014646e824 */ /* 0x000fe400078e0a08 */
[----:B------:R-:W-:Y:S01]  /*3a20*/  IMAD.HI.U32 R69, R6, R79, RZ ;  /* 0x0000004f06457227 */ /* 0x000fe200078e00ff */
[----:B------:R-:W-:-:S03]  /*3a30*/  ISETP.GT.U32.AND P6, PT, R8, R77, PT ;  /* 0x0000004d0800720c */ /* 0x000fc60003fc4070 */
[--C-:B------:R-:W-:Y:S01]  /*3a40*/  @!P1 IMAD.IADD R64, R64, 0x1, -R8.reuse ;  /* 0x0000000140409824 */ /* 0x100fe200078e0a08 */
[----:B------:R-:W-:Y:S01]  /*3a50*/  ISETP.GE.AND P1, PT, R195, RZ, PT ;  /* 0x000000ffc300720c */ /* 0x000fe20003f26270 */
[--C-:B------:R-:W-:Y:S01]  /*3a60*/  @!P2 IMAD.IADD R75, R75, 0x1, -R8.reuse ;  /* 0x000000014b4ba824 */ /* 0x100fe200078e0a08 */
[----:B------:R-:W-:Y:S01]  /*3a70*/  ISETP.GT.U32.AND P2, PT, R8, R73, PT ;  /* 0x000000490800720c */ /* 0x000fe20003f44070 */
[----:B------:R-:W-:Y:S01]  /*3a80*/  @!P3 IMAD.IADD R72, R72, 0x1, -R8 ;  /* 0x000000014848b824 */ /* 0x000fe200078e0a08 */
[----:B------:R-:W-:Y:S01]  /*3a90*/  CS2R R194, SRZ ;  /* 0x0000000000c27805 */ /* 0x000fe2000001ff00 */
[----:B------:R-:W-:Y:S01]  /*3aa0*/  IMAD.HI.U32 R67, R6, R81, RZ ;  /* 0x0000005106437227 */ /* 0x000fe200078e00ff */
[----:B------:R-:W-:-:S03]  /*3ab0*/  ISETP.GT.U32.AND P3, PT, R8, R75, PT ;  /* 0x0000004b0800720c */ /* 0x000fc60003f64070 */
[----:B------:R-:W-:Y:S02]  /*3ac0*/  IMAD.MOV R76, RZ, RZ, -R69 ;  /* 0x000000ffff4c7224 */ /* 0x000fe400078e0a45 */
[----:B------:R-:W-:Y:S01]  /*3ad0*/  @!P6 IMAD.IADD R77, R77, 0x1, -R8 ;  /* 0x000000014d4de824 */ /* 0x000fe200078e0a08 */
[----:B------:R-:W-:Y:S01]  /*3ae0*/  ISETP.GT.U32.AND P6, PT, R8, R72, PT ;  /* 0x000000480800720c */ /* 0x000fe20003fc4070 */
[----:B------:R-:W-:Y:S02]  /*3af0*/  IMAD.MOV R67, RZ, RZ, -R67 ;  /* 0x000000ffff437224 */ /* 0x000fe400078e0a43 */
[----:B------:R-:W-:-:S04]  /*3b00*/  IMAD.HI.U32 R69, R6, R83, RZ ;  /* 0x0000005306457227 */ /* 0x000fc800078e00ff */
[C---:B------:R-:W-:Y:S02]  /*3b10*/  IMAD R74, R8.reuse, R76, R79 ;  /* 0x0000004c084a7224 */ /* 0x040fe400078e024f */
[C---:B------:R-:W-:Y:S01]  /*3b20*/  IMAD R79, R8.reuse, R67, R81 ;  /* 0x00000043084f7224 */ /* 0x040fe200078e0251 */
[----:B------:R-:W-:Y:S01]  /*3b30*/  IABS R81, R231 ;  /* 0x000000e700517213 */ /* 0x000fe20000000000 */
[----:B------:R-:W-:Y:S02]  /*3b40*/  IMAD.MOV R69, RZ, RZ, -R69 ;  /* 0x000000ffff457224 */ /* 0x000fe400078e0a45 */
[----:B------:R-:W-:Y:S02]  /*3b50*/  IMAD.MOV.U32 R67, RZ, RZ, R71 ;  /* 0x000000ffff437224 */ /* 0x000fe400078e0047 */
[----:B------:R-:W-:Y:S01]  /*3b60*/  @!P0 IMAD.MOV R64, RZ, RZ, -R64 ;  /* 0x000000ffff408224 */ /* 0x000fe200078e0a40 */
[----:B------:R-:W-:Y:S01]  /*3b70*/  ISETP.GE.AND P0, PT, R211, RZ, PT ;  /* 0x000000ffd300720c */ /* 0x000fe20003f06270 */
[C---:B------:R-:W-:Y:S01]  /*3b80*/  IMAD R76, R8.reuse, R69, R83 ;  /* 0x00000045084c7224 */ /* 0x040fe200078e0253 */
[----:B------:R-:W-:Y:S01]  /*3b90*/  IABS R83, R234 ;  /* 0x000000ea00537213 */ /* 0x000fe20000000000 */
[----:B------:R-:W-:Y:S01]  /*3ba0*/  @!P1 IMAD.MOV R67, RZ, RZ, -R67 ;  /* 0x000000ffff439224 */ /* 0x000fe200078e0a43 */
[C---:B------:R-:W-:Y:S01]  /*3bb0*/  ISETP.GT.U32.AND P1, PT, R8.reuse, R70, PT ;  /* 0x000000460800720c */ /* 0x040fe20003f24070 */
[--C-:B------:R-:W-:Y:S01]  /*3bc0*/  @!P2 IMAD.IADD R73, R73, 0x1, -R8.reuse ;  /* 0x000000014949a824 */ /* 0x100fe200078e0a08 */
[----:B------:R-:W-:Y:S01]  /*3bd0*/  ISETP.GT.U32.AND P2, PT, R8, R74, PT ;  /* 0x0000004a0800720c */ /* 0x000fe20003f44070 */
[--C-:B------:R-:W-:Y:S01]  /*3be0*/  @!P6 IMAD.IADD R72, R72, 0x1, -R8.reuse ;  /* 0x000000014848e824 */ /* 0x100fe200078e0a08 */
[----:B------:R-:W-:Y:S01]  /*3bf0*/  ISETP.GT.U32.AND P6, PT, R8, R76, PT ;  /* 0x0000004c0800720c */ /* 0x000fe20003fc4070 */
[----:B------:R-:W-:Y:S01]  /*3c00*/  @!P3 IMAD.IADD R75, R75, 0x1, -R8 ;  /* 0x000000014b4bb824 */ /* 0x000fe200078e0a08 */
[----:B------:R-:W-:Y:S01]  /*3c10*/  ISETP.GE.AND P3, PT, R243, RZ, PT ;  /* 0x000000fff300720c */ /* 0x000fe20003f66270 */
[----:B------:R-:W-:-:S04]  /*3c20*/  IMAD.HI.U32 R71, R6, R83, RZ ;  /* 0x0000005306477227 */ /* 0x000fc800078e00ff */
[----:B------:R-:W-:-:S04]  /*3c30*/  IMAD.HI.U32 R69, R6, R81, RZ ;  /* 0x0000005106457227 */ /* 0x000fc800078e00ff */
[----:B------:R-:W-:Y:S01]  /*3c40*/  @!P5 IMAD.MOV R65, RZ, RZ, -R65 ;  /* 0x000000ffff41d224 */ /* 0x000fe200078e0a41 */
[----:B------:R-:W-:Y:S01]  /*3c50*/  ISETP.GE.AND P5, PT, R213, RZ, PT ;  /* 0x000000ffd500720c */ /* 0x000fe20003fa6270 */
[----:B------:R-:W-:Y:S01]  /*3c60*/  @!P0 IMAD.MOV R68, RZ, RZ, -R68 ;  /* 0x000000ffff448224 */ /* 0x000fe200078e0a44 */
[----:B------:R-:W-:Y:S01]  /*3c70*/  ISETP.GT.U32.AND P0, PT, R8, R77, PT ;  /* 0x0000004d0800720c */ /* 0x000fe20003f04070 */
[--C-:B------:R-:W-:Y:S01]  /*3c80*/  @!P1 IMAD.IADD R70, R70, 0x1, -R8.reuse ;  /* 0x0000000146469824 */ /* 0x100fe200078e0a08 */
[----:B------:R-:W-:Y:S01]  /*3c90*/  ISETP.GT.U32.AND P1, PT, R8, R79, PT ;  /* 0x0000004f0800720c */ /* 0x000fe20003f24070 */
[----:B------:R-:W-:Y:S01]  /*3ca0*/  @!P2 IMAD.IADD R74, R74, 0x1, -R8 ;  /* 0x000000014a4aa824 */ /* 0x000fe200078e0a08 */
[----:B------:R-:W-:Y:S01]  /*3cb0*/  ISETP.GE.AND P2, PT, R225, RZ, PT ;  /* 0x000000ffe100720c */ /* 0x000fe20003f46270 */
[----:B------:R-:W-:Y:S02]  /*3cc0*/  IMAD.MOV R71, RZ, RZ, -R71 ;  /* 0x000000ffff477224 */ /* 0x000fe400078e0a47 */
[----:B------:R-:W-:-:S02]  /*3cd0*/  IMAD.MOV R69, RZ, RZ, -R69 ;  /* 0x000000ffff457224 */ /* 0x000fc400078e0a45 */
[--C-:B------:R-:W-:Y:S01]  /*3ce0*/  @!P6 IMAD.IADD R76, R76, 0x1, -R8.reuse ;  /* 0x000000014c4ce824 */ /* 0x100fe200078e0a08 */
[C---:B------:R-:W-:Y:S01]  /*3cf0*/  ISETP.GT.U32.AND P6, PT, R8.reuse, R74, PT ;  /* 0x0000004a0800720c */ /* 0x040fe20003fc4070 */
[C---:B------:R-:W-:Y:S02]  /*3d00*/  IMAD R78, R8.reuse, R71, R83 ;  /* 0x00000047084e7224 */ /* 0x040fe400078e0253 */
[C---:B------:R-:W-:Y:S02]  /*3d10*/  IMAD R81, R8.reuse, R69, R81 ;  /* 0x0000004508517224 */ /* 0x040fe400078e0251 */
[----:B------:R-:W-:Y:S02]  /*3d20*/  IMAD.MOV.U32 R71, RZ, RZ, R75 ;  /* 0x000000ffff477224 */ /* 0x000fe400078e004b */
[----:B------:R-:W-:Y:S02]  /*3d30*/  IMAD.MOV.U32 R69, RZ, RZ, R73 ;  /* 0x000000ffff457224 */ /* 0x000fe400078e0049 */
[----:B------:R-:W-:Y:S01]  /*3d40*/  @!P3 IMAD.MOV R71, RZ, RZ, -R71 ;  /* 0x000000ffff47b224 */ /* 0x000fe200078e0a47 */
[C---:B------:R-:W-:Y:S01]  /*3d50*/  ISETP.GT.U32.AND P3, PT, R8.reuse, R81, PT ;  /* 0x000000510800720c */ /* 0x040fe20003f64070 */
[--C-:B------:R-:W-:Y:S01]  /*3d60*/  @!P0 IMAD.IADD R77, R77, 0x1, -R8.reuse ;  /* 0x000000014d4d8824 */ /* 0x100fe200078e0a08 */
[----:B------:R-:W-:Y:S01]  /*3d70*/  ISETP.GE.AND P0, PT, R223, RZ, PT ;  /* 0x000000ffdf00720c */ /* 0x000fe20003f06270 */
[----:B------:R-:W-:Y:S01]  /*3d80*/  @!P1 IMAD.IADD R79, R79, 0x1, -R8 ;  /* 0x000000014f4f9824 */ /* 0x000fe200078e0a08 */
[----:B------:R-:W-:Y:S01]  /*3d90*/  ISETP.GE.AND P1, PT, R215, RZ, PT ;  /* 0x000000ffd700720c */ /* 0x000fe20003f26270 */
[----:B------:R-:W-:Y:S01]  /*3da0*/  @!P5 IMAD.MOV R69, RZ, RZ, -R69 ;  /* 0x000000ffff45d224 */ /* 0x000fe200078e0a45 */
[----:B------:R-:W-:Y:S01]  /*3db0*/  ISETP.GT.U32.AND P5, PT, R8, R76, PT ;  /* 0x0000004c0800720c */ /* 0x000fe20003fa4070 */
[----:B------:R-:W-:-:S02]  /*3dc0*/  IMAD.MOV.U32 R83, RZ, RZ, R80 ;  /* 0x000000ffff537224 */ /* 0x000fc400078e0050 */
[----:B------:R-:W-:Y:S01]  /*3dd0*/  @!P6 IMAD.IADD R74, R74, 0x1, -R8 ;  /* 0x000000014a4ae824 */ /* 0x000fe200078e0a08 */
[----:B------:R-:W-:Y:S01]  /*3de0*/  ISETP.GE.AND P6, PT, R165, RZ, PT ;  /* 0x000000ffa500720c */ /* 0x000fe20003fc6270 */
[----:B------:R-:W-:Y:S01]  /*3df0*/  @!P4 IMAD.MOV R70, RZ, RZ, -R70 ;  /* 0x000000ffff46c224 */ /* 0x000fe200078e0a46 */
[----:B------:R-:W-:Y:S01]  /*3e00*/  ISETP.GT.U32.AND P4, PT, R8, R79, PT ;  /* 0x0000004f0800720c */ /* 0x000fe20003f84070 */
[----:B------:R-:W-:Y:S02]  /*3e10*/  IMAD.MOV.U32 R73, RZ, RZ, R77 ;  /* 0x000000ffff497224 */ /* 0x000fe400078e004d */
[----:B------:R-:W-:-:S04]  /*3e20*/  IMAD.HI.U32 R75, R6, R83, RZ ;  /* 0x00000053064b7227 */ /* 0x000fc800078e00ff */
[----:B------:R-:W-:Y:S01]  /*3e30*/  @!P2 IMAD.MOV R73, RZ, RZ, -R73 ;  /* 0x000000ffff49a224 */ /* 0x000fe200078e0a49 */
[----:B------:R-:W-:Y:S01]  /*3e40*/  ISETP.GT.U32.AND P2, PT, R8, R78, PT ;  /* 0x0000004e0800720c */ /* 0x000fe20003f44070 */
[----:B------:R-:W-:Y:S02]  /*3e50*/  IMAD.MOV R75, RZ, RZ, -R75 ;  /* 0x000000ffff4b7224 */ /* 0x000fe400078e0a4b */
[----:B------:R-:W-:Y:S01]  /*3e60*/  @!P3 IMAD.IADD R81, R81, 0x1, -R8 ;  /* 0x000000015151b824 */ /* 0x000fe200078e0a08 */
[----:B------:R-:W-:Y:S01]  /*3e70*/  ISETP.GE.AND P3, PT, R229, RZ, PT ;  /* 0x000000ffe500720c */ /* 0x000fe20003f66270 */
[----:B------:R-:W-:Y:S01]  /*3e80*/  @!P0 IMAD.MOV R72, RZ, RZ, -R72 ;  /* 0x000000ffff488224 */ /* 0x000fe200078e0a48 */
[----:B------:R-:W-:Y:S01]  /*3e90*/  ISETP.GE.AND P0, PT, R233, RZ, PT ;  /* 0x000000ffe900720c */ /* 0x000fe20003f06270 */
[----:B------:R-:W-:Y:S01]  /*3ea0*/  @!P5 IMAD.IADD R76, R76, 0x1, -R8 ;  /* 0x000000014c4cd824 */ /* 0x000fe200078e0a08 */
[----:B------:R-:W-:Y:S01]  /*3eb0*/  ISETP.GE.AND P5, PT, R234, RZ, PT ;  /* 0x000000ffea00720c */ /* 0x000fe20003fa6270 */
[----:B------:R-:W-:-:S02]  /*3ec0*/  IMAD R83, R8, R75, R83 ;  /* 0x0000004b08537224 */ /* 0x000fc400078e0253 */
[----:B------:R-:W-:Y:S01]  /*3ed0*/  @!P1 IMAD.MOV R74, RZ, RZ, -R74 ;  /* 0x000000ffff4a9224 */ /* 0x000fe200078e0a4a */
[C---:B------:R-:W-:Y:S01]  /*3ee0*/  ISETP.GT.U32.AND P1, PT, R8.reuse, R81, PT ;  /* 0x000000510800720c */ /* 0x040fe20003f24070 */
[----:B------:R-:W-:Y:S01]  /*3ef0*/  @!P6 IMAD.MOV R76, RZ, RZ, -R76 ;  /* 0x000000ffff4ce224 */ /* 0x000fe200078e0a4c */
[----:B------:R-:W-:Y:S01]  /*3f00*/  ISETP.GT.U32.AND P6, PT, R8, R83, PT ;  /* 0x000000530800720c */ /* 0x000fe20003fc4070 */
[----:B------:R-:W-:Y:S01]  /*3f10*/  @!P4 IMAD.IADD R79, R79, 0x1, -R8 ;  /* 0x000000014f4fc824 */ /* 0x000fe200078e0a08 */
[----:B------:R-:W-:Y:S01]  /*3f20*/  ISETP.GE.AND P4, PT, R231, RZ, PT ;  /* 0x000000ffe700720c */ /* 0x000fe20003f86270 */
[----:B------:R-:W-:-:S04]  /*3f30*/  IMAD.HI.U32 R77, R6, R85, RZ ;  /* 0x00000055064d7227 */ /* 0x000fc800078e00ff */
[----:B------:R-:W-:Y:S02]  /*3f40*/  IMAD.MOV.U32 R75, RZ, RZ, R79 ;  /* 0x000000ffff4b7224 */ /* 0x000fe400078e004f */
[----:B------:R-:W-:Y:S01]  /*3f50*/  @!P2 IMAD.IADD R78, R78, 0x1, -R8 ;  /* 0x000000014e4ea824 */ /* 0x000fe200078e0a08 */
[----:B------:R-:W-:Y:S01]  /*3f60*/  ISETP.GE.AND P2, PT, R236, RZ, PT ;  /* 0x000000ffec00720c */ /* 0x000fe20003f46270 */
[----:B------:R-:W-:Y:S02]  /*3f70*/  IMAD.MOV R80, RZ, RZ, -R77 ;  /* 0x000000ffff507224 */ /* 0x000fe400078e0a4d */
[----:B------:R-:W-:-:S04]  /*3f80*/  IMAD.HI.U32 R77, R6, R89, RZ ;  /* 0x00000059064d7227 */ /* 0x000fc800078e00ff */
[----:B------:R-:W-:Y:S01]  /*3f90*/  @!P0 IMAD.MOV R75, RZ, RZ, -R75 ;  /* 0x000000ffff4b8224 */ /* 0x000fe200078e0a4b */
[----:B------:R-:W-:Y:S01]  /*3fa0*/  ISETP.GT.U32.AND P0, PT, R8, R78, PT ;  /* 0x0000004e0800720c */ /* 0x000fe20003f04070 */
[----:B------:R-:W-:Y:S01]  /*3fb0*/  @!P1 IMAD.IADD R81, R81, 0x1, -R8 ;  /* 0x0000000151519824 */ /* 0x000fe200078e0a08 */
[----:B------:R-:W-:Y:S01]  /*3fc0*/  ISETP.GE.AND P1, PT, R239, RZ, PT ;  /* 0x000000ffef00720c */ /* 0x000fe20003f26270 */
[----:B------:R-:W-:-:S04]  /*3fd0*/  IMAD.HI.U32 R79, R6, R87, RZ ;  /* 0x00000057064f7227 */ /* 0x000fc800078e00ff */
[----:B------:R-:W-:Y:S02]  /*3fe0*/  IMAD.MOV R82, RZ, RZ, -R77 ;  /* 0x000000ffff527224 */ /* 0x000fe400078e0a4d */
[C---:B------:R-:W-:Y:S02]  /*3ff0*/  IMAD R80, R8.reuse, R80, R85 ;  /* 0x0000005008507224 */ /* 0x040fe400078e0255 */
[----:B------:R-:W-:Y:S02]  /*4000*/  @!P6 IMAD.IADD R83, R83, 0x1, -R8 ;  /* 0x000000015353e824 */ /* 0x000fe400078e0a08 */
[----:B------:R-:W-:Y:S01]  /*4010*/  IMAD.MOV.U32 R77, RZ, RZ, R81 ;  /* 0x000000ffff4d7224 */ /* 0x000fe200078e0051 */
[----:B------:R-:W-:Y:S01]  /*4020*/  IABS R81, R175 ;  /* 0x000000af00517213 */ /* 0x000fe20000000000 */
[----:B------:R-:W-:Y:S01]  /*4030*/  IMAD.MOV R79, RZ, RZ, -R79 ;  /* 0x000000ffff4f7224 */ /* 0x000fe200078e0a4f */
[C---:B------:R-:W-:Y:S01]  /*4040*/  ISETP.GT.U32.AND P6, PT, R8.reuse, R83, PT ;  /* 0x000000530800720c */ /* 0x040fe20003fc4070 */
[----:B------:R-:W-:Y:S01]  /*4050*/  @!P4 IMAD.MOV R77, RZ, RZ, -R77 ;  /* 0x000000ffff4dc224 */ /* 0x000fe200078e0a4d */
[C---:B------:R-:W-:Y:S01]  /*4060*/  ISETP.GT.U32.AND P4, PT, R8.reuse, R80, PT ;  /* 0x000000500800720c */ /* 0x040fe20003f84070 */
[----:B------:R-:W-:-:S02]  /*4070*/  IMAD R85, R8, R79, R87 ;  /* 0x0000004f08557224 */ /* 0x000fc400078e0257 */
[----:B------:R-:W-:-:S04]  /*4080*/  IMAD.HI.U32 R79, R6, R91, RZ ;  /* 0x0000005b064f7227 */ /* 0x000fc800078e00ff */
[----:B------:R-:W-:Y:S01]  /*4090*/  @!P0 IMAD.IADD R78, R78, 0x1, -R8 ;  /* 0x000000014e4e8824 */ /* 0x000fe200078e0a08 */
[----:B------:R-:W-:Y:S01]  /*40a0*/  ISETP.GE.AND P0, PT, R246, RZ, PT ;  /* 0x000000fff600720c */ /* 0x000fe20003f06270 */
[----:B------:R-:W-:Y:S02]  /*40b0*/  IMAD.MOV R79, RZ, RZ, -R79 ;  /* 0x000000ffff4f7224 */ /* 0x000fe400078e0a4f */
[C---:B------:R-:W-:Y:S01]  /*40c0*/  IMAD R82, R8.reuse, R82, R89 ;  /* 0x0000005208527224 */ /* 0x040fe200078e0259 */
[----:B------:R-:W-:Y:S01]  /*40d0*/  IABS R89, R240 ;  /* 0x000000f000597213 */ /* 0x000fe20000000000 */
[----:B------:R-:W-:Y:S01]  /*40e0*/  @!P5 IMAD.MOV R78, RZ, RZ, -R78 ;  /* 0x000000ffff4ed224 */ /* 0x000fe200078e0a4e */
[C---:B------:R-:W-:Y:S01]  /*40f0*/  ISETP.GT.U32.AND P5, PT, R8.reuse, R85, PT ;  /* 0x000000550800720c */ /* 0x040fe20003fa4070 */
[C---:B------:R-:W-:Y:S02]  /*4100*/  IMAD R87, R8.reuse, R79, R91 ;  /* 0x0000004f08577224 */ /* 0x040fe400078e025b */
[--C-:B------:R-:W-:Y:S01]  /*4110*/  @!P6 IMAD.IADD R83, R83, 0x1, -R8.reuse ;  /* 0x000000015353e824 */ /* 0x100fe200078e0a08 */
[----:B------:R-:W-:Y:S01]  /*4120*/  ISETP.GT.U32.AND P6, PT, R8, R82, PT ;  /* 0x000000520800720c */ /* 0x000fe20003fc4070 */
[----:B------:R-:W-:Y:S01]  /*4130*/  @!P4 IMAD.IADD R80, R80, 0x1, -R8 ;  /* 0x000000015050c824 */ /* 0x000fe200078e0a08 */
[----:B------:R-:W-:Y:S01]  /*4140*/  ISETP.GT.U32.AND P4, PT, R8, R87, PT ;  /* 0x000000570800720c */ /* 0x000fe20003f84070 */
[----:B------:R-:W-:-:S02]  /*4150*/  IMAD.MOV.U32 R91, RZ, RZ, R81 ;  /* 0x000000ffff5b7224 */ /* 0x000fc400078e0051 */
[----:B------:R-:W-:-:S04]  /*4160*/  IMAD.HI.U32 R79, R6, R89, RZ ;  /* 0x00000059064f7227 */ /* 0x000fc800078e00ff */
[----:B------:R-:W-:Y:S01]  /*4170*/  @!P5 IMAD.IADD R85, R85, 0x1, -R8 ;  /* 0x000000015555d824 */ /* 0x000fe200078e0a08 */
[----:B------:R-:W-:Y:S01]  /*4180*/  ISETP.GT.U32.AND P5, PT, R8, R80, PT ;  /* 0x000000500800720c */ /* 0x000fe20003fa4070 */
[----:B------:R-:W-:-:S04]  /*4190*/  IMAD.HI.U32 R81, R6, R91, RZ ;  /* 0x0000005b06517227 */ /* 0x000fc800078e00ff */
[----:B------:R-:W-:Y:S02]  /*41a0*/  IMAD.MOV R84, RZ, RZ, -R79 ;  /* 0x000000ffff547224 */ /* 0x000fe400078e0a4f */
[--C-:B------:R-:W-:Y:S01]  /*41b0*/  @!P6 IMAD.IADD R82, R82, 0x1, -R8.reuse ;  /* 0x000000015252e824 */ /* 0x100fe200078e0a08 */
[C---:B------:R-:W-:Y:S01]  /*41c0*/  ISETP.GT.U32.AND P6, PT, R8.reuse, R85, PT ;  /* 0x000000550800720c */ /* 0x040fe20003fc4070 */
[----:B------:R-:W-:Y:S02]  /*41d0*/  @!P4 IMAD.IADD R87, R87, 0x1, -R8 ;  /* 0x000000015757c824 */ /* 0x000fe400078e0a08 */
[----:B------:R-:W-:Y:S02]  /*41e0*/  IMAD.MOV.U32 R79, RZ, RZ, R83 ;  /* 0x000000ffff4f7224 */ /* 0x000fe400078e0053 */
[----:B------:R-:W-:Y:S01]  /*41f0*/  IMAD.MOV R81, RZ, RZ, -R81 ;  /* 0x000000ffff517224 */ /* 0x000fe200078e0a51 */
[----:B------:R-:W-:Y:S01]  /*4200*/  ISETP.GT.U32.AND P4, PT, R8, R87, PT ;  /* 0x000000570800720c */ /* 0x000fe20003f84070 */
[----:B------:R-:W-:-:S02]  /*4210*/  IMAD.MOV.U32 R83, RZ, RZ, R86 ;  /* 0x000000ffff537224 */ /* 0x000fc400078e0056 */
[----:B------:R-:W-:Y:S02]  /*4220*/  IMAD R86, R8, R81, R91 ;  /* 0x0000005108567224 */ /* 0x000fe400078e025b */
[----:B------:R-:W-:-:S04]  /*4230*/  IMAD.HI.U32 R81, R6, R83, RZ ;  /* 0x0000005306517227 */ /* 0x000fc800078e00ff */
[----:B------:R-:W-:Y:S02]  /*4240*/  IMAD.MOV R81, RZ, RZ, -R81 ;  /* 0x000000ffff517224 */ /* 0x000fe400078e0a51 */
[--C-:B------:R-:W-:Y:S01]  /*4250*/  @!P6 IMAD.IADD R85, R85, 0x1, -R8.reuse ;  /* 0x000000015555e824 */ /* 0x100fe200078e0a08 */
[C---:B------:R-:W-:Y:S01]  /*4260*/  ISETP.GT.U32.AND P6, PT, R8.reuse, R86, PT ;  /* 0x000000560800720c */ /* 0x040fe20003fc4070 */
[C---:B------:R-:W-:Y:S02]  /*4270*/  IMAD R91, R8.reuse, R81, R83 ;  /* 0x00000051085b7224 */ /* 0x040fe400078e0253 */
[----:B------:R-:W-:Y:S02]  /*4280*/  @!P4 IMAD.IADD R87, R87, 0x1, -R8 ;  /* 0x000000015757c824 */ /* 0x000fe400078e0a08 */
[----:B------:R-:W-:Y:S01]  /*4290*/  @!P3 IMAD.MOV R79, RZ, RZ, -R79 ;  /* 0x000000ffff4fb224 */ /* 0x000fe200078e0a4f */
[C---:B------:R-:W-:Y:S01]  /*42a0*/  ISETP.GT.U32.AND P4, PT, R8.reuse, R91, PT ;  /* 0x0000005b0800720c */ /* 0x040fe20003f84070 */
[C---:B------:R-:W-:Y:S01]  /*42b0*/  IMAD R89, R8.reuse, R84, R89 ;  /* 0x0000005408597224 */ /* 0x040fe200078e0259 */
[----:B------:R-:W-:Y:S01]  /*42c0*/  ISETP.GT.U32.AND P3, PT, R8, R82, PT ;  /* 0x000000520800720c */ /* 0x000fe20003f64070 */
[----:B------:R-:W-:-:S04]  /*42d0*/  IMAD.HI.U32 R81, R6, R93, RZ ;  /* 0x0000005d06517227 */ /* 0x000fc800078e00ff */
[--C-:B------:R-:W-:Y:S01]  /*42e0*/  @!P6 IMAD.IADD R86, R86, 0x1, -R8.reuse ;  /* 0x000000015656e824 */ /* 0x100fe200078e0a08 */
[----:B------:R-:W-:Y:S01]  /*42f0*/  ISETP.GE.AND P6, PT, R175, RZ, PT ;  /* 0x000000ffaf00720c */ /* 0x000fe20003fc6270 */
[--C-:B------:R-:W-:Y:S01]  /*4300*/  @!P5 IMAD.IADD R80, R80, 0x1, -R8.reuse ;  /* 0x000000015050d824 */ /* 0x100fe200078e0a08 */
[C---:B------:R-:W-:Y:S01]  /*4310*/  ISETP.GT.U32.AND P5, PT, R8.reuse, R89, PT ;  /* 0x000000590800720c */ /* 0x040fe20003fa4070 */
[----:B------:R-:W-:Y:S02]  /*4320*/  IMAD.MOV R81, RZ, RZ, -R81 ;  /* 0x000000ffff517224 */ /* 0x000fe400078e0a51 */
[--C-:B------:R-:W-:Y:S01]  /*4330*/  @!P4 IMAD.IADD R91, R91, 0x1, -R8.reuse ;  /* 0x000000015b5bc824 */ /* 0x100fe200078e0a08 */
[----:B------:R-:W-:Y:S01]  /*4340*/  ISETP.GT.U32.AND P4, PT, R8, R86, PT ;  /* 0x000000560800720c */ /* 0x000fe20003f84070 */
[----:B------:R-:W-:Y:S01]  /*4350*/  @!P3 IMAD.IADD R82, R82, 0x1, -R8 ;  /* 0x000000015252b824 */ /* 0x000fe200078e0a08 */
[----:B------:R-:W-:Y:S01]  /*4360*/  ISETP.GE.AND P3, PT, R214, RZ, PT ;  /* 0x000000ffd600720c */ /* 0x000fe20003f66270 */
[----:B------:R-:W-:Y:S01]  /*4370*/  IMAD.HI.U32 R83, R6, R95, RZ ;  /* 0x0000005f06537227 */ /* 0x000fe200078e00ff */
[----:B------:R-:W-:-:S03]  /*4380*/  CS2R R214, SRZ ;  /* 0x0000000000d67805 */ /* 0x000fc6000001ff00 */
[C---:B------:R-:W-:Y:S02]  /*4390*/  IMAD R84, R8.reuse, R81, R93 ;  /* 0x0000005108547224 */ /* 0x040fe400078e025d */
[----:B------:R-:W-:Y:S02]  /*43a0*/  IMAD.MOV.U32 R81, RZ, RZ, R85 ;  /* 0x000000ffff517224 */ /* 0x000fe400078e0055 */
[----:B------:R-:W-:Y:S02]  /*43b0*/  IMAD.MOV R85, RZ, RZ, -R83 ;  /* 0x000000ffff557224 */ /* 0x000fe400078e0a53 */
[----:B------:R-:W-:Y:S02]  /*43c0*/  IMAD.MOV.U32 R83, RZ, RZ, R87 ;  /* 0x000000ffff537224 */ /* 0x000fe400078e0057 */
[----:B------:R-:W-:Y:S01]  /*43d0*/  IMAD R87, R8, R85, R95 ;  /* 0x0000005508577224 */ /* 0x000fe200078e025f */
[----:B------:R-:W-:Y:S01]  /*43e0*/  IABS R95, R3 ;  /* 0x00000003005f7213 */ /* 0x000fe20000000000 */
[--C-:B------:R-:W-:Y:S01]  /*43f0*/  @!P5 IMAD.IADD R89, R89, 0x1, -R8.reuse ;  /* 0x000000015959d824 */ /* 0x100fe200078e0a08 */
[----:B------:R-:W-:Y:S01]  /*4400*/  ISETP.GE.AND P5, PT, R240, RZ, PT ;  /* 0x000000fff000720c */ /* 0x000fe20003fa6270 */
[----:B------:R-:W-:Y:S01]  /*4410*/  @!P4 IMAD.IADD R86, R86, 0x1, -R8 ;  /* 0x000000015656c824 */ /* 0x000fe200078e0a08 */
[C---:B------:R-:W-:Y:S01]  /*4420*/  ISETP.GT.U32.AND P4, PT, R8.reuse, R87, PT ;  /* 0x000000570800720c */ /* 0x040fe20003f84070 */
[----:B------:R-:W-:Y:S01]  /*4430*/  @!P2 IMAD.MOV R80, RZ, RZ, -R80 ;  /* 0x000000ffff50a224 */ /* 0x000fe200078e0a50 */
[C---:B------:R-:W-:Y:S01]  /*4440*/  ISETP.GT.U32.AND P2, PT, R8.reuse, R89, PT ;  /* 0x000000590800720c */ /* 0x040fe20003f44070 */
[----:B------:R-:W-:Y:S01]  /*4450*/  @!P3 IMAD.MOV R83, RZ, RZ, -R83 ;  /* 0x000000ffff53b224 */ /* 0x000fe200078e0a53 */
[C---:B------:R-:W-:Y:S01]  /*4460*/  ISETP.GT.U32.AND P3, PT, R8.reuse, R84, PT ;  /* 0x000000540800720c */ /* 0x040fe20003f64070 */
[----:B------:R-:W-:Y:S01]  /*4470*/  @!P1 IMAD.MOV R81, RZ, RZ, -R81 ;  /* 0x000000ffff519224 */ /* 0x000fe200078e0a51 */
[C---:B------:R-:W-:Y:S01]  /*4480*/  ISETP.GT.U32.AND P1, PT, R8.reuse, R91, PT ;  /* 0x0000005b0800720c */ /* 0x040fe20003f24070 */
[----:B------:R-:W-:Y:S01]  /*4490*/  IMAD R93, R8, R92, R97 ;  /* 0x0000005c085d7224 */ /* 0x000fe200078e0261 */
[----:B------:R-:W-:Y:S01]  /*44a0*/  IABS R97, R30 ;  /* 0x0000001e00617213 */ /* 0x000fe20000000000 */
[----:B------:R-:W-:-:S02]  /*44b0*/  @!P6 IMAD.MOV R86, RZ, RZ, -R86 ;  /* 0x000000ffff56e224 */ /* 0x000fc400078e0a56 */
[----:B------:R-:W-:-:S04]  /*44c0*/  IMAD.HI.U32 R85, R6, R95, RZ ;  /* 0x0000005f06557227 */ /* 0x000fc800078e00ff */
[--C-:B------:R-:W-:Y:S01]  /*44d0*/  @!P4 IMAD.IADD R87, R87, 0x1, -R8.reuse ;  /* 0x000000015757c824 */ /* 0x100fe200078e0a08 */
[----:B------:R-:W-:Y:S01]  /*44e0*/  ISETP.GE.AND P4, PT, R249, RZ, PT ;  /* 0x000000fff900720c */ /* 0x000fe20003f86270 */
[--C-:B------:R-:W-:Y:S01]  /*44f0*/  @!P2 IMAD.IADD R89, R89, 0x1, -R8.reuse ;  /* 0x000000015959a824 */ /* 0x100fe200078e0a08 */
[----:B------:R-:W-:Y:S01]  /*4500*/  ISETP.GE.AND P2, PT, R245, RZ, PT ;  /* 0x000000fff500720c */ /* 0x000fe20003f46270 */
[--C-:B------:R-:W-:Y:S01]  /*4510*/  @!P3 IMAD.IADD R84, R84, 0x1, -R8.reuse ;  /* 0x000000015454b824 */ /* 0x100fe200078e0a08 */
[C---:B------:R-:W-:Y:S01]  /*4520*/  ISETP.GT.U32.AND P3, PT, R8.reuse, R93, PT ;  /* 0x0000005d0800720c */ /* 0x040fe20003f64070 */
[----:B------:R-:W-:Y:S01]  /*4530*/  @!P1 IMAD.IADD R91, R91, 0x1, -R8 ;  /* 0x000000015b5b9824 */ /* 0x000fe200078e0a08 */
[----:B------:R-:W-:Y:S01]  /*4540*/  ISETP.GE.AND P1, PT, R39, RZ, PT ;  /* 0x000000ff2700720c */ /* 0x000fe20003f26270 */
[----:B------:R-:W-:Y:S01]  /*4550*/  IMAD.MOV.U32 R39, RZ, RZ, R89 ;  /* 0x000000ffff277224 */ /* 0x000fe200078e0059 */
[----:B------:R-:W-:Y:S01]  /*4560*/  ISETP.GT.U32.AND P6, PT, R8, R87, PT ;  /* 0x000000570800720c */ /* 0x000fe20003fc4070 */
[----:B------:R-:W-:-:S04]  /*4570*/  IMAD.HI.U32 R89, R6, R97, RZ ;  /* 0x0000006106597227 */ /* 0x000fc800078e00ff */
[----:B------:R-:W-:Y:S02]  /*4580*/  IMAD.MOV R85, RZ, RZ, -R85 ;  /* 0x000000ffff557224 */ /* 0x000fe400078e0a55 */
[----:B------:R-:W-:Y:S02]  /*4590*/  IMAD.MOV R94, RZ, RZ, -R89 ;  /* 0x000000ffff5e7224 */ /* 0x000fe400078e0a59 */
[----:B------:R-:W-:Y:S01]  /*45a0*/  @!P0 IMAD.MOV R82, RZ, RZ, -R82 ;  /* 0x000000ffff528224 */ /* 0x000fe200078e0a52 */
[----:B------:R-:W-:Y:S01]  /*45b0*/  ISETP.GE.AND P0, PT, R248, RZ, PT ;  /* 0x000000fff800720c */ /* 0x000fe20003f06270 */
[C---:B------:R-:W-:Y:S02]  /*45c0*/  IMAD R89, R8.reuse, R85, R95 ;  /* 0x0000005508597224 */ /* 0x040fe400078e025f */
[----:B------:R-:W-:Y:S01]  /*45d0*/  IMAD R95, R8, R94, R97 ;  /* 0x0000005e085f7224 */ /* 0x000fe200078e0261 */
[----:B------:R-:W-:Y:S01]  /*45e0*/  IABS R97, R153 ;  /* 0x0000009900617213 */ /* 0x000fe20000000000 */
[----:B------:R-:W-:-:S02]  /*45f0*/  @!P3 IMAD.IADD R93, R93, 0x1, -R8 ;  /* 0x000000015d5db824 */ /* 0x000fc400078e0a08 */
[----:B------:R-:W-:Y:S01]  /*4600*/  @!P6 IMAD.IADD R87, R87, 0x1, -R8 ;  /* 0x000000015757e824 */ /* 0x000fe200078e0a08 */
[C---:B------:R-:W-:Y:S01]  /*4610*/  ISETP.GT.U32.AND P6, PT, R8.reuse, R95, PT ;  /* 0x0000005f0800720c */ /* 0x040fe20003fc4070 */
[----:B------:R-:W-:Y:S01]  /*4620*/  @!P5 IMAD.MOV R39, RZ, RZ, -R39 ;  /* 0x000000ffff27d224 */ /* 0x000fe200078e0a27 */
[----:B------:R-:W-:Y:S01]  /*4630*/  ISETP.GT.U32.AND P5, PT, R8, R84, PT ;  /* 0x000000540800720c */ /* 0x000fe20003fa4070 */
[----:B------:R-:W-:Y:S01]  /*4640*/  IMAD.HI.U32 R92, R6, R99, RZ ;  /* 0x00000063065c7227 */ /* 0x000fe200078e00ff */
[----:B------:R-:W-:-:S03]  /*4650*/  ISETP.GT.U32.AND P3, PT, R8, R93, PT ;  /* 0x0000005d0800720c */ /* 0x000fc60003f64070 */
[----:B------:R-:W-:Y:S02]  /*4660*/  IMAD.MOV.U32 R85, RZ, RZ, R91 ;  /* 0x000000ffff557224 */ /* 0x000fe400078e005b */
[----:B------:R-:W-:Y:S02]  /*4670*/  IMAD.MOV R92, RZ, RZ, -R92 ;  /* 0x000000ffff5c7224 */ /* 0x000fe400078e0a5c */
[----:B------:R-:W-:Y:S01]  /*4680*/  @!P0 IMAD.MOV R85, RZ, RZ, -R85 ;  /* 0x000000ffff558224 */ /* 0x000fe200078e0a55 */
[----:B------:R-:W-:Y:S01]  /*4690*/  ISETP.GE.AND P0, PT, R3, RZ, PT ;  /* 0x000000ff0300720c */ /* 0x000fe20003f06270 */
[----:B------:R-:W-:Y:S01]  /*46a0*/  IMAD.MOV.U32 R3, RZ, RZ, R87 ;  /* 0x000000ffff037224 */ /* 0x000fe200078e0057 */
[----:B------:R-:W-:Y:S01]  /*46b0*/  IABS R87, R33 ;  /* 0x0000002100577213 */ /* 0x000fe20000000000 */
[----:B------:R-:W-:Y:S01]  /*46c0*/  IMAD R91, R8, R92, R99 ;  /* 0x0000005c085b7224 */ /* 0x000fe200078e0263 */
[----:B------:R-:W-:Y:S01]  /*46d0*/  IABS R99, R181 ;  /* 0x000000b500637213 */ /* 0x000fe20000000000 */
[----:B------:R-:W-:-:S02]  /*46e0*/  @!P6 IMAD.IADD R95, R95, 0x1, -R8 ;  /* 0x000000015f5fe824 */ /* 0x000fc400078e0a08 */
[--C-:B------:R-:W-:Y:S01]  /*46f0*/  @!P5 IMAD.IADD R84, R84, 0x1, -R8.reuse ;  /* 0x000000015454d824 */ /* 0x100fe200078e0a08 */
[----:B------:R-:W-:Y:S01]  /*4700*/  ISETP.GT.U32.AND P5, PT, R8, R89, PT ;  /* 0x000000590800720c */ /* 0x000fe20003fa4070 */
[----:B------:R-:W-:Y:S01]  /*4710*/  @!P1 IMAD.MOV R3, RZ, RZ, -R3 ;  /* 0x000000ffff039224 */ /* 0x000fe200078e0a03 */
[----:B------:R-:W-:Y:S01]  /*4720*/  ISETP.GE.AND P1, PT, R14, RZ, PT ;  /* 0x000000ff0e00720c */ /* 0x000fe20003f26270 */
[----:B------:R-:W-:Y:S01]  /*4730*/  @!P3 IMAD.IADD R93, R93, 0x1, -R8 ;  /* 0x000000015d5db824 */ /* 0x000fe200078e0a08 */
[----:B------:R-:W-:Y:S01]  /*4740*/  ISETP.GT.U32.AND P3, PT, R8, R91, PT ;  /* 0x0000005b0800720c */ /* 0x000fe20003f64070 */
[----:B------:R-:W-:Y:S01]  /*4750*/  IMAD.HI.U32 R14, R6, R97, RZ ;  /* 0x00000061060e7227 */ /* 0x000fe200078e00ff */
[----:B------:R-:W-:-:S03]  /*4760*/  ISETP.GT.U32.AND P6, PT, R8, R95, PT ;  /* 0x0000005f0800720c */ /* 0x000fc60003fc4070 */
[----:B------:R-:W-:Y:S01]  /*4770*/  @!P2 IMAD.MOV R84, RZ, RZ, -R84 ;  /* 0x000000ffff54a224 */ /* 0x000fe200078e0a54 */
[----:B------:R-:W-:Y:S01]  /*4780*/  ISETP.GE.AND P2, PT, R30, RZ, PT ;  /* 0x000000ff1e00720c */ /* 0x000fe20003f46270 */
[----:B------:R-:W-:Y:S02]  /*4790*/  IMAD.MOV R30, RZ, RZ, -R14 ;  /* 0x000000ffff1e7224 */ /* 0x000fe400078e0a0e */
[----:B------:R-:W-:-:S04]  /*47a0*/  IMAD.HI.U32 R14, R6, R87, RZ ;  /* 0x00000057060e7227 */ /* 0x000fc800078e00ff */
[----:B------:R-:W-:Y:S02]  /*47b0*/  IMAD.MOV R92, RZ, RZ, -R14 ;  /* 0x000000ffff5c7224 */ /* 0x000fe400078e0a0e */
[----:B------:R-:W-:-:S04]  /*47c0*/  IMAD.HI.U32 R14, R6, R99, RZ ;  /* 0x00000063060e7227 */ /* 0x000fc800078e00ff */
[C---:B------:R-:W-:Y:S02]  /*47d0*/  IMAD R97, R8.reuse, R30, R97 ;  /* 0x0000001e08617224 */ /* 0x040fe400078e0261 */
[----:B------:R-:W-:Y:S02]  /*47e0*/  @!P3 IMAD.IADD R91, R91, 0x1, -R8 ;  /* 0x000000015b5bb824 */ /* 0x000fe400078e0a08 */
[----:B------:R-:W-:Y:S02]  /*47f0*/  IMAD.MOV R14, RZ, RZ, -R14 ;  /* 0x000000ffff0e7224 */ /* 0x000fe400078e0a0e */
[----:B------:R-:W-:Y:S01]  /*4800*/  @!P6 IMAD.IADD R95, R95, 0x1, -R8 ;  /* 0x000000015f5fe824 */ /* 0x000fe200078e0a08 */
[C---:B------:R-:W-:Y:S01]  /*4810*/  ISETP.GT.U32.AND P6, PT, R8.reuse, R97, PT ;  /* 0x000000610800720c */ /* 0x040fe20003fc4070 */
[C---:B------:R-:W-:Y:S01]  /*4820*/  IMAD R99, R8.reuse, R14, R99 ;  /* 0x0000000e08637224 */ /* 0x040fe200078e0263 */
[----:B------:R-:W-:Y:S01]  /*4830*/  ISETP.GT.U32.AND P3, PT, R8, R91, PT ;  /* 0x0000005b0800720c */ /* 0x000fe20003f64070 */
[----:B------:R-:W-:-:S04]  /*4840*/  IMAD.HI.U32 R14, R6, R103, RZ ;  /* 0x00000067060e7227 */ /* 0x000fc800078e00ff */
[----:B------:R-:W-:-:S04]  /*4850*/  IMAD.HI.U32 R30, R6, R101, RZ ;  /* 0x00000065061e7227 */ /* 0x000fc800078e00ff */
[----:B------:R-:W-:Y:S02]  /*4860*/  IMAD.MOV R14, RZ, RZ, -R14 ;  /* 0x000000ffff0e7224 */ /* 0x000fe400078e0a0e */
[----:B------:R-:W-:Y:S02]  /*4870*/  IMAD.MOV R30, RZ, RZ, -R30 ;  /* 0x000000ffff1e7224 */ /* 0x000fe400078e0a1e */
[C---:B------:R-:W-:Y:S02]  /*4880*/  IMAD R92, R8.reuse, R92, R87 ;  /* 0x0000005c085c7224 */ /* 0x040fe400078e0257 */
[C---:B------:R-:W-:Y:S02]  /*4890*/  IMAD R103, R8.reuse, R14, R103 ;  /* 0x0000000e08677224 */ /* 0x040fe400078e0267 */
[----:B------:R-:W-:Y:S02]  /*48a0*/  IMAD R101, R8, R30, R101 ;  /* 0x0000001e08657224 */ /* 0x000fe400078e0265 */
[----:B------:R-:W-:-:S04]  /*48b0*/  IMAD.HI.U32 R14, R6, R105, RZ ;  /* 0x00000069060e7227 */ /* 0x000fc800078e00ff */
[----:B------:R-:W-:Y:S01]  /*48c0*/  @!P6 IMAD.IADD R97, R97, 0x1, -R8 ;  /* 0x000000016161e824 */ /* 0x000fe200078e0a08 */
[----:B------:R-:W-:Y:S01]  /*48d0*/  ISETP.GT.U32.AND P6, PT, R8, R99, PT ;  /* 0x000000630800720c */ /* 0x000fe20003fc4070 */
[----:B------:R-:W-:-:S04]  /*48e0*/  IMAD.HI.U32 R30, R6, R107, RZ ;  /* 0x0000006b061e7227 */ /* 0x000fc800078e00ff */
[----:B------:R-:W-:-:S04]  /*48f0*/  IMAD.HI.U32 R87, R6, R109, RZ ;  /* 0x0000006d06577227 */ /* 0x000fc800078e00ff */
[----:B------:R-:W-:Y:S01]  /*4900*/  @!P3 IMAD.IADD R91, R91, 0x1, -R8 ;  /* 0x000000015b5bb824 */ /* 0x000fe200078e0a08 */
[C---:B------:R-:W-:Y:S01]  /*4910*/  ISETP.GT.U32.AND P3, PT, R8.reuse, R92, PT ;  /* 0x0000005c0800720c */ /* 0x040fe20003f64070 */
[----:B------:R-:W-:Y:S02]  /*4920*/  IMAD.MOV R94, RZ, RZ, -R14 ;  /* 0x000000ffff5e7224 */ /* 0x000fe400078e0a0e */
[----:B------:R-:W-:Y:S02]  /*4930*/  IMAD.MOV R30, RZ, RZ, -R30 ;  /* 0x000000ffff1e7224 */ /* 0x000fe400078e0a1e */
[----:B------:R-:W-:Y:S02]  /*4940*/  IMAD.MOV R87, RZ, RZ, -R87 ;  /* 0x000000ffff577224 */ /* 0x000fe400078e0a57 */
[C---:B------:R-:W-:Y:S02]  /*4950*/  IMAD R105, R8.reuse, R94, R105 ;  /* 0x0000005e08697224 */ /* 0x040fe400078e0269 */
[----:B------:R-:W-:-:S02]  /*4960*/  IMAD R94, R8, R30, R107 ;  /* 0x0000001e085e7224 */ /* 0x000fc400078e026b */
[C---:B------:R-:W-:Y:S02]  /*4970*/  IMAD R107, R8.reuse, R87, R109 ;  /* 0x00000057086b7224 */ /* 0x040fe400078e026d */
[----:B------:R-:W-:Y:S01]  /*4980*/  IMAD.MOV.U32 R87, RZ, RZ, R93 ;  /* 0x000000ffff577224 */ /* 0x000fe200078e005d */
[----:B------:R-:W-:Y:S01]  /*4990*/  IABS R93, R36 ;  /* 0x00000024005d7213 */ /* 0x000fe20000000000 */
[--C-:B------:R-:W-:Y:S01]  /*49a0*/  @!P6 IMAD.IADD R99, R99, 0x1, -R8.reuse ;  /* 0x000000016363e824 */ /* 0x100fe200078e0a08 */
[C---:B------:R-:W-:Y:S01]  /*49b0*/  ISETP.GT.U32.AND P6, PT, R8.reuse, R103, PT ;  /* 0x000000670800720c */ /* 0x040fe20003fc4070 */
[----:B------:R-:W-:Y:S01]  /*49c0*/  @!P4 IMAD.MOV R87, RZ, RZ, -R87 ;  /* 0x000000ffff57c224 */ /* 0x000fe200078e0a57 */
[----:B------:R-:W-:Y:S01]  /*49d0*/  ISETP.GT.U32.AND P4, PT, R8, R97, PT ;  /* 0x000000610800720c */ /* 0x000fe20003f84070 */
[--C-:B------:R-:W-:Y:S02]  /*49e0*/  @!P5 IMAD.IADD R89, R89, 0x1, -R8.reuse ;  /* 0x000000015959d824 */ /* 0x100fe400078e0a08 */
[----:B------:R-:W-:Y:S01]  /*49f0*/  @!P3 IMAD.IADD R92, R92, 0x1, -R8 ;  /* 0x000000015c5cb824 */ /* 0x000fe200078e0a08 */
[----:B------:R-:W-:Y:S01]  /*4a00*/  ISETP.GT.U32.AND P3, PT, R8, R101, PT ;  /* 0x000000650800720c */ /* 0x000fe20003f64070 */
[----:B------:R-:W-:Y:S01]  /*4a10*/  IMAD.HI.U32 R14, R6, R111, RZ ;  /* 0x0000006f060e7227 */ /* 0x000fe200078e00ff */
[----:B------:R-:W-:-:S03]  /*4a20*/  ISETP.GT.U32.AND P5, PT, R8, R89, PT ;  /* 0x000000590800720c */ /* 0x000fc60003fa4070 */
[----:B------:R-:W-:Y:S02]  /*4a30*/  IMAD.MOV.U32 R30, RZ, RZ, R95 ;  /* 0x000000ffff1e7224 */ /* 0x000fe400078e005f */
[--C-:B------:R-:W-:Y:S02]  /*4a40*/  @!P6 IMAD.IADD R103, R103, 0x1, -R8.reuse ;  /* 0x000000016767e824 */ /* 0x100fe400078e0a08 */
[----:B------:R-:W-:Y:S01]  /*4a50*/  @!P4 IMAD.IADD R97, R97, 0x1, -R8 ;  /* 0x000000016161c824 */ /* 0x000fe200078e0a08 */
[C---:B------:R-:W-:Y:S01]  /*4a60*/  ISETP.GT.U32.AND P4, PT, R8.reuse, R105, PT ;  /* 0x000000690800720c */ /* 0x040fe20003f84070 */
[----:B------:R-:W-:Y:S01]  /*4a70*/  IMAD.MOV R109, RZ, RZ, -R14 ;  /* 0x000000ffff6d7224 */ /* 0x000fe200078e0a0e */
[----:B------:R-:W-:Y:S01]  /*4a80*/  ISETP.GT.U32.AND P6, PT, R8, R103, PT ;  /* 0x000000670800720c */ /* 0x000fe20003fc4070 */
[----:B------:R-:W-:Y:S01]  /*4a90*/  @!P3 IMAD.IADD R101, R101, 0x1, -R8 ;  /* 0x000000016565b824 */ /* 0x000fe200078e0a08 */
[----:B------:R-:W-:Y:S01]  /*4aa0*/  ISETP.GE.AND P3, PT, R33, RZ, PT ;  /* 0x000000ff2100720c */ /* 0x000fe20003f66270 */
[----:B------:R-:W-:-:S02]  /*4ab0*/  IMAD.MOV.U32 R14, RZ, RZ, R91 ;  /* 0x000000ffff0e7224 */ /* 0x000fc400078e005b */
[----:B------:R-:W-:Y:S01]  /*4ac0*/  @!P2 IMAD.MOV R30, RZ, RZ, -R30 ;  /* 0x000000ffff1ea224 */ /* 0x000fe200078e0a1e */
[C---:B------:R-:W-:Y:S01]  /*4ad0*/  ISETP.GT.U32.AND P2, PT, R8.reuse, R99, PT ;  /* 0x000000630800720c */ /* 0x040fe20003f44070 */
[----:B------:R-:W-:Y:S01]  /*4ae0*/  @!P5 IMAD.IADD R89, R89, 0x1, -R8 ;  /* 0x000000015959d824 */ /* 0x000fe200078e0a08 */
[----:B------:R-:W-:Y:S01]  /*4af0*/  ISETP.GE.AND P5, PT, R153, RZ, PT ;  /* 0x000000ff9900720c */ /* 0x000fe20003fa6270 */
[----:B------:R-:W-:Y:S01]  /*4b00*/  @!P1 IMAD.MOV R14, RZ, RZ, -R14 ;  /* 0x000000ffff0e9224 */ /* 0x000fe200078e0a0e */
[----:B------:R-:W-:Y:S01]  /*4b10*/  ISETP.GT.U32.AND P1, PT, R8, R101, PT ;  /* 0x000000650800720c */ /* 0x000fe20003f24070 */
[----:B------:R-:W-:Y:S02]  /*4b20*/  IMAD.MOV.U32 R33, RZ, RZ, R89 ;  /* 0x000000ffff217224 */ /* 0x000fe400078e0059 */
[----:B------:R-:W-:-:S04]  /*4b30*/  IMAD.HI.U32 R89, R6, R93, RZ ;  /* 0x0000005d06597227 */ /* 0x000fc800078e00ff */
[----:B------:R-:W-:Y:S01]  /*4b40*/  IMAD R109, R8, R109, R111 ;  /* 0x0000006d086d7224 */ /* 0x000fe200078e026f */
[----:B------:R-:W-:Y:S01]  /*4b50*/  IABS R111, R161 ;  /* 0x000000a1006f7213 */ /* 0x000fe20000000000 */
[--C-:B------:R-:W-:Y:S01]  /*4b60*/  @!P4 IMAD.IADD R105, R105, 0x1, -R8.reuse ;  /* 0x000000016969c824 */ /* 0x100fe200078e0a08 */
[----:B------:R-:W-:Y:S01]  /*4b70*/  ISETP.GE.AND P4, PT, R24, RZ, PT ;  /* 0x000000ff1800720c */ /* 0x000fe20003f86270 */
[----:B------:R-:W-:Y:S01]  /*4b80*/  IMAD.MOV R89, RZ, RZ, -R89 ;  /* 0x000000ffff597224 */ /* 0x000fe200078e0a59 */
[----:B------:R-:W-:Y:S01]  /*4b90*/  IABS R24, R173 ;  /* 0x000000ad00187213 */ /* 0x000fe20000000000 */
[--C-:B------:R-:W-:Y:S01]  /*4ba0*/  @!P2 IMAD.IADD R99, R99, 0x1, -R8.reuse ;  /* 0x000000016363a824 */ /* 0x100fe200078e0a08 */
[C---:B------:R-:W-:Y:S01]  /*4bb0*/  ISETP.GT.U32.AND P2, PT, R8.reuse, R107, PT ;  /* 0x0000006b0800720c */ /* 0x040fe20003f44070 */
[----:B------:R-:W-:Y:S01]  /*4bc0*/  @!P6 IMAD.IADD R103, R103, 0x1, -R8 ;  /* 0x000000016767e824 */ /* 0x000fe200078e0a08 */
[C---:B------:R-:W-:Y:S01]  /*4bd0*/  ISETP.GT.U32.AND P6, PT, R8.reuse, R109, PT ;  /* 0x0000006d0800720c */ /* 0x040fe20003fc4070 */
[----:B------:R-:W-:-:S02]  /*4be0*/  IMAD R96, R8, R89, R93 ;  /* 0x0000005908607224 */ /* 0x000fc400078e025d */
[----:B------:R-:W-:Y:S01]  /*4bf0*/  @!P1 IMAD.IADD R101, R101, 0x1, -R8 ;  /* 0x0000000165659824 */ /* 0x000fe200078e0a08 */
[----:B------:R-:W-:Y:S01]  /*4c00*/  ISETP.GE.AND P1, PT, R181, RZ, PT ;  /* 0x000000ffb500720c */ /* 0x000fe20003f26270 */
[----:B------:R-:W-:Y:S02]  /*4c10*/  IMAD.MOV.U32 R93, RZ, RZ, R97 ;  /* 0x000000ffff5d7224 */ /* 0x000fe400078e0061 */
[----:B------:R-:W-:-:S04]  /*4c20*/  IMAD.HI.U32 R91, R6, R111, RZ ;  /* 0x0000006f065b7227 */ /* 0x000fc800078e00ff */
[----:B------:R-:W-:Y:S01]  /*4c30*/  @!P5 IMAD.MOV R93, RZ, RZ, -R93 ;  /* 0x000000ffff5dd224 */ /* 0x000fe200078e0a5d */
[C---:B------:R-:W-:Y:S01]  /*4c40*/  ISETP.GT.U32.AND P5, PT, R8.reuse, R105, PT ;  /* 0x000000690800720c */ /* 0x040fe20003fa4070 */
[----:B------:R-:W-:Y:S01]  /*4c50*/  IMAD.MOV.U32 R89, RZ, RZ, R101 ;  /* 0x000000ffff597224 */ /* 0x000fe200078e0065 */
[----:B------:R-:W-:Y:S01]  /*4c60*/  IABS R101, R204 ;  /* 0x000000cc00657213 */ /* 0x000fe20000000000 */
[----:B------:R-:W-:Y:S01]  /*4c70*/  @!P0 IMAD.MOV R33, RZ, RZ, -R33 ;  /* 0x000000ffff218224 */ /* 0x000fe200078e0a21 */
[C---:B------:R-:W-:Y:S01]  /*4c80*/  ISETP.GT.U32.AND P0, PT, R8.reuse, R92, PT ;  /* 0x0000005c0800720c */ /* 0x040fe20003f04070 */
[----:B------:R-:W-:Y:S02]  /*4c90*/  IMAD.MOV R91, RZ, RZ, -R91 ;  /* 0x000000ffff5b7224 */ /* 0x000fe400078e0a5b */
[----:B------:R-:W-:Y:S01]  /*4ca0*/  @!P4 IMAD.MOV R89, RZ, RZ, -R89 ;  /* 0x000000ffff59c224 */ /* 0x000fe200078e0a59 */
[----:B------:R-:W-:Y:S01]  /*4cb0*/  ISETP.GT.U32.AND P4, PT, R8, R96, PT ;  /* 0x000000600800720c */ /* 0x000fe20003f84070 */
[----:B------:R-:W-:-:S02]  /*4cc0*/  IMAD.MOV.U32 R97, RZ, RZ, R24 ;  /* 0x000000ffff617224 */ /* 0x000fc400078e0018 */
[----:B------:R-:W-:Y:S02]  /*4cd0*/  IMAD R111, R8, R91, R111 ;  /* 0x0000005b086f7224 */ /* 0x000fe400078e026f */
[--C-:B------:R-:W-:Y:S01]  /*4ce0*/  @!P2 IMAD.IADD R107, R107, 0x1, -R8.reuse ;  /* 0x000000016b6ba824 */ /* 0x100fe200078e0a08 */
[----:B------:R-:W-:Y:S01]  /*4cf0*/  ISETP.GE.AND P2, PT, R169, RZ, PT ;  /* 0x000000ffa900720c */ /* 0x000fe20003f46270 */
[----:B------:R-:W-:Y:S02]  /*4d00*/  @!P6 IMAD.IADD R109, R109, 0x1, -R8 ;  /* 0x000000016d6de824 */ /* 0x000fe400078e0a08 */
[----:B------:R-:W-:Y:S01]  /*4d10*/  IMAD.MOV.U32 R91, RZ, RZ, R99 ;  /* 0x000000ffff5b7224 */ /* 0x000fe200078e0063 */
[----:B------:R-:W-:Y:S01]  /*4d20*/  IABS R99, R237 ;  /* 0x000000ed00637213 */ /* 0x000fe20000000000 */
[----:B------:R-:W-:Y:S01]  /*4d30*/  IMAD.HI.U32 R95, R6, R97, RZ ;  /* 0x00000061065f7227 */ /* 0x000fe200078e00ff */
[----:B------:R-:W-:-:S03]  /*4d40*/  ISETP.GT.U32.AND P6, PT, R8, R107, PT ;  /* 0x0000006b0800720c */ /* 0x000fc60003fc4070 */
[----:B------:R-:W-:Y:S01]  /*4d50*/  @!P1 IMAD.MOV R91, RZ, RZ, -R91 ;  /* 0x000000ffff5b9224 */ /* 0x000fe200078e0a5b */
[C---:B------:R-:W-:Y:S01]  /*4d60*/  ISETP.GT.U32.AND P1, PT, R8.reuse, R109, PT ;  /* 0x0000006d0800720c */ /* 0x040fe20003f24070 */
[----:B------:R-:W-:Y:S02]  /*4d70*/  IMAD.MOV R95, RZ, RZ, -R95 ;  /* 0x000000ffff5f7224 */ /* 0x000fe400078e0a5f */
[--C-:B------:R-:W-:Y:S01]  /*4d80*/  @!P5 IMAD.IADD R105, R105, 0x1, -R8.reuse ;  /* 0x000000016969d824 */ /* 0x100fe200078e0a08 */
[----:B------:R-:W-:Y:S01]  /*4d90*/  ISETP.GT.U32.AND P5, PT, R8, R111, PT ;  /* 0x0000006f0800720c */ /* 0x000fe20003fa4070 */
[--C-:B------:R-:W-:Y:S01]  /*4da0*/  @!P0 IMAD.IADD R92, R92, 0x1, -R8.reuse ;  /* 0x000000015c5c8824 */ /* 0x100fe200078e0a08 */
[C---:B------:R-:W-:Y:S01]  /*4db0*/  ISETP.GT.U32.AND P0, PT, R8.reuse, R94, PT ;  /* 0x0000005e0800720c */ /* 0x040fe20003f04070 */
[----:B------:R-:W-:Y:S02]  /*4dc0*/  IMAD R100, R8, R95, R97 ;  /* 0x0000005f08647224 */ /* 0x000fe400078e0261 */
[--C-:B------:R-:W-:Y:S01]  /*4dd0*/  @!P4 IMAD.IADD R96, R96, 0x1, -R8.reuse ;  /* 0x000000016060c824 */ /* 0x100fe200078e0a08 */
[----:B------:R-:W-:Y:S01]  /*4de0*/  ISETP.GE.AND P4, PT, R161, RZ, PT ;  /* 0x000000ffa100720c */ /* 0x000fe20003f86270 */
[----:B------:R-:W-:Y:S01]  /*4df0*/  IMAD.MOV.U32 R95, RZ, RZ, R105 ;  /* 0x000000ffff5f7224 */ /* 0x000fe200078e0069 */
[----:B------:R-:W-:Y:S01]  /*4e00*/  IABS R105, R177 ;  /* 0x000000b100697213 */ /* 0x000fe20000000000 */
[----:B------:R-:W-:Y:S01]  /*4e10*/  @!P1 IMAD.IADD R109, R109, 0x1, -R8 ;  /* 0x000000016d6d9824 */ /* 0x000fe200078e0a08 */
[----:B------:R-:W-:Y:S01]  /*4e20*/  ISETP.GE.AND P1, PT, R36, RZ, PT ;  /* 0x000000ff2400720c */ /* 0x000fe20003f26270 */
[----:B------:R-:W-:Y:S01]  /*4e30*/  @!P2 IMAD.MOV R95, RZ, RZ, -R95 ;  /* 0x000000ffff5fa224 */ /* 0x000fe200078e0a5f */
[----:B------:R-:W-:Y:S01]  /*4e40*/  ISETP.GT.U32.AND P2, PT, R8, R96, PT ;  /* 0x000000600800720c */ /* 0x000fe20003f44070 */
[----:B------:R-:W-:-:S04]  /*4e50*/  IMAD.HI.U32 R97, R6, R99, RZ ;  /* 0x0000006306617227 */ /* 0x000fc800078e00ff */
[----:B------:R-:W-:Y:S01]  /*4e60*/  @!P0 IMAD.IADD R94, R94, 0x1, -R8 ;  /* 0x000000015e5e8824 */ /* 0x000fe200078e0a08 */
[----:B------:R-:W-:Y:S01]  /*4e70*/  ISETP.GE.AND P0, PT, R186, RZ, PT ;  /* 0x000000ffba00720c */ /* 0x000fe20003f06270 */
[----:B------:R-:W-:Y:S02]  /*4e80*/  IMAD.MOV R97, RZ, RZ, -R97 ;  /* 0x000000ffff617224 */ /* 0x000fe400078e0a61 */
[----:B------:R-:W-:Y:S01]  /*4e90*/  @!P3 IMAD.MOV R92, RZ, RZ, -R92 ;  /* 0x000000ffff5cb224 */ /* 0x000fe200078e0a5c */
[C---:B------:R-:W-:Y:S01]  /*4ea0*/  ISETP.GT.U32.AND P3, PT, R8.reuse, R94, PT ;  /* 0x0000005e0800720c */ /* 0x040fe20003f64070 */
[----:B------:R-:W-:Y:S02]  /*4eb0*/  IMAD R99, R8, R97, R99 ;  /* 0x0000006108637224 */ /* 0x000fe400078e0263 */
[--C-:B------:R-:W-:Y:S01]  /*4ec0*/  @!P2 IMAD.IADD R96, R96, 0x1, -R8.reuse ;  /* 0x000000016060a824 */ /* 0x100fe200078e0a08 */
[----:B------:R-:W-:Y:S01]  /*4ed0*/  ISETP.GE.AND P2, PT, R204, RZ, PT ;  /* 0x000000ffcc00720c */ /* 0x000fe20003f46270 */
[----:B------:R-:W-:Y:S01]  /*4ee0*/  IMAD.MOV.U32 R24, RZ, RZ, R103 ;  /* 0x000000ffff187224 */ /* 0x000fe200078e0067 */
[----:B------:R-:W-:Y:S01]  /*4ef0*/  CS2R R204, SRZ ;  /* 0x0000000000cc7805 */ /* 0x000fe2000001ff00 */
[----:B------:R-:W-:Y:S01]  /*4f00*/  @!P5 IMAD.IADD R111, R111, 0x1, -R8 ;  /* 0x000000016f6fd824 */ /* 0x000fe200078e0a08 */
[C---:B------:R-:W-:Y:S01]  /*4f10*/  ISETP.GT.U32.AND P5, PT, R8.reuse, R100, PT ;  /* 0x000000640800720c */ /* 0x040fe20003fa4070 */
[----:B------:R-:W-:Y:S01]  /*4f20*/  @!P1 IMAD.MOV R96, RZ, RZ, -R96 ;  /* 0x000000ffff609224 */ /* 0x000fe200078e0a60 */
[----:B------:R-:W-:Y:S01]  /*4f30*/  ISETP.GT.U32.AND P1, PT, R8, R99, PT ;  /* 0x000000630800720c */ /* 0x000fe20003f24070 */
[----:B------:R-:W-:Y:S01]  /*4f40*/  @!P0 IMAD.MOV R24, RZ, RZ, -R24 ;  /* 0x000000ffff188224 */ /* 0x000fe200078e0a18 */
[----:B------:R-:W-:Y:S01]  /*4f50*/  ISETP.GE.AND P0, PT, R157, RZ, PT ;  /* 0x000000ff9d00720c */ /* 0x000fe20003f06270 */
[----:B------:R-:W-:Y:S01]  /*4f60*/  @!P3 IMAD.IADD R94, R94, 0x1, -R8 ;  /* 0x000000015e5eb824 */ /* 0x000fe200078e0a08 */
[----:B------:R-:W-:Y:S01]  /*4f70*/  ISETP.GE.AND P3, PT, R90, RZ, PT ;  /* 0x000000ff5a00720c */ /* 0x000fe20003f66270 */
[----:B------:R-:W-:-:S04]  /*4f80*/  IMAD.HI.U32 R98, R6, R101, RZ ;  /* 0x0000006506627227 */ /* 0x000fc800078e00ff */
[--C-:B------:R-:W-:Y:S01]  /*4f90*/  @!P6 IMAD.IADD R107, R107, 0x1, -R8.reuse ;  /* 0x000000016b6be824 */ /* 0x100fe200078e0a08 */
[----:B------:R-:W-:Y:S01]  /*4fa0*/  ISETP.GE.AND P6, PT, R228, RZ, PT ;  /* 0x000000ffe400720c */ /* 0x000fe20003fc6270 */
[----:B------:R-:W-:Y:S02]  /*4fb0*/  @!P5 IMAD.IADD R100, R100, 0x1, -R8 ;  /* 0x000000016464d824 */ /* 0x000fe400078e0a08 */
[----:B------:R-:W-:Y:S02]  /*4fc0*/  IMAD.MOV R98, RZ, RZ, -R98 ;  /* 0x000000ffff627224 */ /* 0x000fe400078e0a62 */
[----:B------:R-:W-:Y:S01]  /*4fd0*/  @!P1 IMAD.IADD R99, R99, 0x1, -R8 ;  /* 0x0000000163639824 */ /* 0x000fe200078e0a08 */
[C---:B------:R-:W-:Y:S01]  /*4fe0*/  ISETP.GT.U32.AND P5, PT, R8.reuse, R100, PT ;  /* 0x000000640800720c */ /* 0x040fe20003fa4070 */
[----:B------:R-:W-:Y:S01]  /*4ff0*/  @!P0 IMAD.MOV R94, RZ, RZ, -R94 ;  /* 0x000000ffff5e8224 */ /* 0x000fe200078e0a5e */
[C---:B------:R-:W-:Y:S01]  /*5000*/  ISETP.GT.U32.AND P0, PT, R8.reuse, R111, PT ;  /* 0x0000006f0800720c */ /* 0x040fe20003f04070 */
[----:B------:R-:W-:Y:S01]  /*5010*/  IMAD.MOV.U32 R90, RZ, RZ, R107 ;  /* 0x000000ffff5a7224 */ /* 0x000fe200078e006b */
[----:B------:R-:W-:Y:S01]  /*5020*/  IABS R107, R190 ;  /* 0x000000be006b7213 */ /* 0x000fe20000000000 */
[C---:B------:R-:W-:Y:S01]  /*5030*/  IMAD R101, R8.reuse, R98, R101 ;  /* 0x0000006208657224 */ /* 0x040fe200078e0265 */
[----:B------:R-:W-:Y:S01]  /*5040*/  ISETP.GT.U32.AND P1, PT, R8, R99, PT ;  /* 0x000000630800720c */ /* 0x000fe20003f24070 */
[----:B------:R-:W-:-:S04]  /*5050*/  IMAD.HI.U32 R98, R6, R105, RZ ;  /* 0x0000006906627227 */ /* 0x000fc800078e00ff */
[----:B------:R-:W-:Y:S01]  /*5060*/  @!P3 IMAD.MOV R90, RZ, RZ, -R90 ;  /* 0x000000ffff5ab224 */ /* 0x000fe200078e0a5a */
[----:B------:R-:W-:Y:S01]  /*5070*/  ISETP.GE.AND P3, PT, R173, RZ, PT ;  /* 0x000000ffad00720c */ /* 0x000fe20003f66270 */
[----:B------:R-:W-:Y:S02]  /*5080*/  IMAD.MOV R103, RZ, RZ, -R98 ;  /* 0x000000ffff677224 */ /* 0x000fe400078e0a62 */
[----:B------:R-:W-:-:S04]  /*5090*/  IMAD.HI.U32 R98, R6, R107, RZ ;  /* 0x0000006b06627227 */ /* 0x000fc800078e00ff */
[----:B------:R-:W-:Y:S02]  /*50a0*/  IMAD R105, R8, R103, R105 ;  /* 0x0000006708697224 */ /* 0x000fe400078e0269 */
[----:B------:R-:W-:Y:S02]  /*50b0*/  IMAD.MOV R104, RZ, RZ, -R98 ;  /* 0x000000ffff687224 */ /* 0x000fe400078e0a62 */
[----:B------:R-:W-:Y:S01]  /*50c0*/  IMAD.MOV.U32 R36, RZ, RZ, R109 ;  /* 0x000000ffff247224 */ /* 0x000fe200078e006d */
[----:B------:R-:W-:Y:S01]  /*50d0*/  IABS R109, R235 ;  /* 0x000000eb006d7213 */ /* 0x000fe20000000000 */
[--C-:B------:R-:W-:Y:S01]  /*50e0*/  @!P0 IMAD.IADD R111, R111, 0x1, -R8.reuse ;  /* 0x000000016f6f8824 */ /* 0x100fe200078e0a08 */
[----:B------:R-:W-:Y:S01]  /*50f0*/  ISETP.GE.AND P0, PT, R177, RZ, PT ;  /* 0x000000ffb100720c */ /* 0x000fe20003f06270 */
[----:B------:R-:W-:Y:S01]  /*5100*/  @!P5 IMAD.IADD R100, R100, 0x1, -R8 ;  /* 0x000000016464d824 */ /* 0x000fe200078e0a08 */
[C---:B------:R-:W-:Y:S01]  /*5110*/  ISETP.GT.U32.AND P5, PT, R8.reuse, R101, PT ;  /* 0x000000650800720c */ /* 0x040fe20003fa4070 */
[----:B------:R-:W-:-:S02]  /*5120*/  IMAD R104, R8, R104, R107 ;  /* 0x0000006808687224 */ /* 0x000fc400078e026b */
[----:B------:R-:W-:Y:S01]  /*5130*/  @!P1 IMAD.IADD R99, R99, 0x1, -R8 ;  /* 0x0000000163639824 */ /* 0x000fe200078e0a08 */
[----:B------:R-:W-:Y:S01]  /*5140*/  ISETP.GT.U32.AND P1, PT, R8, R105, PT ;  /* 0x000000690800720c */ /* 0x000fe20003f24070 */
[----:B------:R-:W-:Y:S01]  /*5150*/  @!P6 IMAD.MOV R36, RZ, RZ, -R36 ;  /* 0x000000ffff24e224 */ /* 0x000fe200078e0a24 */
[----:B------:R-:W-:Y:S01]  /*5160*/  ISETP.GE.AND P6, PT, R237, RZ, PT ;  /* 0x000000ffed00720c */ /* 0x000fe20003fc6270 */
[----:B------:R-:W-:Y:S01]  /*5170*/  IMAD.MOV.U32 R97, RZ, RZ, R111 ;  /* 0x000000ffff617224 */ /* 0x000fe200078e006f */
[----:B------:R-:W-:Y:S01]  /*5180*/  IABS R111, R224 ;  /* 0x000000e0006f7213 */ /* 0x000fe20000000000 */
[----:B------:R-:W-:-:S04]  /*5190*/  IMAD.HI.U32 R102, R6, R109, RZ ;  /* 0x0000006d06667227 */ /* 0x000fc800078e00ff */
[----:B------:R-:W-:Y:S01]  /*51a0*/  @!P3 IMAD.MOV R100, RZ, RZ, -R100 ;  /* 0x000000ffff64b224 */ /* 0x000fe200078e0a64 */
[----:B------:R-:W-:Y:S01]  /*51b0*/  ISETP.GT.U32.AND P3, PT, R8, R104, PT ;  /* 0x000000680800720c */ /* 0x000fe20003f64070 */
[----:B------:R-:W-:Y:S02]  /*51c0*/  IMAD.MOV R102, RZ, RZ, -R102 ;  /* 0x000000ffff667224 */ /* 0x000fe400078e0a66 */
[----:B------:R-:W-:-:S04]  /*51d0*/  IMAD.HI.U32 R98, R6, R111, RZ ;  /* 0x0000006f06627227 */ /* 0x000fc800078e00ff */
[C---:B------:R-:W-:Y:S01]  /*51e0*/  IMAD R103, R8.reuse, R102, R109 ;  /* 0x0000006608677224 */ /* 0x040fe200078e026d */
[----:B------:R-:W-:Y:S01]  /*51f0*/  IABS R109, R226 ;  /* 0x000000e2006d7213 */ /* 0x000fe20000000000 */
[----:B------:R-:W-:Y:S02]  /*5200*/  IMAD.MOV R102, RZ, RZ, -R98 ;  /* 0x000000ffff667224 */ /* 0x000fe400078e0a62 */
[----:B------:R-:W-:Y:S02]  /*5210*/  @!P1 IMAD.IADD R105, R105, 0x1, -R8 ;  /* 0x0000000169699824 */ /* 0x000fe400078e0a08 */
[----:B------:R-:W-:Y:S02]  /*5220*/  IMAD.MOV.U32 R107, RZ, RZ, R106 ;  /* 0x000000ffff6b7224 */ /* 0x000fe400078e006a */
[C---:B------:R-:W-:Y:S01]  /*5230*/  IMAD R102, R8.reuse, R102, R111 ;  /* 0x0000006608667224 */ /* 0x040fe200078e026f */
[----:B------:R-:W-:Y:S01]  /*5240*/  IABS R111, R15 ;  /* 0x0000000f006f7213 */ /* 0x000fe20000000000 */
[----:B------:R-:W-:Y:S01]  /*5250*/  @!P6 IMAD.MOV R99, RZ, RZ, -R99 ;  /* 0x000000ffff63e224 */ /* 0x000fe200078e0a63 */
[----:B------:R-:W-:Y:S01]  /*5260*/  ISETP.GT.U32.AND P6, PT, R8, R103, PT ;  /* 0x000000670800720c */ /* 0x000fe20003fc4070 */
[----:B------:R-:W-:Y:S01]  /*5270*/  @!P3 IMAD.IADD R104, R104, 0x1, -R8 ;  /* 0x000000016868b824 */ /* 0x000fe200078e0a08 */
[----:B------:R-:W-:Y:S01]  /*5280*/  ISETP.GT.U32.AND P3, PT, R8, R105, PT ;  /* 0x000000690800720c */ /* 0x000fe20003f64070 */
[----:B------:R-:W-:Y:S01]  /*5290*/  IMAD.HI.U32 R98, R6, R107, RZ ;  /* 0x0000006b06627227 */ /* 0x000fe200078e00ff */
[----:B------:R-:W-:-:S03]  /*52a0*/  ISETP.GT.U32.AND P1, PT, R8, R102, PT ;  /* 0x000000660800720c */ /* 0x000fc60003f24070 */
[----:B------:R-:W-:Y:S02]  /*52b0*/  IMAD.MOV R98, RZ, RZ, -R98 ;  /* 0x000000ffff627224 */ /* 0x000fe400078e0a62 */
[--C-:B------:R-:W-:Y:S02]  /*52c0*/  @!P5 IMAD.IADD R101, R101, 0x1, -R8.reuse ;  /* 0x000000016565d824 */ /* 0x100fe400078e0a08 */
[C---:B------:R-:W-:Y:S02]  /*52d0*/  IMAD R107, R8.reuse, R98, R107 ;  /* 0x00000062086b7224 */ /* 0x040fe400078e026b */
[--C-:B------:R-:W-:Y:S01]  /*52e0*/  @!P6 IMAD.IADD R103, R103, 0x1, -R8.reuse ;  /* 0x000000016767e824 */ /* 0x100fe200078e0a08 */
[C---:B------:R-:W-:Y:S01]  /*52f0*/  ISETP.GT.U32.AND P5, PT, R8.reuse, R101, PT ;  /* 0x000000650800720c */ /* 0x040fe20003fa4070 */
[--C-:B------:R-:W-:Y:S01]  /*5300*/  @!P3 IMAD.IADD R105, R105, 0x1, -R8.reuse ;  /* 0x000000016969b824 */ /* 0x100fe200078e0a08 */
[----:B------:R-:W-:Y:S01]  /*5310*/  ISETP.GT.U32.AND P3, PT, R8, R107, PT ;  /* 0x0000006b0800720c */ /* 0x000fe20003f64070 */
[----:B------:R-:W-:Y:S01]  /*5320*/  @!P1 IMAD.IADD R102, R102, 0x1, -R8 ;  /* 0x0000000166669824 */ /* 0x000fe200078e0a08 */
[----:B------:R-:W-:Y:S01]  /*5330*/  ISETP.GT.U32.AND P1, PT, R8, R103, PT ;  /* 0x000000670800720c */ /* 0x000fe20003f24070 */
[----:B------:R-:W-:Y:S01]  /*5340*/  IMAD.HI.U32 R98, R6, R109, RZ ;  /* 0x0000006d06627227 */ /* 0x000fe200078e00ff */
[----:B------:R-:W-:-:S03]  /*5350*/  ISETP.GT.U32.AND P6, PT, R8, R104, PT ;  /* 0x000000680800720c */ /* 0x000fc60003fc4070 */
[----:B------:R-:W-:Y:S02]  /*5360*/  IMAD.MOV R98, RZ, RZ, -R98 ;  /* 0x000000ffff627224 */ /* 0x000fe400078e0a62 */
[----:B------:R-:W-:Y:S02]  /*5370*/  @!P0 IMAD.MOV R105, RZ, RZ, -R105 ;  /* 0x000000ffff698224 */ /* 0x000fe400078e0a69 */
[----:B------:R-:W-:Y:S02]  /*5380*/  IMAD R106, R8, R98, R109 ;  /* 0x00000062086a7224 */ /* 0x000fe400078e026d */
[--C-:B------:R-:W-:Y:S01]  /*5390*/  @!P5 IMAD.IADD R101, R101, 0x1, -R8.reuse ;  /* 0x000000016565d824 */ /* 0x100fe200078e0a08 */
[----:B------:R-:W-:Y:S01]  /*53a0*/  ISETP.GE.AND P5, PT, R235, RZ, PT ;  /* 0x000000ffeb00720c */ /* 0x000fe20003fa6270 */
[--C-:B------:R-:W-:Y:S01]  /*53b0*/  @!P3 IMAD.IADD R107, R107, 0x1, -R8.reuse ;  /* 0x000000016b6bb824 */ /* 0x100fe200078e0a08 */
[----:B------:R-:W-:Y:S01]  /*53c0*/  ISETP.GE.AND P3, PT, R226, RZ, PT ;  /* 0x000000ffe200720c */ /* 0x000fe20003f66270 */
[----:B------:R-:W-:Y:S01]  /*53d0*/  @!P1 IMAD.IADD R103, R103, 0x1, -R8 ;  /* 0x0000000167679824 */ /* 0x000fe200078e0a08 */
[C---:B------:R-:W-:Y:S01]  /*53e0*/  ISETP.GT.U32.AND P1, PT, R8.reuse, R106, PT ;  /* 0x0000006a0800720c */ /* 0x040fe20003f24070 */
[----:B------:R-:W-:Y:S01]  /*53f0*/  @!P2 IMAD.MOV R101, RZ, RZ, -R101 ;  /* 0x000000ffff65a224 */ /* 0x000fe200078e0a65 */
[----:B------:R-:W-:Y:S01]  /*5400*/  ISETP.GT.U32.AND P2, PT, R8, R102, PT ;  /* 0x000000660800720c */ /* 0x000fe20003f44070 */
[----:B------:R-:W-:Y:S01]  /*5410*/  IMAD.HI.U32 R98, R6, R111, RZ ;  /* 0x0000006f06627227 */ /* 0x000fe200078e00ff */
[----:B------:R-:W-:-:S03]  /*5420*/  ISETP.GT.U32.AND P0, PT, R8, R107, PT ;  /* 0x0000006b0800720c */ /* 0x000fc60003f04070 */
[----:B------:R-:W-:-:S04]  /*5430*/  IMAD.HI.U32 R109, R6, R115, RZ ;  /* 0x00000073066d7227 */ /* 0x000fc800078e00ff */
[----:B------:R-:W-:Y:S01]  /*5440*/  @!P6 IMAD.IADD R104, R104, 0x1, -R8 ;  /* 0x000000016868e824 */ /* 0x000fe200078e0a08 */
[----:B------:R-:W-:Y:S01]  /*5450*/  ISETP.GE.AND P6, PT, R224, RZ, PT ;  /* 0x000000ffe000720c */ /* 0x000fe20003fc6270 */
[----:B------:R-:W-:Y:S02]  /*5460*/  IMAD.MOV R98, RZ, RZ, -R98 ;  /* 0x000000ffff627224 */ /* 0x000fe400078e0a62 */
[----:B------:R-:W-:Y:S02]  /*5470*/  IMAD.MOV R110, RZ, RZ, -R109 ;  /* 0x000000ffff6e7224 */ /* 0x000fe400078e0a6d */
[----:B------:R-:W-:Y:S01]  /*5480*/  @!P4 IMAD.MOV R97, RZ, RZ, -R97 ;  /* 0x000000ffff61c224 */ /* 0x000fe200078e0a61 */
[----:B------:R-:W-:Y:S01]  /*5490*/  ISETP.GE.AND P4, PT, R190, RZ, PT ;  /* 0x000000ffbe00720c */ /* 0x000fe20003f86270 */
[C---:B------:R-:W-:Y:S02]  /*54a0*/  IMAD R109, R8.reuse, R98, R111 ;  /* 0x00000062086d7224 */ /* 0x040fe400078e026f */
[----:B------:R-:W-:Y:S01]  /*54b0*/  IMAD R111, R8, R110, R115 ;  /* 0x0000006e086f7224 */ /* 0x000fe200078e0273 */
[----:B------:R-:W-:Y:S01]  /*54c0*/  IABS R115, R250 ;  /* 0x000000fa00737213 */ /* 0x000fe20000000000 */
[--C-:B------:R-:W-:Y:S01]  /*54d0*/  @!P1 IMAD.IADD R106, R106, 0x1, -R8.reuse ;  /* 0x000000016a6a9824 */ /* 0x100fe200078e0a08 */
[----:B------:R-:W-:Y:S01]  /*54e0*/  ISETP.GT.U32.AND P1, PT, R8, R109, PT ;  /* 0x0000006d0800720c */ /* 0x000fe20003f24070 */
[--C-:B------:R-:W-:Y:S01]  /*54f0*/  @!P2 IMAD.IADD R102, R102, 0x1, -R8.reuse ;  /* 0x000000016666a824 */ /* 0x100fe200078e0a08 */
[----:B------:R-:W-:Y:S01]  /*5500*/  ISETP.GE.AND P2, PT, R193, RZ, PT ;  /* 0x000000ffc100720c */ /* 0x000fe20003f46270 */
[----:B------:R-:W-:Y:S01]  /*5510*/  @!P5 IMAD.MOV R103, RZ, RZ, -R103 ;  /* 0x000000ffff67d224 */ /* 0x000fe200078e0a67 */
[C---:B------:R-:W-:Y:S01]  /*5520*/  ISETP.GT.U32.AND P5, PT, R8.reuse, R108, PT ;  /* 0x0000006c0800720c */ /* 0x040fe20003fa4070 */
[----:B------:R-:W-:Y:S01]  /*5530*/  @!P0 IMAD.IADD R107, R107, 0x1, -R8 ;  /* 0x000000016b6b8824 */ /* 0x000fe200078e0a08 */
[----:B------:R-:W-:Y:S01]  /*5540*/  ISETP.GT.U32.AND P0, PT, R8, R111, PT ;  /* 0x0000006f0800720c */ /* 0x000fe20003f04070 */
[----:B------:R-:W-:-:S04]  /*5550*/  IMAD.HI.U32 R98, R6, R113, RZ ;  /* 0x0000007106627227 */ /* 0x000fc800078e00ff */
[----:B------:R-:W-:Y:S01]  /*5560*/  @!P6 IMAD.MOV R102, RZ, RZ, -R102 ;  /* 0x000000ffff66e224 */ /* 0x000fe200078e0a66 */
[----:B------:R-:W-:Y:S01]  /*5570*/  ISETP.GE.AND P6, PT, R15, RZ, PT ;  /* 0x000000ff0f00720c */ /* 0x000fe20003fc6270 */
[----:B------:R-:W-:Y:S02]  /*5580*/  IMAD.MOV R98, RZ, RZ, -R98 ;  /* 0x000000ffff627224 */ /* 0x000fe400078e0a62 */
[----:B------:R-:W-:-:S04]  /*5590*/  IMAD.HI.U32 R15, R6, R115, RZ ;  /* 0x00000073060f7227 */ /* 0x000fc800078e00ff */
[----:B------:R-:W-:Y:S01]  /*55a0*/  @!P4 IMAD.MOV R104, RZ, RZ, -R104 ;  /* 0x000000ffff68c224 */ /* 0x000fe200078e0a68 */
[C---:B------:R-:W-:Y:S01]  /*55b0*/  ISETP.GT.U32.AND P4, PT, R8.reuse, R106, PT ;  /* 0x0000006a0800720c */ /* 0x040fe20003f84070 */
[----:B------:R-:W-:Y:S02]  /*55c0*/  IMAD R110, R8, R98, R113 ;  /* 0x00000062086e7224 */ /* 0x000fe400078e0271 */
[----:B------:R-:W-:Y:S02]  /*55d0*/  IMAD.MOV R113, RZ, RZ, -R15 ;  /* 0x000000ffff717224 */ /* 0x000fe400078e0a0f */
[----:B------:R-:W-:Y:S01]  /*55e0*/  IMAD.MOV.U32 R15, RZ, RZ, R107 ;  /* 0x000000ffff0f7224 */ /* 0x000fe200078e006b */
[----:B------:R-:W-:Y:S01]  /*55f0*/  IABS R107, R196 ;  /* 0x000000c4006b7213 */ /* 0x000fe20000000000 */
[--C-:B------:R-:W-:Y:S01]  /*5600*/  @!P1 IMAD.IADD R109, R109, 0x1, -R8.reuse ;  /* 0x000000016d6d9824 */ /* 0x100fe200078e0a08 */
[----:B------:R-:W-:Y:S01]  /*5610*/  ISETP.GE.AND P1, PT, R208, RZ, PT ;  /* 0x000000ffd000720c */ /* 0x000fe20003f26270 */
[--C-:B------:R-:W-:Y:S01]  /*5620*/  @!P5 IMAD.IADD R108, R108, 0x1, -R8.reuse ;  /* 0x000000016c6cd824 */ /* 0x100fe200078e0a08 */
[----:B------:R-:W-:Y:S01]  /*5630*/  CS2R R208, SRZ ;  /* 0x0000000000d07805 */ /* 0x000fe2000001ff00 */
[----:B------:R-:W-:Y:S01]  /*5640*/  @!P0 IMAD.IADD R111, R111, 0x1, -R8 ;  /* 0x000000016f6f8824 */ /* 0x000fe200078e0a08 */
[----:B------:R-:W-:Y:S01]  /*5650*/  ISETP.GT.U32.AND P5, PT, R8, R109, PT ;  /* 0x0000006d0800720c */ /* 0x000fe20003fa4070 */
[----:B------:R-:W-:-:S03]  /*5660*/  IMAD.HI.U32 R98, R6, R107, RZ ;  /* 0x0000006b06627227 */ /* 0x000fc600078e00ff */
[C---:B------:R-:W-:Y:S01]  /*5670*/  ISETP.GT.U32.AND P0, PT, R8.reuse, R111, PT ;  /* 0x0000006f0800720c */ /* 0x040fe20003f04070 */
[----:B------:R-:W-:Y:S01]  /*5680*/  @!P2 IMAD.MOV R15, RZ, RZ, -R15 ;  /* 0x000000ffff0fa224 */ /* 0x000fe200078e0a0f */
[C---:B------:R-:W-:Y:S01]  /*5690*/  ISETP.GT.U32.AND P2, PT, R8.reuse, R108, PT ;  /* 0x0000006c0800720c */ /* 0x040fe20003f44070 */
[----:B------:R-:W-:Y:S01]  /*56a0*/  IMAD R113, R8, R113, R115 ;  /* 0x0000007108717224 */ /* 0x000fe200078e0273 */
[----:B------:R-:W-:Y:S01]  /*56b0*/  IABS R115, R220 ;  /* 0x000000dc00737213 */ /* 0x000fe20000000000 */
[----:B------:R-:W-:Y:S02]  /*56c0*/  IMAD.MOV R112, RZ, RZ, -R98 ;  /* 0x000000ffff707224 */ /* 0x000fe400078e0a62 */
[----:B------:R-:W-:Y:S01]  /*56d0*/  @!P4 IMAD.IADD R106, R106, 0x1, -R8 ;  /* 0x000000016a6ac824 */ /* 0x000fe200078e0a08 */
[----:B------:R-:W-:Y:S01]  /*56e0*/  ISETP.GE.AND P4, PT, R188, RZ, PT ;  /* 0x000000ffbc00720c */ /* 0x000fe20003f86270 */
[----:B------:R-:W-:-:S04]  /*56f0*/  IMAD.HI.U32 R98, R6, R115, RZ ;  /* 0x0000007306627227 */ /* 0x000fc800078e00ff */
[----:B------:R-:W-:Y:S02]  /*5700*/  IMAD R112, R8, R112, R107 ;  /* 0x0000007008707224 */ /* 0x000fe400078e026b */
[----:B------:R-:W-:-:S04]  /*5710*/  IMAD.HI.U32 R107, R6, R117, RZ ;  /* 0x00000075066b7227 */ /* 0x000fc800078e00ff */
[----:B------:R-:W-:Y:S02]  /*5720*/  IMAD.MOV R98, RZ, RZ, -R98 ;  /* 0x000000ffff627224 */ /* 0x000fe400078e0a62 */
[----:B------:R-:W-:Y:S02]  /*5730*/  IMAD.MOV R107, RZ, RZ, -R107 ;  /* 0x000000ffff6b7224 */ /* 0x000fe400078e0a6b */
[--C-:B------:R-:W-:Y:S01]  /*5740*/  @!P5 IMAD.IADD R109, R109, 0x1, -R8.reuse ;  /* 0x000000016d6dd824 */ /* 0x100fe200078e0a08 */
[----:B------:R-:W-:Y:S01]  /*5750*/  ISETP.GT.U32.AND P5, PT, R8, R110, PT ;  /* 0x0000006e0800720c */ /* 0x000fe20003fa4070 */
[--C-:B------:R-:W-:Y:S01]  /*5760*/  @!P2 IMAD.IADD R108, R108, 0x1, -R8.reuse ;  /* 0x000000016c6ca824 */ /* 0x100fe200078e0a08 */
[C---:B------:R-:W-:Y:S01]  /*5770*/  ISETP.GT.U32.AND P2, PT, R8.reuse, R113, PT ;  /* 0x000000710800720c */ /* 0x040fe20003f44070 */
[----:B------:R-:W-:Y:S01]  /*5780*/  @!P0 IMAD.IADD R111, R111, 0x1, -R8 ;  /* 0x000000016f6f8824 */ /* 0x000fe200078e0a08 */
[----:B------:R-:W-:Y:S01]  /*5790*/  ISETP.GE.AND P0, PT, R241, RZ, PT ;  /* 0x000000fff100720c */ /* 0x000fe20003f06270 */
[C---:B------:R-:W-:Y:S01]  /*57a0*/  IMAD R115, R8.reuse, R98, R115 ;  /* 0x0000006208737224 */ /* 0x040fe200078e0273 */
[----:B------:R-:W-:Y:S01]  /*57b0*/  IABS R98, R212 ;  /* 0x000000d400627213 */ /* 0x000fe20000000000 */
[----:B------:R-:W-:-:S02]  /*57c0*/  IMAD R114, R8, R107, R117 ;  /* 0x0000006b08727224 */ /* 0x000fc400078e0275 */
[----:B------:R-:W-:Y:S02]  /*57d0*/  IMAD.MOV.U32 R107, RZ, RZ, R109 ;  /* 0x000000ffff6b7224 */ /* 0x000fe400078e006d */
[----:B------:R-:W-:Y:S02]  /*57e0*/  IMAD.MOV.U32 R109, RZ, RZ, R111 ;  /* 0x000000ffff6d7224 */ /* 0x000fe400078e006f */
[----:B------:R-:W-:Y:S01]  /*57f0*/  @!P4 IMAD.MOV R108, RZ, RZ, -R108 ;  /* 0x000000ffff6cc224 */ /* 0x000fe200078e0a6c */
[C---:B------:R-:W-:Y:S01]  /*5800*/  ISETP.GT.U32.AND P4, PT, R8.reuse, R115, PT ;  /* 0x000000730800720c */ /* 0x040fe20003f84070 */
[----:B------:R-:W-:Y:S01]  /*5810*/  @!P1 IMAD.MOV R109, RZ, RZ, -R109 ;  /* 0x000000ffff6d9224 */ /* 0x000fe200078e0a6d */
[----:B------:R-:W-:Y:S01]  /*5820*/  ISETP.GT.U32.AND P1, PT, R8, R114, PT ;  /* 0x000000720800720c */ /* 0x000fe20003f24070 */
[--C-:B------:R-:W-:Y:S01]  /*5830*/  @!P5 IMAD.IADD R110, R110, 0x1, -R8.reuse ;  /* 0x000000016e6ed824 */ /* 0x100fe200078e0a08 */
[----:B------:R-:W-:Y:S01]  /*5840*/  ISETP.GT.U32.AND P5, PT, R8, R112, PT ;  /* 0x000000700800720c */ /* 0x000fe20003fa4070 */
[----:B------:R-:W-:Y:S01]  /*5850*/  @!P2 IMAD.IADD R113, R113, 0x1, -R8 ;  /* 0x000000017171a824 */ /* 0x000fe200078e0a08 */
[----:B------:R-:W-:Y:S01]  /*5860*/  ISETP.GE.AND P2, PT, R250, RZ, PT ;  /* 0x000000fffa00720c */ /* 0x000fe20003f46270 */
[----:B------:R-:W-:-:S02]  /*5870*/  @!P6 IMAD.MOV R107, RZ, RZ, -R107 ;  /* 0x000000ffff6be224 */ /* 0x000fc400078e0a6b */
[----:B------:R-:W-:Y:S01]  /*5880*/  @!P3 IMAD.MOV R106, RZ, RZ, -R106 ;  /* 0x000000ffff6ab224 */ /* 0x000fe200078e0a6a */
[C---:B------:R-:W-:Y:S01]  /*5890*/  ISETP.GT.U32.AND P6, PT, R8.reuse, R113, PT ;  /* 0x000000710800720c */ /* 0x040fe20003fc4070 */
[C---:B------:R-:W-:Y:S01]  /*58a0*/  IMAD R117, R8.reuse, R116, R119 ;  /* 0x0000007408757224 */ /* 0x040fe200078e0277 */
[----:B------:R-:W-:Y:S01]  /*58b0*/  ISETP.GT.U32.AND P3, PT, R8, R110, PT ;  /* 0x0000006e0800720c */ /* 0x000fe20003f64070 */
[--C-:B------:R-:W-:Y:S01]  /*58c0*/  @!P4 IMAD.IADD R115, R115, 0x1, -R8.reuse ;  /* 0x000000017373c824 */ /* 0x100fe200078e0a08 */
[----:B------:R-:W-:Y:S01]  /*58d0*/  ISETP.GE.AND P4, PT, R232, RZ, PT ;  /* 0x000000ffe800720c */ /* 0x000fe20003f86270 */
[----:B------:R-:W-:Y:S02]  /*58e0*/  @!P1 IMAD.IADD R114, R114, 0x1, -R8 ;  /* 0x0000000172729824 */ /* 0x000fe400078e0a08 */
[----:B------:R-:W-:Y:S01]  /*58f0*/  IMAD.HI.U32 R111, R6, R121, RZ ;  /* 0x00000079066f7227 */ /* 0x000fe200078e00ff */
[----:B------:R-:W-:-:S03]  /*5900*/  ISETP.GT.U32.AND P1, PT, R8, R115, PT ;  /* 0x000000730800720c */ /* 0x000fc60003f24070 */
[----:B------:R-:W-:Y:S02]  /*5910*/  IMAD.MOV.U32 R119, RZ, RZ, R98 ;  /* 0x000000ffff777224 */ /* 0x000fe400078e0062 */
[----:B------:R-:W-:Y:S02]  /*5920*/  @!P5 IMAD.IADD R112, R112, 0x1, -R8 ;  /* 0x000000017070d824 */ /* 0x000fe400078e0a08 */
[----:B------:R-:W-:Y:S02]  /*5930*/  IMAD.MOV R111, RZ, RZ, -R111 ;  /* 0x000000ffff6f7224 */ /* 0x000fe400078e0a6f */
[----:B------:R-:W-:Y:S01]  /*5940*/  IMAD.HI.U32 R98, R6, R119, RZ ;  /* 0x0000007706627227 */ /* 0x000fe200078e00ff */
[----:B------:R-:W-:-:S03]  /*5950*/  ISETP.GT.U32.AND P5, PT, R8, R112, PT ;  /* 0x000000700800720c */ /* 0x000fc60003fa4070 */
[----:B------:R-:W-:Y:S01]  /*5960*/  IMAD R116, R8, R111, R121 ;  /* 0x0000006f08747224 */ /* 0x000fe200078e0279 */
[----:B------:R-:W-:Y:S01]  /*5970*/  IABS R121, R171 ;  /* 0x000000ab00797213 */ /* 0x000fe20000000000 */
[----:B------:R-:W-:Y:S01]  /*5980*/  @!P6 IMAD.IADD R113, R113, 0x1, -R8 ;  /* 0x000000017171e824 */ /* 0x000fe200078e0a08 */
[----:B------:R-:W-:Y:S01]  /*5990*/  ISETP.GE.AND P6, PT, R196, RZ, PT ;  /* 0x000000ffc400720c */ /* 0x000fe20003fc6270 */
[----:B------:R-:W-:Y:S01]  /*59a0*/  IMAD.MOV R98, RZ, RZ, -R98 ;  /* 0x000000ffff627224 */ /* 0x000fe200078e0a62 */
[----:B------:R-:W-:Y:S01]  /*59b0*/  CS2R R196, SRZ ;  /* 0x0000000000c47805 */ /* 0x000fe2000001ff00 */
[--C-:B------:R-:W-:Y:S01]  /*59c0*/  @!P3 IMAD.IADD R110, R110, 0x1, -R8.reuse ;  /* 0x000000016e6eb824 */ /* 0x100fe200078e0a08 */
[C---:B------:R-:W-:Y:S01]  /*59d0*/  ISETP.GT.U32.AND P3, PT, R8.reuse, R117, PT ;  /* 0x000000750800720c */ /* 0x040fe20003f64070 */
[----:B------:R-:W-:Y:S01]  /*59e0*/  @!P1 IMAD.IADD R115, R115, 0x1, -R8 ;  /* 0x0000000173739824 */ /* 0x000fe200078e0a08 */
[C---:B------:R-:W-:Y:S01]  /*59f0*/  ISETP.GT.U32.AND P1, PT, R8.reuse, R116, PT ;  /* 0x000000740800720c */ /* 0x040fe20003f24070 */
[----:B------:R-:W-:-:S02]  /*5a00*/  IMAD R119, R8, R98, R119 ;  /* 0x0000006208777224 */ /* 0x000fc400078e0277 */
[----:B------:R-:W-:Y:S02]  /*5a10*/  IMAD.MOV.U32 R111, RZ, RZ, R113 ;  /* 0x000000ffff6f7224 */ /* 0x000fe400078e0071 */
[----:B------:R-:W-:Y:S01]  /*5a20*/  @!P5 IMAD.IADD R112, R112, 0x1, -R8 ;  /* 0x000000017070d824 */ /* 0x000fe200078e0a08 */
[----:B------:R-:W-:Y:S01]  /*5a30*/  ISETP.GE.AND P5, PT, R220, RZ, PT ;  /* 0x000000ffdc00720c */ /* 0x000fe20003fa6270 */
[----:B------:R-:W-:Y:S01]  /*5a40*/  @!P2 IMAD.MOV R111, RZ, RZ, -R111 ;  /* 0x000000ffff6fa224 */ /* 0x000fe200078e0a6f */
[----:B------:R-:W-:Y:S01]  /*5a50*/  ISETP.GT.U32.AND P2, PT, R8, R119, PT ;  /* 0x000000770800720c */ /* 0x000fe20003f44070 */
[----:B------:R-:W-:-:S04]  /*5a60*/  IMAD.HI.U32 R98, R6, R121, RZ ;  /* 0x0000007906627227 */ /* 0x000fc800078e00ff */
[----:B------:R-:W-:Y:S02]  /*5a70*/  @!P3 IMAD.IADD R117, R117, 0x1, -R8 ;  /* 0x000000017575b824 */ /* 0x000fe400078e0a08 */
[----:B------:R-:W-:Y:S01]  /*5a80*/  @!P0 IMAD.MOV R110, RZ, RZ, -R110 ;  /* 0x000000ffff6e8224 */ /* 0x000fe200078e0a6e */
[----:B------:R-:W-:Y:S01]  /*5a90*/  ISETP.GT.U32.AND P0, PT, R8, R114, PT ;  /* 0x000000720800720c */ /* 0x000fe20003f04070 */
[----:B------:R-:W-:Y:S01]  /*5aa0*/  @!P1 IMAD.IADD R116, R116, 0x1, -R8 ;  /* 0x0000000174749824 */ /* 0x000fe200078e0a08 */
[C---:B------:R-:W-:Y:S01]  /*5ab0*/  ISETP.GT.U32.AND P3, PT, R8.reuse, R117, PT ;  /* 0x000000750800720c */ /* 0x040fe20003f64070 */
[----:B------:R-:W-:Y:S02]  /*5ac0*/  IMAD.MOV R98, RZ, RZ, -R98 ;  /* 0x000000ffff627224 */ /* 0x000fe400078e0a62 */
[----:B------:R-:W-:Y:S01]  /*5ad0*/  @!P2 IMAD.IADD R119, R119, 0x1, -R8 ;  /* 0x000000017777a824 */ /* 0x000fe200078e0a08 */
[C---:B------:R-:W-:Y:S01]  /*5ae0*/  ISETP.GT.U32.AND P1, PT, R8.reuse, R116, PT ;  /* 0x000000740800720c */ /* 0x040fe20003f24070 */
[----:B------:R-:W-:Y:S01]  /*5af0*/  IMAD.MOV.U32 R113, RZ, RZ, R115 ;  /* 0x000000ffff717224 */ /* 0x000fe200078e0073 */
[----:B------:R-:W-:Y:S01]  /*5b00*/  ISETP.GE.AND P2, PT, R171, RZ, PT ;  /* 0x000000ffab00720c */ /* 0x000fe20003f46270 */
[----:B------:R-:W-:-:S02]  /*5b10*/  IMAD R121, R8, R98, R121 ;  /* 0x0000006208797224 */ /* 0x000fc400078e0279 */
[----:B------:R-:W-:-:S04]  /*5b20*/  IMAD.HI.U32 R98, R6, R123, RZ ;  /* 0x0000007b06627227 */ /* 0x000fc800078e00ff */
[----:B------:R-:W-:Y:S01]  /*5b30*/  @!P5 IMAD.MOV R113, RZ, RZ, -R113 ;  /* 0x000000ffff71d224 */ /* 0x000fe200078e0a71 */
[----:B------:R-:W-:Y:S01]  /*5b40*/  ISETP.GT.U32.AND P5, PT, R8, R119, PT ;  /* 0x000000770800720c */ /* 0x000fe20003fa4070 */
[----:B------:R-:W-:Y:S02]  /*5b50*/  IMAD.MOV R98, RZ, RZ, -R98 ;  /* 0x000000ffff627224 */ /* 0x000fe400078e0a62 */
[--C-:B------:R-:W-:Y:S01]  /*5b60*/  @!P0 IMAD.IADD R114, R114, 0x1, -R8.reuse ;  /* 0x0000000172728824 */ /* 0x100fe200078e0a08 */
[----:B------:R-:W-:Y:S01]  /*5b70*/  ISETP.GE.AND P0, PT, R212, RZ, PT ;  /* 0x000000ffd400720c */ /* 0x000fe20003f06270 */
[----:B------:R-:W-:Y:S01]  /*5b80*/  IMAD R123, R8, R98, R123 ;  /* 0x00000062087b7224 */ /* 0x000fe200078e027b */
[----:B------:R-:W-:Y:S01]  /*5b90*/  CS2R R212, SRZ ;  /* 0x0000000000d47805 */ /* 0x000fe2000001ff00 */
[----:B------:R-:W-:Y:S01]  /*5ba0*/  @!P3 IMAD.IADD R117, R117, 0x1, -R8 ;  /* 0x000000017575b824 */ /* 0x000fe200078e0a08 */
[----:B------:R-:W-:Y:S01]  /*5bb0*/  ISETP.GE.AND P3, PT, R238, RZ, PT ;  /* 0x000000ffee00720c */ /* 0x000fe20003f66270 */
[----:B------:R-:W-:Y:S01]  /*5bc0*/  @!P4 IMAD.MOV R114, RZ, RZ, -R114 ;  /* 0x000000ffff72c224 */ /* 0x000fe200078e0a72 */
[----:B------:R-:W-:Y:S01]  /*5bd0*/  ISETP.GT.U32.AND P4, PT, R8, R121, PT ;  /* 0x000000790800720c */ /* 0x000fe20003f84070 */
[----:B------:R-:W-:Y:S01]  /*5be0*/  @!P1 IMAD.IADD R116, R116, 0x1, -R8 ;  /* 0x0000000174749824 */ /* 0x000fe200078e0a08 */
[----:B------:R-:W-:Y:S01]  /*5bf0*/  ISETP.GT.U32.AND P1, PT, R8, R123, PT ;  /* 0x0000007b0800720c */ /* 0x000fe20003f24070 */
[----:B------:R-:W-:-:S04]  /*5c00*/  IMAD.HI.U32 R98, R6, R125, RZ ;  /* 0x0000007d06627227 */ /* 0x000fc800078e00ff */
[----:B------:R-:W-:Y:S01]  /*5c10*/  @!P5 IMAD.IADD R119, R119, 0x1, -R8 ;  /* 0x000000017777d824 */ /* 0x000fe200078e0a08 */
[----:B------:R-:W-:Y:S01]  /*5c20*/  ISETP.GE.AND P5, PT, R88, RZ, PT ;  /* 0x000000ff5800720c */ /* 0x000fe20003fa6270 */
[----:B------:R-:W-:Y:S02]  /*5c30*/  IMAD.MOV R98, RZ, RZ, -R98 ;  /* 0x000000ffff627224 */ /* 0x000fe400078e0a62 */
[----:B------:R-:W-:Y:S02]  /*5c40*/  IMAD.MOV.U32 R88, RZ, RZ, R119 ;  /* 0x000000ffff587224 */ /* 0x000fe400078e0077 */
[----:B------:R-:W-:Y:S02]  /*5c50*/  IMAD R119, R8, R98, R125 ;  /* 0x0000006208777224 */ /* 0x000fe400078e027d */
[--C-:B------:R-:W-:Y:S02]  /*5c60*/  @!P4 IMAD.IADD R121, R121, 0x1, -R8.reuse ;  /* 0x000000017979c824 */ /* 0x100fe400078e0a08 */
[----:B------:R-:W-:-:S02]  /*5c70*/  @!P1 IMAD.IADD R123, R123, 0x1, -R8 ;  /* 0x000000017b7b9824 */ /* 0x000fc400078e0a08 */
[----:B------:R-:W-:Y:S01]  /*5c80*/  @!P3 IMAD.MOV R116, RZ, RZ, -R116 ;  /* 0x000000ffff74b224 */ /* 0x000fe200078e0a74 */
[----:B------:R-:W-:Y:S01]  /*5c90*/  ISETP.GT.U32.AND P3, PT, R8, R119, PT ;  /* 0x000000770800720c */ /* 0x000fe20003f64070 */
[----:B------:R-:W-:Y:S01]  /*5ca0*/  IMAD.HI.U32 R98, R6, R127, RZ ;  /* 0x0000007f06627227 */ /* 0x000fe200078e00ff */
[C---:B------:R-:W-:Y:S02]  /*5cb0*/  ISETP.GT.U32.AND P4, PT, R8.reuse, R121, PT ;  /* 0x000000790800720c */ /* 0x040fe40003f84070 */
[----:B------:R-:W-:Y:S01]  /*5cc0*/  ISETP.GT.U32.AND P1, PT, R8, R123, PT ;  /* 0x0000007b0800720c */ /* 0x000fe20003f24070 */
[----:B------:R-:W-:Y:S01]  /*5cd0*/  @!P6 IMAD.MOV R112, RZ, RZ, -R112 ;  /* 0x000000ffff70e224 */ /* 0x000fe200078e0a70 */
[----:B------:R-:W-:Y:S01]  /*5ce0*/  ISETP.GE.AND P6, PT, R244, RZ, PT ;  /* 0x000000fff400720c */ /* 0x000fe20003fc6270 */
[----:B------:R-:W-:Y:S02]  /*5cf0*/  IMAD.MOV R98, RZ, RZ, -R98 ;  /* 0x000000ffff627224 */ /* 0x000fe400078e0a62 */
[----:B------:R-:W-:Y:S01]  /*5d00*/  IMAD.MOV.U32 R115, RZ, RZ, R117 ;  /* 0x000000ffff737224 */ /* 0x000fe200078e0075 */
[----:B------:R-:W-:Y:S01]  /*5d10*/  IABS R117, R28 ;  /* 0x0000001c00757213 */ /* 0x000fe20000000000 */
[----:B------:R-:W-:Y:S01]  /*5d20*/  IMAD R120, R8, R98, R127 ;  /* 0x0000006208787224 */ /* 0x000fe200078e027f */
[----:B------:R-:W-:Y:S01]  /*5d30*/  IABS R127, R2 ;  /* 0x00000002007f7213 */ /* 0x000fe20000000000 */
[----:B------:R-:W-:-:S02]  /*5d40*/  @!P3 IMAD.IADD R119, R119, 0x1, -R8 ;  /* 0x000000017777b824 */ /* 0x000fc400078e0a08 */
[--C-:B------:R-:W-:Y:S01]  /*5d50*/  @!P4 IMAD.IADD R121, R121, 0x1, -R8.reuse ;  /* 0x000000017979c824 */ /* 0x100fe200078e0a08 */
        /* <DEDUP_REMOVED lines=8> */
[----:B------:R-:W-:Y:S02]  /*5de0*/  IMAD.MOV.U32 R28, RZ, RZ, R123 ;  /* 0x000000ffff1c7224 */ /* 0x000fe400078e007b */
[----:B------:R-:W-:Y:S02]  /*5df0*/  IMAD.MOV.U32 R125, RZ, RZ, R117 ;  /* 0x000000ffff7d7224 */ /* 0x000fe400078e0075 */
[----:B------:R-:W-:Y:S01]  /*5e00*/  IMAD R123, R8, R98, R129 ;  /* 0x00000062087b7224 */ /* 0x000fe200078e0281 */
[----:B------:R-:W-:Y:S01]  /*5e10*/  IABS R129, R179 ;  /* 0x000000b300817213 */ /* 0x000fe20000000000 */
[----:B------:R-:W-:-:S04]  /*5e20*/  IMAD.HI.U32 R117, R6, R125, RZ ;  /* 0x0000007d06757227 */ /* 0x000fc800078e00ff */
[--C-:B------:R-:W-:Y:S02]  /*5e30*/  @!P1 IMAD.IADD R120, R120, 0x1, -R8.reuse ;  /* 0x0000000178789824 */ /* 0x100fe400078e0a08 */
[----:B------:R-:W-:Y:S01]  /*5e40*/  @!P3 IMAD.IADD R119, R119, 0x1, -R8 ;  /* 0x000000017777b824 */ /* 0x000fe200078e0a08 */
[----:B------:R-:W-:Y:S01]  /*5e50*/  ISETP.GT.U32.AND P3, PT, R8, R123, PT ;  /* 0x0000007b0800720c */ /* 0x000fe20003f64070 */
[----:B------:R-:W-:Y:S01]  /*5e60*/  @!P6 IMAD.MOV R28, RZ, RZ, -R28 ;  /* 0x000000ffff1ce224 */ /* 0x000fe200078e0a1c */
[----:B------:R-:W-:Y:S01]  /*5e70*/  ISETP.GE.AND P6, PT, R34, RZ, PT ;  /* 0x000000ff2200720c */ /* 0x000fe20003fc6270 */
[----:B------:R-:W-:Y:S01]  /*5e80*/  IMAD.MOV R117, RZ, RZ, -R117 ;  /* 0x000000ffff757224 */ /* 0x000fe200078e0a75 */
[----:B------:R-:W-:Y:S01]  /*5e90*/  ISETP.GT.U32.AND P1, PT, R8, R120, PT ;  /* 0x000000780800720c */ /* 0x000fe20003f24070 */
[----:B------:R-:W-:-:S04]  /*5ea0*/  IMAD.HI.U32 R34, R6, R127, RZ ;  /* 0x0000007f06227227 */ /* 0x000fc800078e00ff */
[C---:B------:R-:W-:Y:S02]  /*5eb0*/  IMAD R125, R8.reuse, R117, R125 ;  /* 0x00000075087d7224 */ /* 0x040fe400078e027d */
[----:B------:R-:W-:Y:S02]  /*5ec0*/  IMAD.MOV.U32 R117, RZ, RZ, R121 ;  /* 0x000000ffff757224 */ /* 0x000fe400078e0079 */
[----:B------:R-:W-:Y:S02]  /*5ed0*/  IMAD.MOV R34, RZ, RZ, -R34 ;  /* 0x000000ffff227224 */ /* 0x000fe400078e0a22 */
[----:B------:R-:W-:Y:S01]  /*5ee0*/  IMAD.MOV.U32 R121, RZ, RZ, R118 ;  /* 0x000000ffff797224 */ /* 0x000fe200078e0076 */
[----:B------:R-:W-:Y:S01]  /*5ef0*/  IABS R118, R210 ;  /* 0x000000d200767213 */ /* 0x000fe20000000000 */
[----:B------:R-:W-:Y:S01]  /*5f00*/  IMAD R122, R8, R34, R127 ;  /* 0x00000022087a7224 */ /* 0x000fe200078e027f */
[----:B------:R-:W-:Y:S01]  /*5f10*/  IABS R127, R222 ;  /* 0x000000de007f7213 */ /* 0x000fe20000000000 */
[----:B------:R-:W-:-:S02]  /*5f20*/  IMAD.MOV.U32 R34, RZ, RZ, R119 ;  /* 0x000000ffff227224 */ /* 0x000fc400078e0077 */
[----:B------:R-:W-:Y:S02]  /*5f30*/  @!P3 IMAD.IADD R123, R123, 0x1, -R8 ;  /* 0x000000017b7bb824 */ /* 0x000fe400078e0a08 */
[----:B------:R-:W-:Y:S01]  /*5f40*/  IMAD.MOV.U32 R119, RZ, RZ, R118 ;  /* 0x000000ffff777224 */ /* 0x000fe200078e0076 */
[----:B------:R-:W-:Y:S01]  /*5f50*/  IABS R118, R159 ;  /* 0x0000009f00767213 */ /* 0x000fe20000000000 */
[----:B------:R-:W-:Y:S01]  /*5f60*/  @!P2 IMAD.MOV R117, RZ, RZ, -R117 ;  /* 0x000000ffff75a224 */ /* 0x000fe200078e0a75 */
[----:B------:R-:W-:Y:S01]  /*5f70*/  ISETP.GT.U32.AND P2, PT, R8, R125, PT ;  /* 0x0000007d0800720c */ /* 0x000fe20003f44070 */
[----:B------:R-:W-:Y:S01]  /*5f80*/  @!P5 IMAD.MOV R34, RZ, RZ, -R34 ;  /* 0x000000ffff22d224 */ /* 0x000fe200078e0a22 */
[----:B------:R-:W-:Y:S01]  /*5f90*/  ISETP.GE.AND P5, PT, R2, RZ, PT ;  /* 0x000000ff0200720c */ /* 0x000fe20003fa6270 */
[----:B------:R-:W-:Y:S01]  /*5fa0*/  @!P1 IMAD.IADD R120, R120, 0x1, -R8 ;  /* 0x0000000178789824 */ /* 0x000fe200078e0a08 */
[----:B------:R-:W-:Y:S01]  /*5fb0*/  ISETP.GT.U32.AND P1, PT, R8, R122, PT ;  /* 0x0000007a0800720c */ /* 0x000fe20003f24070 */
[----:B------:R-:W-:Y:S01]  /*5fc0*/  IMAD.HI.U32 R2, R6, R119, RZ ;  /* 0x0000007706027227 */ /* 0x000fe200078e00ff */
[----:B------:R-:W-:-:S03]  /*5fd0*/  ISETP.GT.U32.AND P3, PT, R8, R123, PT ;  /* 0x0000007b0800720c */ /* 0x000fc60003f64070 */
[----:B------:R-:W-:Y:S02]  /*5fe0*/  IMAD.MOV R2, RZ, RZ, -R2 ;  /* 0x000000ffff027224 */ /* 0x000fe400078e0a02 */
[----:B------:R-:W-:-:S04]  /*5ff0*/  IMAD.HI.U32 R98, R6, R121, RZ ;  /* 0x0000007906627227 */ /* 0x000fc800078e00ff */
[----:B------:R-:W-:Y:S02]  /*6000*/  IMAD R119, R8, R2, R119 ;  /* 0x0000000208777224 */ /* 0x000fe400078e0277 */
[--C-:B------:R-:W-:Y:S02]  /*6010*/  @!P2 IMAD.IADD R125, R125, 0x1, -R8.reuse ;  /* 0x000000017d7da824 */ /* 0x100fe400078e0a08 */
[--C-:B------:R-:W-:Y:S02]  /*6020*/  @!P1 IMAD.IADD R122, R122, 0x1, -R8.reuse ;  /* 0x000000017a7a9824 */ /* 0x100fe400078e0a08 */
[----:B------:R-:W-:Y:S01]  /*6030*/  @!P3 IMAD.IADD R123, R123, 0x1, -R8 ;  /* 0x000000017b7bb824 */ /* 0x000fe200078e0a08 */
[C---:B------:R-:W-:Y:S01]  /*6040*/  ISETP.GT.U32.AND P3, PT, R8.reuse, R119, PT ;  /* 0x000000770800720c */ /* 0x040fe20003f64070 */
[----:B------:R-:W-:Y:S01]  /*6050*/  IMAD.MOV R98, RZ, RZ, -R98 ;  /* 0x000000ffff627224 */ /* 0x000fe200078e0a62 */
[----:B------:R-:W-:Y:S01]  /*6060*/  ISETP.GT.U32.AND P2, PT, R8, R125, PT ;  /* 0x0000007d0800720c */ /* 0x000fe20003f44070 */
[----:B------:R-:W-:Y:S01]  /*6070*/  IMAD.HI.U32 R2, R6, R127, RZ ;  /* 0x0000007f06027227 */ /* 0x000fe200078e00ff */
[----:B------:R-:W-:-:S03]  /*6080*/  ISETP.GT.U32.AND P1, PT, R8, R122, PT ;  /* 0x0000007a0800720c */ /* 0x000fc60003f24070 */
[----:B------:R-:W-:Y:S02]  /*6090*/  IMAD R124, R8, R98, R121 ;  /* 0x00000062087c7224 */ /* 0x000fe400078e0279 */
[----:B------:R-:W-:-:S04]  /*60a0*/  IMAD.HI.U32 R98, R6, R129, RZ ;  /* 0x0000008106627227 */ /* 0x000fc800078e00ff */
[----:B------:R-:W-:Y:S02]  /*60b0*/  IMAD.MOV R126, RZ, RZ, -R2 ;  /* 0x000000ffff7e7224 */ /* 0x000fe400078e0a02 */
[----:B------:R-:W-:Y:S02]  /*60c0*/  IMAD.MOV R98, RZ, RZ, -R98 ;  /* 0x000000ffff627224 */ /* 0x000fe400078e0a62 */
[--C-:B------:R-:W-:Y:S02]  /*60d0*/  @!P3 IMAD.IADD R119, R119, 0x1, -R8.reuse ;  /* 0x000000017777b824 */ /* 0x100fe400078e0a08 */
[C---:B------:R-:W-:Y:S02]  /*60e0*/  IMAD R126, R8.reuse, R126, R127 ;  /* 0x0000007e087e7224 */ /* 0x040fe400078e027f */
[--C-:B------:R-:W-:Y:S01]  /*60f0*/  @!P2 IMAD.IADD R125, R125, 0x1, -R8.reuse ;  /* 0x000000017d7da824 */ /* 0x100fe200078e0a08 */
[----:B------:R-:W-:Y:S01]  /*6100*/  ISETP.GT.U32.AND P3, PT, R8, R119, PT ;  /* 0x000000770800720c */ /* 0x000fe20003f64070 */
[----:B------:R-:W-:Y:S01]  /*6110*/  @!P1 IMAD.IADD R122, R122, 0x1, -R8 ;  /* 0x000000017a7a9824 */ /* 0x000fe200078e0a08 */
[----:B------:R-:W-:Y:S01]  /*6120*/  ISETP.GE.AND P1, PT, R222, RZ, PT ;  /* 0x000000ffde00720c */ /* 0x000fe20003f26270 */
[C---:B------:R-:W-:Y:S01]  /*6130*/  IMAD R127, R8.reuse, R98, R129 ;  /* 0x00000062087f7224 */ /* 0x040fe200078e0281 */
[----:B------:R-:W-:Y:S01]  /*6140*/  IABS R129, R230 ;  /* 0x000000e600817213 */ /* 0x000fe20000000000 */
[----:B------:R-:W-:Y:S01]  /*6150*/  IMAD.MOV.U32 R121, RZ, RZ, R125 ;  /* 0x000000ffff797224 */ /* 0x000fe200078e007d */
[----:B------:R-:W-:Y:S01]  /*6160*/  ISETP.GE.AND P2, PT, R155, RZ, PT ;  /* 0x000000ff9b00720c */ /* 0x000fe20003f46270 */
[----:B------:R-:W-:Y:S01]  /*6170*/  @!P5 IMAD.MOV R122, RZ, RZ, -R122 ;  /* 0x000000ffff7ad224 */ /* 0x000fe200078e0a7a */
[----:B------:R-:W-:Y:S01]  /*6180*/  ISETP.GT.U32.AND P5, PT, R8, R127, PT ;  /* 0x0000007f0800720c */ /* 0x000fe20003fa4070 */
[----:B------:R-:W-:Y:S01]  /*6190*/  IMAD.MOV.U32 R125, RZ, RZ, R118 ;  /* 0x000000ffff7d7224 */ /* 0x000fe200078e0076 */
[----:B------:R-:W-:Y:S01]  /*61a0*/  IABS R118, R167 ;  /* 0x000000a700767213 */ /* 0x000fe20000000000 */
[----:B------:R-:W-:Y:S01]  /*61b0*/  @!P4 IMAD.MOV R121, RZ, RZ, -R121 ;  /* 0x000000ffff79c224 */ /* 0x000fe200078e0a79 */
[----:B------:R-:W-:Y:S01]  /*61c0*/  ISETP.GE.AND P4, PT, R210, RZ, PT ;  /* 0x000000ffd200720c */ /* 0x000fe20003f86270 */
[----:B------:R-:W-:Y:S01]  /*61d0*/  IMAD.HI.U32 R2, R6, R125, RZ ;  /* 0x0000007d06027227 */ /* 0x000fe200078e00ff */
[----:B------:R-:W-:-:S03]  /*61e0*/  CS2R R210, SRZ ;  /* 0x0000000000d27805 */ /* 0x000fc6000001ff00 */
[----:B------:R-:W-:Y:S02]  /*61f0*/  IMAD.MOV R2, RZ, RZ, -R2 ;  /* 0x000000ffff027224 */ /* 0x000fe400078e0a02 */
[----:B------:R-:W-:Y:S01]  /*6200*/  @!P6 IMAD.MOV R123, RZ, RZ, -R123 ;  /* 0x000000ffff7be224 */ /* 0x000fe200078e0a7b */
[C---:B------:R-:W-:Y:S01]  /*6210*/  ISETP.GT.U32.AND P6, PT, R8.reuse, R126, PT ;  /* 0x0000007e0800720c */ /* 0x040fe20003fc4070 */
[--C-:B------:R-:W-:Y:S02]  /*6220*/  @!P3 IMAD.IADD R119, R119, 0x1, -R8.reuse ;  /* 0x000000017777b824 */ /* 0x100fe400078e0a08 */
[C---:B------:R-:W-:Y:S02]  /*6230*/  IMAD R128, R8.reuse, R2, R125 ;  /* 0x0000000208807224 */ /* 0x040fe400078e027d */
[----:B------:R-:W-:Y:S02]  /*6240*/  @!P5 IMAD.IADD R127, R127, 0x1, -R8 ;  /* 0x000000017f7fd824 */ /* 0x000fe400078e0a08 */
[----:B------:R-:W-:Y:S01]  /*6250*/  IMAD.MOV.U32 R125, RZ, RZ, R119 ;  /* 0x000000ffff7d7224 */ /* 0x000fe200078e0077 */
[----:B------:R-:W-:Y:S01]  /*6260*/  ISETP.GT.U32.AND P3, PT, R8, R128, PT ;  /* 0x000000800800720c */ /* 0x000fe20003f64070 */
[----:B------:R-:W-:-:S04]  /*6270*/  IMAD.HI.U32 R98, R6, R131, RZ ;  /* 0x0000008306627227 */ /* 0x000fc800078e00ff */
[----:B------:R-:W-:Y:S01]  /*6280*/  @!P4 IMAD.MOV R125, RZ, RZ, -R125 ;  /* 0x000000ffff7dc224 */ /* 0x000fe200078e0a7d */
[----:B------:R-:W-:Y:S01]  /*6290*/  ISETP.GT.U32.AND P4, PT, R8, R127, PT ;  /* 0x0000007f0800720c */ /* 0x000fe20003f84070 */
[----:B------:R-:W-:Y:S01]  /*62a0*/  @!P6 IMAD.IADD R126, R126, 0x1, -R8 ;  /* 0x000000017e7ee824 */ /* 0x000fe200078e0a08 */
[----:B------:R-:W-:Y:S01]  /*62b0*/  ISETP.GE.AND P6, PT, R230, RZ, PT ;  /* 0x000000ffe600720c */ /* 0x000fe20003fc6270 */
[----:B------:R-:W-:Y:S02]  /*62c0*/  IMAD.MOV R98, RZ, RZ, -R98 ;  /* 0x000000ffff627224 */ /* 0x000fe400078e0a62 */
[----:B------:R-:W-:Y:S01]  /*62d0*/  @!P0 IMAD.MOV R88, RZ, RZ, -R88 ;  /* 0x000000ffff588224 */ /* 0x000fe200078e0a58 */
[C---:B------:R-:W-:Y:S01]  /*62e0*/  ISETP.GT.U32.AND P5, PT, R8.reuse, R126, PT ;  /* 0x0000007e0800720c */ /* 0x040fe20003fa4070 */
[----:B------:R-:W-:Y:S01]  /*62f0*/  IMAD R130, R8, R98, R131 ;  /* 0x0000006208827224 */ /* 0x000fe200078e0283 */
[----:B------:R-:W-:Y:S01]  /*6300*/  ISETP.GE.AND P0, PT, R163, RZ, PT ;  /* 0x000000ffa300720c */ /* 0x000fe20003f06270 */
[----:B------:R-:W-:Y:S01]  /*6310*/  IMAD.HI.U32 R2, R6, R129, RZ ;  /* 0x0000008106027227 */ /* 0x000fe200078e00ff */
[----:B------:R-:W-:-:S03]  /*6320*/  IABS R98, R251 ;  /* 0x000000fb00627213 */ /* 0x000fc60000000000 */
[----:B------:R-:W-:Y:S01]  /*6330*/  @!P4 IMAD.IADD R127, R127, 0x1, -R8 ;  /* 0x000000017f7fc824 */ /* 0x000fe200078e0a08 */
[C---:B------:R-:W-:Y:S01]  /*6340*/  ISETP.GT.U32.AND P4, PT, R8.reuse, R130, PT ;  /* 0x000000820800720c */ /* 0x040fe20003f84070 */
[----:B------:R-:W-:Y:S02]  /*6350*/  IMAD.MOV R2, RZ, RZ, -R2 ;  /* 0x000000ffff027224 */ /* 0x000fe400078e0a02 */
[----:B------:R-:W-:Y:S02]  /*6360*/  IMAD.MOV.U32 R119, RZ, RZ, R118 ;  /* 0x000000ffff777224 */ /* 0x000fe400078e0076 */
[----:B------:R-:W-:Y:S02]  /*6370*/  IMAD R129, R8, R2, R129 ;  /* 0x0000000208817224 */ /* 0x000fe400078e0281 */
[----:B------:R-:W-:-:S04]  /*6380*/  IMAD.HI.U32 R2, R6, R119, RZ ;  /* 0x0000007706027227 */ /* 0x000fc800078e00ff */
[----:B------:R-:W-:Y:S01]  /*6390*/  @!P5 IMAD.IADD R126, R126, 0x1, -R8 ;  /* 0x000000017e7ed824 */ /* 0x000fe200078e0a08 */
[C---:B------:R-:W-:Y:S01]  /*63a0*/  ISETP.GT.U32.AND P5, PT, R8.reuse, R129, PT ;  /* 0x000000810800720c */ /* 0x040fe20003fa4070 */
[----:B------:R-:W-:Y:S01]  /*63b0*/  @!P0 IMAD.MOV R120, RZ, RZ, -R120 ;  /* 0x000000ffff788224 */ /* 0x000fe200078e0a78 */
[----:B------:R-:W-:Y:S01]  /*63c0*/  ISETP.GT.U32.AND P0, PT, R8, R124, PT ;  /* 0x0000007c0800720c */ /* 0x000fe20003f04070 */
[----:B------:R-:W-:Y:S02]  /*63d0*/  IMAD.MOV R2, RZ, RZ, -R2 ;  /* 0x000000ffff027224 */ /* 0x000fe400078e0a02 */
[----:B------:R-:W-:Y:S02]  /*63e0*/  @!P4 IMAD.IADD R130, R130, 0x1, -R8 ;  /* 0x000000018282c824 */ /* 0x000fe400078e0a08 */
[----:B------:R-:W-:Y:S02]  /*63f0*/  IMAD R131, R8, R2, R119 ;  /* 0x0000000208837224 */ /* 0x000fe400078e0277 */
[----:B------:R-:W-:-:S02]  /*6400*/  IMAD.MOV.U32 R119, RZ, RZ, R98 ;  /* 0x000000ffff777224 */ /* 0x000fc400078e0062 */
[----:B------:R-:W-:Y:S01]  /*6410*/  @!P1 IMAD.MOV R126, RZ, RZ, -R126 ;  /* 0x000000ffff7e9224 */ /* 0x000fe200078e0a7e */
[----:B------:R-:W-:Y:S01]  /*6420*/  ISETP.GT.U32.AND P1, PT, R8, R130, PT ;  /* 0x000000820800720c */ /* 0x000fe20003f24070 */
[----:B------:R-:W-:-:S04]  /*6430*/  IMAD.HI.U32 R2, R6, R133, RZ ;  /* 0x0000008506027227 */ /* 0x000fc800078e00ff */
[----:B------:R-:W-:-:S04]  /*6440*/  IMAD.HI.U32 R98, R6, R119, RZ ;  /* 0x0000007706627227 */ /* 0x000fc800078e00ff */
[----:B------:R-:W-:Y:S02]  /*6450*/  IMAD.MOV R2, RZ, RZ, -R2 ;  /* 0x000000ffff027224 */ /* 0x000fe400078e0a02 */
[----:B------:R-:W-:Y:S01]  /*6460*/  @!P5 IMAD.IADD R129, R129, 0x1, -R8 ;  /* 0x000000018181d824 */ /* 0x000fe200078e0a08 */
[----:B------:R-:W-:Y:S01]  /*6470*/  ISETP.GT.U32.AND P5, PT, R8, R131, PT ;  /* 0x000000830800720c */ /* 0x000fe20003fa4070 */
[----:B------:R-:W-:Y:S02]  /*6480*/  IMAD.MOV R118, RZ, RZ, -R98 ;  /* 0x000000ffff767224 */ /* 0x000fe400078e0a62 */
[----:B------:R-:W-:Y:S01]  /*6490*/  @!P0 IMAD.IADD R124, R124, 0x1, -R8 ;  /* 0x000000017c7c8824 */ /* 0x000fe200078e0a08 */
[C---:B------:R-:W-:Y:S01]  /*64a0*/  ISETP.GT.U32.AND P4, PT, R8.reuse, R129, PT ;  /* 0x000000810800720c */ /* 0x040fe20003f84070 */
[C---:B------:R-:W-:Y:S02]  /*64b0*/  IMAD R132, R8.reuse, R2, R133 ;  /* 0x0000000208847224 */ /* 0x040fe400078e0285 */
[C---:B------:R-:W-:Y:S01]  /*64c0*/  IMAD R133, R8.reuse, R118, R119 ;  /* 0x0000007608857224 */ /* 0x040fe200078e0277 */
[----:B------:R-:W-:Y:S01]  /*64d0*/  ISETP.GT.U32.AND P0, PT, R8, R124, PT ;  /* 0x0000007c0800720c */ /* 0x000fe20003f04070 */
[----:B------:R-:W-:Y:S01]  /*64e0*/  IMAD.HI.U32 R2, R6, R135, RZ ;  /* 0x0000008706027227 */ /* 0x000fe200078e00ff */
[----:B------:R-:W-:-:S03]  /*64f0*/  IABS R119, R216 ;  /* 0x000000d800777213 */ /* 0x000fc60000000000 */
[----:B------:R-:W-:Y:S01]  /*6500*/  @!P1 IMAD.IADD R130, R130, 0x1, -R8 ;  /* 0x0000000182829824 */ /* 0x000fe200078e0a08 */
[----:B------:R-:W-:Y:S01]  /*6510*/  ISETP.GT.U32.AND P1, PT, R8, R133, PT ;  /* 0x000000850800720c */ /* 0x000fe20003f24070 */
[----:B------:R-:W-:-:S04]  /*6520*/  IMAD.HI.U32 R98, R6, R137, RZ ;  /* 0x0000008906627227 */ /* 0x000fc800078e00ff */
[----:B------:R-:W-:Y:S02]  /*6530*/  IMAD.MOV R2, RZ, RZ, -R2 ;  /* 0x000000ffff027224 */ /* 0x000fe400078e0a02 */
[----:B------:R-:W-:Y:S02]  /*6540*/  @!P5 IMAD.IADD R131, R131, 0x1, -R8 ;  /* 0x000000018383d824 */ /* 0x000fe400078e0a08 */
[----:B------:R-:W-:Y:S02]  /*6550*/  IMAD.MOV R98, RZ, RZ, -R98 ;  /* 0x000000ffff627224 */ /* 0x000fe400078e0a62 */
[C---:B------:R-:W-:Y:S01]  /*6560*/  IMAD R134, R8.reuse, R2, R135 ;  /* 0x0000000208867224 */ /* 0x040fe200078e0287 */
[----:B------:R-:W-:Y:S01]  /*6570*/  ISETP.GT.U32.AND P5, PT, R8, R131, PT ;  /* 0x000000830800720c */ /* 0x000fe20003fa4070 */
[----:B------:R-:W-:Y:S02]  /*6580*/  @!P3 IMAD.IADD R128, R128, 0x1, -R8 ;  /* 0x000000018080b824 */ /* 0x000fe400078e0a08 */
[----:B------:R-:W-:-:S03]  /*6590*/  IMAD.HI.U32 R2, R6, R119, RZ ;  /* 0x0000007706027227 */ /* 0x000fc600078e00ff */
[C---:B------:R-:W-:Y:S01]  /*65a0*/  ISETP.GT.U32.AND P3, PT, R8.reuse, R128, PT ;  /* 0x000000800800720c */ /* 0x040fe20003f64070 */
[----:B------:R-:W-:Y:S01]  /*65b0*/  IMAD R135, R8, R98, R137 ;  /* 0x0000006208877224 */ /* 0x000fe200078e0289 */
[----:B------:R-:W-:Y:S01]  /*65c0*/  IABS R137, R218 ;  /* 0x000000da00897213 */ /* 0x000fe20000000000 */
[----:B------:R-:W-:Y:S01]  /*65d0*/  @!P0 IMAD.IADD R124, R124, 0x1, -R8 ;  /* 0x000000017c7c8824 */ /* 0x000fe200078e0a08 */
[----:B------:R-:W-:Y:S01]  /*65e0*/  ISETP.GE.AND P0, PT, R179, RZ, PT ;  /* 0x000000ffb300720c */ /* 0x000fe20003f06270 */
[----:B------:R-:W-:Y:S02]  /*65f0*/  IMAD.MOV R2, RZ, RZ, -R2 ;  /* 0x000000ffff027224 */ /* 0x000fe400078e0a02 */
[----:B------:R-:W-:Y:S01]  /*6600*/  @!P1 IMAD.IADD R133, R133, 0x1, -R8 ;  /* 0x0000000185859824 */ /* 0x000fe200078e0a08 */
[----:B------:R-:W-:Y:S01]  /*6610*/  ISETP.GE.AND P1, PT, R167, RZ, PT ;  /* 0x000000ffa700720c */ /* 0x000fe20003f26270 */
[----:B------:R-:W-:Y:S01]  /*6620*/  @!P2 IMAD.MOV R124, RZ, RZ, -R124 ;  /* 0x000000ffff7ca224 */ /* 0x000fe200078e0a7c */
[----:B------:R-:W-:Y:S01]  /*6630*/  ISETP.GE.AND P2, PT, R159, RZ, PT ;  /* 0x000000ff9f00720c */ /* 0x000fe20003f46270 */
[----:B------:R-:W-:Y:S01]  /*6640*/  IMAD R136, R8, R2, R119 ;  /* 0x0000000208887224 */ /* 0x000fe200078e0277 */
[----:B------:R-:W-:Y:S01]  /*6650*/  IABS R119, R142 ;  /* 0x0000008e00777213 */ /* 0x000fe20000000000 */
[----:B------:R-:W-:-:S04]  /*6660*/  IMAD.HI.U32 R2, R6, R137, RZ ;  /* 0x0000008906027227 */ /* 0x000fc800078e00ff */
[----:B------:R-:W-:Y:S02]  /*6670*/  IMAD.MOV R118, RZ, RZ, -R2 ;  /* 0x000000ffff767224 */ /* 0x000fe400078e0a02 */
[--C-:B------:R-:W-:Y:S01]  /*6680*/  @!P5 IMAD.IADD R131, R131, 0x1, -R8.reuse ;  /* 0x000000018383d824 */ /* 0x100fe200078e0a08 */
[C---:B------:R-:W-:Y:S01]  /*6690*/  ISETP.GT.U32.AND P5, PT, R8.reuse, R134, PT ;  /* 0x000000860800720c */ /* 0x040fe20003fa4070 */
[----:B------:R-:W-:Y:S02]  /*66a0*/  IMAD R137, R8, R118, R137 ;  /* 0x0000007608897224 */ /* 0x000fe400078e0289 */
[--C-:B------:R-:W-:Y:S01]  /*66b0*/  @!P3 IMAD.IADD R128, R128, 0x1, -R8.reuse ;  /* 0x000000018080b824 */ /* 0x100fe200078e0a08 */
[----:B------:R-:W-:Y:S01]  /*66c0*/  ISETP.GE.AND P3, PT, R202, RZ, PT ;  /* 0x000000ffca00720c */ /* 0x000fe20003f66270 */
[----:B------:R-:W-:Y:S01]  /*66d0*/  @!P4 IMAD.IADD R129, R129, 0x1, -R8 ;  /* 0x000000018181c824 */ /* 0x000fe200078e0a08 */
[C---:B------:R-:W-:Y:S01]  /*66e0*/  ISETP.GT.U32.AND P4, PT, R8.reuse, R132, PT ;  /* 0x000000840800720c */ /* 0x040fe20003f84070 */
[----:B------:R-:W-:Y:S01]  /*66f0*/  @!P1 IMAD.MOV R131, RZ, RZ, -R131 ;  /* 0x000000ffff839224 */ /* 0x000fe200078e0a83 */
[C---:B------:R-:W-:Y:S01]  /*6700*/  ISETP.GT.U32.AND P1, PT, R8.reuse, R137, PT ;  /* 0x000000890800720c */ /* 0x040fe20003f24070 */
[----:B------:R-:W-:Y:S01]  /*6710*/  @!P2 IMAD.MOV R128, RZ, RZ, -R128 ;  /* 0x000000ffff80a224 */ /* 0x000fe200078e0a80 */
[----:B------:R-:W-:Y:S01]  /*6720*/  ISETP.GT.U32.AND P2, PT, R8, R133, PT ;  /* 0x000000850800720c */ /* 0x000fe20003f44070 */
[----:B------:R-:W-:Y:S01]  /*6730*/  IMAD.HI.U32 R98, R6, R139, RZ ;  /* 0x0000008b06627227 */ /* 0x000fe200078e00ff */
[----:B------:R-:W-:-:S03]  /*6740*/  CS2R R202, SRZ ;  /* 0x0000000000ca7805 */ /* 0x000fc6000001ff00 */
[----:B------:R-:W-:Y:S02]  /*6750*/  IMAD.MOV R98, RZ, RZ, -R98 ;  /* 0x000000ffff627224 */ /* 0x000fe400078e0a62 */
[----:B------:R-:W-:Y:S02]  /*6760*/  @!P0 IMAD.MOV R127, RZ, RZ, -R127 ;  /* 0x000000ffff7f8224 */ /* 0x000fe400078e0a7f */
[----:B------:R-:W-:Y:S01]  /*6770*/  IMAD R138, R8, R98, R139 ;  /* 0x00000062088a7224 */ /* 0x000fe200078e028b */
[----:B------:R-:W-:Y:S01]  /*6780*/  SHF.R.U32.HI R98, RZ, 0x4, R219 ;  /* 0x00000004ff627819 */ /* 0x000fe200000116db */
[--C-:B------:R-:W-:Y:S01]  /*6790*/  @!P4 IMAD.IADD R132, R132, 0x1, -R8.reuse ;  /* 0x000000018484c824 */ /* 0x100fe200078e0a08 */
[----:B------:R-:W-:Y:S01]  /*67a0*/  ISETP.GT.U32.AND P4, PT, R8, R135, PT ;  /* 0x000000870800720c */ /* 0x000fe20003f84070 */
[--C-:B------:R-:W-:Y:S01]  /*67b0*/  @!P1 IMAD.IADD R137, R137, 0x1, -R8.reuse ;  /* 0x0000000189899824 */ /* 0x100fe200078e0a08 */
[----:B------:R-:W-:Y:S01]  /*67c0*/  ISETP.GE.AND P1, PT, R216, RZ, PT ;  /* 0x000000ffd800720c */ /* 0x000fe20003f26270 */
[--C-:B------:R-:W-:Y:S01]  /*67d0*/  @!P2 IMAD.IADD R133, R133, 0x1, -R8.reuse ;  /* 0x000000018585a824 */ /* 0x100fe200078e0a08 */
[C---:B------:R-:W-:Y:S01]  /*67e0*/  ISETP.GT.U32.AND P2, PT, R8.reuse, R138, PT ;  /* 0x0000008a0800720c */ /* 0x040fe20003f44070 */
[----:B------:R-:W0:Y:S01]  /*67f0*/  LDC R216, c[0x0][0x230] ;  /* 0x00008c00ffd87b82 */ /* 0x000e220000000800 */
[----:B------:R-:W-:Y:S01]  /*6800*/  ISETP.GT.U32.AND P0, PT, R8, R132, PT ;  /* 0x000000840800720c */ /* 0x000fe20003f04070 */
[----:B------:R-:W-:Y:S01]  /*6810*/  @!P5 IMAD.IADD R134, R134, 0x1, -R8 ;  /* 0x000000018686d824 */ /* 0x000fe200078e0a08 */
[----:B------:R-:W-:Y:S01]  /*6820*/  ISETP.GT.U32.AND P5, PT, R8, R136, PT ;  /* 0x000000880800720c */ /* 0x000fe20003fa4070 */
[----:B------:R-:W-:Y:S01]  /*6830*/  @!P3 IMAD.MOV R130, RZ, RZ, -R130 ;  /* 0x000000ffff82b224 */ /* 0x000fe200078e0a82 */
[----:B------:R-:W-:Y:S01]  /*6840*/  SGXT.U32 R98, R98, 0xe ;  /* 0x0000000e6262781a */ /* 0x000fe20000000000 */
[----:B------:R-:W-:-:S04]  /*6850*/  IMAD.HI.U32 R2, R6, R119, RZ ;  /* 0x0000007706027227 */ /* 0x000fc800078e00ff */
[--C-:B------:R-:W-:Y:S01]  /*6860*/  @!P4 IMAD.IADD R135, R135, 0x1, -R8.reuse ;  /* 0x000000018787c824 */ /* 0x100fe200078e0a08 */
[----:B------:R-:W-:Y:S01]  /*6870*/  ISETP.GE.AND P4, PT, R200, RZ, PT ;  /* 0x000000ffc800720c */ /* 0x000fe20003f86270 */
[--C-:B------:R-:W-:Y:S01]  /*6880*/  @!P2 IMAD.IADD R138, R138, 0x1, -R8.reuse ;  /* 0x000000018a8aa824 */ /* 0x100fe200078e0a08 */
[----:B------:R-:W-:Y:S01]  /*6890*/  ISETP.GT.U32.AND P2, PT, R8, R137, PT ;  /* 0x000000890800720c */ /* 0x000fe20003f44070 */
[--C-:B------:R-:W-:Y:S01]  /*68a0*/  @!P0 IMAD.IADD R132, R132, 0x1, -R8.reuse ;  /* 0x0000000184848824 */ /* 0x100fe200078e0a08 */
[----:B------:R-:W-:Y:S01]  /*68b0*/  ISETP.GE.AND P0, PT, R251, RZ, PT ;  /* 0x000000fffb00720c */ /* 0x000fe20003f06270 */
[----:B------:R-:W-:Y:S01]  /*68c0*/  @!P5 IMAD.IADD R136, R136, 0x1, -R8 ;  /* 0x000000018888d824 */ /* 0x000fe200078e0a08 */
[C---:B------:R-:W-:Y:S01]  /*68d0*/  ISETP.GT.U32.AND P3, PT, R8.reuse, R135, PT ;  /* 0x000000870800720c */ /* 0x040fe20003f64070 */
[----:B------:R-:W-:Y:S01]  /*68e0*/  IMAD.MOV R2, RZ, RZ, -R2 ;  /* 0x000000ffff027224 */ /* 0x000fe200078e0a02 */
[----:B------:R-:W-:Y:S01]  /*68f0*/  ISETP.GT.U32.AND P5, PT, R8, R134, PT ;  /* 0x000000860800720c */ /* 0x000fe20003fa4070 */
[----:B------:R-:W-:Y:S01]  /*6900*/  IMAD.HI.U32 R6, R6, R141, RZ ;  /* 0x0000008d06067227 */ /* 0x000fe200078e00ff */
[----:B------:R-:W-:-:S03]  /*6910*/  CS2R R200, SRZ ;  /* 0x0000000000c87805 */ /* 0x000fc6000001ff00 */
[----:B0-----:R-:W-:Y:S02]  /*6920*/  VIADD R216, R216, 0x7f ;  /* 0x0000007fd8d87836 */ /* 0x001fe40000000000 */
[C---:B------:R-:W-:Y:S02]  /*6930*/  IMAD R139, R8.reuse, R2, R119 ;  /* 0x00000002088b7224 */ /* 0x040fe400078e0277 */
[----:B------:R-:W-:Y:S01]  /*6940*/  @!P2 IMAD.IADD R137, R137, 0x1, -R8 ;  /* 0x000000018989a824 */ /* 0x000fe200078e0a08 */
[----:B------:R-:W-:Y:S01]  /*6950*/  ISETP.GE.AND P2, PT, R217, RZ, PT ;  /* 0x000000ffd900720c */ /* 0x000fe20003f46270 */
[----:B------:R-:W-:Y:S01]  /*6960*/  IMAD.MOV R6, RZ, RZ, -R6 ;  /* 0x000000ffff067224 */ /* 0x000fe200078e0a06 */
[----:B------:R-:W0:Y:S01]  /*6970*/  LDC R2, c[0x0][0x234] ;  /* 0x00008d00ff027b82 */ /* 0x000e220000000800 */
[----:B------:R-:W-:Y:S01]  /*6980*/  @!P0 IMAD.MOV R133, RZ, RZ, -R133 ;  /* 0x000000ffff858224 */ /* 0x000fe200078e0a85 */
[----:B------:R-:W-:Y:S01]  /*6990*/  SHF.R.S32.HI R217, RZ, 0x1f, R216 ;  /* 0x0000001fffd97819 */ /* 0x000fe200000114d8 */
[--C-:B------:R-:W-:Y:S01]  /*69a0*/  @!P3 IMAD.IADD R135, R135, 0x1, -R8.reuse ;  /* 0x000000018787b824 */ /* 0x100fe200078e0a08 */
[C---:B------:R-:W-:Y:S01]  /*69b0*/  ISETP.GT.U32.AND P0, PT, R8.reuse, R138, PT ;  /* 0x0000008a0800720c */ /* 0x040fe20003f04070 */
[C---:B------:R-:W-:Y:S01]  /*69c0*/  IMAD R141, R8.reuse, R6, R141 ;  /* 0x00000006088d7224 */ /* 0x040fe200078e028d */
[----:B------:R-:W-:Y:S01]  /*69d0*/  ISETP.GT.U32.AND P3, PT, R8, R139, PT ;  /* 0x0000008b0800720c */ /* 0x000fe20003f64070 */
[----:B------:R-:W-:Y:S01]  /*69e0*/  @!P5 IMAD.IADD R134, R134, 0x1, -R8 ;  /* 0x000000018686d824 */ /* 0x000fe200078e0a08 */
[----:B------:R-:W-:Y:S01]  /*69f0*/  LEA.HI R217, R217, R216, RZ, 0x7 ;  /* 0x000000d8d9d97211 */ /* 0x000fe200078f38ff */
[----:B------:R-:W-:Y:S01]  /*6a00*/  @!P4 IMAD.MOV R132, RZ, RZ, -R132 ;  /* 0x000000ffff84c224 */ /* 0x000fe200078e0a84 */
[----:B------:R-:W1:Y:S01]  /*6a10*/  S2R R216, SR_TID.X ;  /* 0x0000000000d87919 */ /* 0x000e620000002100 */
[----:B------:R-:W-:Y:S01]  /*6a20*/  ISETP.GE.AND P5, PT, R252, RZ, PT ;  /* 0x000000fffc00720c */ /* 0x000fe20003fa6270 */
[----:B------:R-:W-:Y:S01]  /*6a30*/  @!P6 IMAD.MOV R129, RZ, RZ, -R129 ;  /* 0x000000ffff81e224 */ /* 0x000fe200078e0a81 */
[C---:B------:R-:W-:Y:S01]  /*6a40*/  ISETP.GT.U32.AND P4, PT, R8.reuse, R141, PT ;  /* 0x0000008d0800720c */ /* 0x040fe20003f84070 */
[----:B------:R-:W-:Y:S01]  /*6a50*/  IMAD.MOV.U32 R6, RZ, RZ, RZ ;  /* 0x000000ffff067224 */ /* 0x000fe200078e00ff */
[----:B------:R-:W-:Y:S01]  /*6a60*/  ISETP.GT.U32.AND P6, PT, R8, R136, PT ;  /* 0x000000880800720c */ /* 0x000fe20003fc4070 */
[----:B------:R-:W2:Y:S01]  /*6a70*/  LDC.64 R118, c[0x0][0x218] ;  /* 0x00008600ff767b82 */ /* 0x000ea20000000a00 */
[--C-:B------:R-:W-:Y:S01]  /*6a80*/  @!P0 IMAD.IADD R138, R138, 0x1, -R8.reuse ;  /* 0x000000018a8a8824 */ /* 0x100fe200078e0a08 */
[----:B------:R-:W-:Y:S01]  /*6a90*/  IADD3 R98, P0, R98, 0x80, RZ ;  /* 0x0000008062627810 */ /* 0x000fe20007f1e0ff */
[----:B------:R-:W-:Y:S01]  /*6aa0*/  @!P3 IMAD.IADD R139, R139, 0x1, -R8 ;  /* 0x000000018b8bb824 */ /* 0x000fe200078e0a08 */
[----:B------:R-:W-:Y:S01]  /*6ab0*/  ISETP.GE.AND P3, PT, R218, RZ, PT ;  /* 0x000000ffda00720c */ /* 0x000fe20003f66270 */
[----:B------:R-:W-:Y:S01]  /*6ac0*/  IMAD.MOV.U32 R11, RZ, RZ, R135 ;  /* 0x000000ffff0b7224 */ /* 0x000fe200078e0087 */
[----:B------:R-:W-:Y:S01]  /*6ad0*/  IADD3.X R6, R6, 0x40000040, RZ, P0, !PT ;  /* 0x4000004006067810 */ /* 0x000fe200007fe4ff */
[----:B------:R-:W-:Y:S01]  /*6ae0*/  @!P2 IMAD.MOV R138, RZ, RZ, -R138 ;  /* 0x000000ffff8aa224 */ /* 0x000fe200078e0a8a */
[----:B------:R-:W3:Y:S01]  /*6af0*/  LDC R218, c[0x0][0x23c] ;  /* 0x00008f00ffda7b82 */ /* 0x000ee20000000800 */
[----:B------:R-:W-:Y:S01]  /*6b00*/  @!P5 IMAD.MOV R134, RZ, RZ, -R134 ;  /* 0x000000ffff86d224 */ /* 0x000fe200078e0a86 */
[----:B------:R-:W-:Y:S01]  /*6b10*/  ISETP.GT.U32.AND P5, PT, R8, R139, PT ;  /* 0x0000008b0800720c */ /* 0x000fe20003fa4070 */
[--C-:B------:R-:W-:Y:S01]  /*6b20*/  @!P4 IMAD.IADD R141, R141, 0x1, -R8.reuse ;  /* 0x000000018d8dc824 */ /* 0x100fe200078e0a08 */
[----:B------:R-:W-:Y:S01]  /*6b30*/  R2UR UR5, R6 ;  /* 0x00000000060572ca */ /* 0x000fe200000e0000 */
[-C--:B0-----:R-:W-:Y:S01]  /*6b40*/  IMAD R5, R7, R2.reuse, RZ ;  /* 0x0000000207057224 */ /* 0x081fe200078e02ff */
[----:B------:R-:W-:Y:S01]  /*6b50*/  R2UR UR4, R98 ;  /* 0x00000000620472ca */ /* 0x000fe200000e0000 */
[----:B------:R-:W-:Y:S01]  /*6b60*/  @!P6 IMAD.IADD R136, R136, 0x1, -R8 ;  /* 0x000000018888e824 */ /* 0x000fe200078e0a08 */
[----:B------:R-:W0:Y:S01]  /*6b70*/  LDC.64 R6, c[0x0][0x210] ;  /* 0x00008400ff067b82 */ /* 0x000e220000000a00 */
[----:B------:R-:W-:Y:S01]  /*6b80*/  ISETP.GE.AND P6, PT, R140, RZ, PT ;  /* 0x000000ff8c00720c */ /* 0x000fe20003fc6270 */
[----:B------:R-:W-:Y:S01]  /*6b90*/  IMAD R10, R10, R2, RZ ;  /* 0x000000020a0a7224 */ /* 0x000fe200078e02ff */
[----:B------:R-:W-:Y:S01]  /*6ba0*/  ISETP.GT.U32.AND P4, PT, R8, R141, PT ;  /* 0x0000008d0800720c */ /* 0x000fe20003f84070 */
[----:B------:R-:W-:Y:S01]  /*6bb0*/  @!P1 IMAD.MOV R136, RZ, RZ, -R136 ;  /* 0x000000ffff889224 */ /* 0x000fe200078e0a88 */
[----:B------:R-:W-:Y:S01]  /*6bc0*/  ISETP.GE.AND P0, PT, R143, RZ, PT ;  /* 0x000000ff8f00720c */ /* 0x000fe20003f06270 */
[----:B------:R-:W-:-:S02]  /*6bd0*/  @!P3 IMAD.MOV R137, RZ, RZ, -R137 ;  /* 0x000000ffff89b224 */ /* 0x000fc400078e0a89 */
[----:B------:R-:W4:Y:S01]  /*6be0*/  LDC R98, c[0x0][0x240] ;  /* 0x00009000ff627b82 */ /* 0x000f220000000800 */
[--C-:B------:R-:W-:Y:S01]  /*6bf0*/  @!P5 IMAD.IADD R139, R139, 0x1, -R8.reuse ;  /* 0x000000018b8bd824 */ /* 0x100fe200078e0a08 */
[----:B------:R-:W-:Y:S01]  /*6c00*/  ISETP.GE.AND P5, PT, R142, RZ, PT ;  /* 0x000000ff8e00720c */ /* 0x000fe20003fa6270 */
[----:B------:R-:W-:Y:S01]  /*6c10*/  UIADD3.64 UR14, UR4, 0x380, URZ ;  /* 0x00000380040e7897 */ /* 0x000fe2000fffe03f */
[----:B-1----:R-:W-:Y:S01]  /*6c20*/  LOP3.LUT R216, R216, 0x7f, RZ, 0xc0, !PT ;  /* 0x0000007fd8d87812 */ /* 0x002fe200078ec0ff */
[----:B------:R-:W-:Y:S01]  /*6c30*/  UIADD3.64 UR10, UR4, 0x400, URZ ;  /* 0x00000400040a7897 */ /* 0x000fe2000fffe03f */
[----:B------:R-:W-:Y:S01]  /*6c40*/  @!P6 IMAD.MOV R11, RZ, RZ, -R11 ;  /* 0x000000ffff0be224 */ /* 0x000fe200078e0a0b */
[----:B------:R-:W-:Y:S01]  /*6c50*/  ISETP.NE.AND P6, PT, R185, RZ, PT ;  /* 0x000000ffb900720c */ /* 0x000fe20003fc5270 */
[----:B------:R-:W-:Y:S01]  /*6c60*/  @!P4 IMAD.IADD R141, R141, 0x1, -R8 ;  /* 0x000000018d8dc824 */ /* 0x000fe200078e0a08 */
[----:B------:R-:W-:Y:S01]  /*6c70*/  LOP3.LUT R185, RZ, R185, RZ, 0x33, !PT ;  /* 0x000000b9ffb97212 */ /* 0x000fe200078e33ff */
[----:B---3--:R-:W-:Y:S01]  /*6c80*/  IMAD R192, R216, R218, RZ ;  /* 0x000000dad8c07224 */ /* 0x008fe200078e02ff */
[----:B------:R-:W-:Y:S01]  /*6c90*/  UIADD3.64 UR14, UR4, 0x480, URZ ;  /* 0x00000480040e7897 */ /* 0x000fe2000fffe03f */
[----:B------:R-:W-:Y:S01]  /*6ca0*/  IMAD.MOV.U32 R8, RZ, RZ, R139 ;  /* 0x000000ffff087224 */ /* 0x000fe200078e008b */
[C---:B------:R-:W-:Y:S01]  /*6cb0*/  SEL R191, R185.reuse, R0, !P6 ;  /* 0x00000000b9bf7207 */ /* 0x040fe20007000000 */
[----:B------:R-:W-:Y:S01]  /*6cc0*/  IMAD.MOV.U32 R9, RZ, RZ, R141 ;  /* 0x000000ffff097224 */ /* 0x000fe200078e008d */
[----:B--2---:R-:W-:Y:S01]  /*6cd0*/  LEA R2, P4, R192, R118, 0x1 ;  /* 0x00000076c0027211 */ /* 0x004fe200078808ff */
[----:B------:R-:W-:Y:S01]  /*6ce0*/  @!P5 IMAD.MOV R8, RZ, RZ, -R8 ;  /* 0x000000ffff08d224 */ /* 0x000fe200078e0a08 */
[C---:B------:R-:W-:Y:S01]  /*6cf0*/  SEL R118, R185.reuse, R16, !P6 ;  /* 0x00000010b9767207 */ /* 0x040fe20007000000 */
[----:B------:R-:W-:Y:S01]  /*6d00*/  @!P0 IMAD.MOV R9, RZ, RZ, -R9 ;  /* 0x000000ffff098224 */ /* 0x000fe200078e0a09 */
[C---:B------:R-:W-:Y:S01]  /*6d10*/  SEL R154, R185.reuse, R101, !P6 ;  /* 0x00000065b99a7207 */ /* 0x040fe20007000000 */
[----:B------:R-:W1:Y:S01]  /*6d20*/  LDC R216, c[0x0][0x238] ;  /* 0x00008e00ffd87b82 */ /* 0x000e620000000800 */
[C---:B------:R-:W-:Y:S01]  /*6d30*/  SEL R4, R185.reuse, R4, !P6 ;  /* 0x00000004b9047207 */ /* 0x040fe20007000000 */
[----:B------:R-:W-:Y:S01]  /*6d40*/  UIADD3.64 UR10, UR4, 0x500, URZ ;  /* 0x00000500040a7897 */ /* 0x000fe2000fffe03f */
[----:B------:R-:W-:Y:S01]  /*6d50*/  SEL R101, R185, R34, !P6 ;  /* 0x00000022b9657207 */ /* 0x000fe20007000000 */
[----:B----4-:R-:W-:Y:S01]  /*6d60*/  IMAD R191, R191, R98, RZ ;  /* 0x00000062bfbf7224 */ /* 0x010fe200078e02ff */
[----:B0-----:R-:W-:Y:S01]  /*6d70*/  LEA R16, P0, R5, R6, 0x1 ;  /* 0x0000000605107211 */ /* 0x001fe200078008ff */
[----:B------:R-:W-:Y:S01]  /*6d80*/  UIADD3.64 UR14, UR4, 0x580, URZ ;  /* 0x00000580040e7897 */ /* 0x000fe2000fffe03f */
[C---:B------:R-:W-:Y:S01]  /*6d90*/  SEL R12, R185.reuse, R12, !P6 ;  /* 0x0000000cb90c7207 */ /* 0x040fe20007000000 */
        /* <DEDUP_REMOVED lines=38> */
[----:B------:R-:W-:Y:S01]  /*7000*/  IMAD R48, R48, R98, RZ ;  /* 0x0000006230307224 */ /* 0x000fe200078e02ff */
[C---:B------:R-:W-:Y:S01]  /*7010*/  SEL R39, R185.reuse, R24, !P6 ;  /* 0x00000018b9277207 */ /* 0x040fe20007000000 */
[----:B------:R-:W-:Y:S01]  /*7020*/  IMAD R46, R46, R98, RZ ;  /* 0x000000622e2e7224 */ /* 0x000fe200078e02ff */
[----:B------:R-:W-:Y:S01]  /*7030*/  SEL R152, R185, R100, !P6 ;  /* 0x00000064b9987207 */ /* 0x000fe20007000000 */
[----:B------:R-:W-:Y:S01]  /*7040*/  IMAD R45, R45, R98, RZ ;  /* 0x000000622d2d7224 */ /* 0x000fe200078e02ff */
[----:B------:R-:W-:Y:S01]  /*7050*/  SEL R18, R185, R18, !P6 ;  /* 0x00000012b9127207 */ /* 0x000fe20007000000 */
[----:B------:R-:W-:Y:S01]  /*7060*/  IMAD R39, R39, R98, RZ ;  /* 0x0000006227277224 */ /* 0x000fe200078e02ff */
        /* <DEDUP_REMOVED lines=16> */
[----:B------:R-:W-:-:S02]  /*7170*/  SEL R35, R185, R35, !P6 ;  /* 0x00000023b9237207 */ /* 0x000fc40007000000 */
[C---:B------:R-:W-:Y:S02]  /*7180*/  SEL R32, R185.reuse, R32, !P6 ;  /* 0x00000020b9207207 */ /* 0x040fe40007000000 */
[C---:B------:R-:W-:Y:S02]  /*7190*/  SEL R38, R185.reuse, R38, !P6 ;  /* 0x00000026b9267207 */ /* 0x040fe40007000000 */
[C---:B------:R-:W-:Y:S02]  /*71a0*/  SEL R51, R185.reuse, R51, !P6 ;  /* 0x00000033b9337207 */ /* 0x040fe40007000000 */
[C---:B------:R-:W-:Y:S02]  /*71b0*/  SEL R52, R185.reuse, R52, !P6 ;  /* 0x00000034b9347207 */ /* 0x040fe40007000000 */
[C---:B------:R-:W-:Y:S02]  /*71c0*/  SEL R53, R185.reuse, R53, !P6 ;  /* 0x00000035b9357207 */ /* 0x040fe40007000000 */
        /* <DEDUP_REMOVED lines=15> */
[----:B------:R-:W-:Y:S01]  /*72c0*/  SEL R158, R185, R69, !P6 ;  /* 0x00000045b99e7207 */ /* 0x000fe20007000000 */
[----:B------:R-:W-:Y:S01]  /*72d0*/  IMAD R69, R67, R98, RZ ;  /* 0x0000006243457224 */ /* 0x000fe200078e02ff */
[C---:B------:R-:W-:Y:S01]  /*72e0*/  SEL R159, R185.reuse, R70, !P6 ;  /* 0x00000046b99f7207 */ /* 0x040fe20007000000 */
[-C--:B------:R-:W-:Y:S01]  /*72f0*/  IMAD R70, R66, R98.reuse, RZ ;  /* 0x0000006242467224 */ /* 0x080fe200078e02ff */
[C---:B------:R-:W-:Y:S01]  /*7300*/  SEL R160, R185.reuse, R71, !P6 ;  /* 0x00000047b9a07207 */ /* 0x040fe20007000000 */
[----:B------:R-:W-:Y:S01]  /*7310*/  IMAD R71, R156, R98, RZ ;  /* 0x000000629c477224 */ /* 0x000fe200078e02ff */
[----:B------:R-:W-:Y:S01]  /*7320*/  SEL R161, R185, R72, !P6 ;  /* 0x00000048b9a17207 */ /* 0x000fe20007000000 */
        /* <DEDUP_REMOVED lines=31> */
[C---:B------:R-:W-:Y:S01]  /*7520*/  SEL R44, R185.reuse, R14, !P6 ;  /* 0x0000000eb92c7207 */ /* 0x040fe20007000000 */
[-C--:B------:R-:W-:Y:S01]  /*7530*/  IMAD R68, R68, R98.reuse, RZ ;  /* 0x0000006244447224 */ /* 0x080fe200078e02ff */
[----:B------:R-:W-:Y:S01]  /*7540*/  SEL R43, R185, R93, !P6 ;  /* 0x0000005db92b7207 */ /* 0x000fe20007000000 */
[----:B------:R-:W-:Y:S01]  /*7550*/  IMAD R93, R143, R98, RZ ;  /* 0x000000628f5d7224 */ /* 0x000fe200078e02ff */
[C---:B------:R-:W-:Y:S01]  /*7560*/  SEL R42, R185.reuse, R92, !P6 ;  /* 0x0000005cb92a7207 */ /* 0x040fe20007000000 */
[-C--:B------:R-:W-:Y:S01]  /*7570*/  IMAD R92, R144, R98.reuse, RZ ;  /* 0x00000062905c7224 */ /* 0x080fe200078e02ff */
[----:B------:R-:W-:Y:S01]  /*7580*/  SEL R41, R185, R91, !P6 ;  /* 0x0000005bb9297207 */ /* 0x000fe20007000000 */
[-C--:B------:R-:W-:Y:S01]  /*7590*/  IMAD R91, R145, R98.reuse, RZ ;  /* 0x00000062915b7224 */ /* 0x080fe200078e02ff */
[----:B------:R-:W-:Y:S01]  /*75a0*/  SEL R40, R185, R89, !P6 ;  /* 0x00000059b9287207 */ /* 0x000fe20007000000 */
[-C--:B------:R-:W-:Y:S01]  /*75b0*/  IMAD R89, R147, R98.reuse, RZ ;  /* 0x0000006293597224 */ /* 0x080fe200078e02ff */
[----:B------:R-:W-:Y:S01]  /*75c0*/  SEL R24, R185, R95, !P6 ;  /* 0x0000005fb9187207 */ /* 0x000fe20007000000 */
[----:B------:R-:W-:Y:S01]  /*75d0*/  IMAD R95, R141, R98, RZ ;  /* 0x000000628d5f7224 */ /* 0x000fe200078e02ff */
[C---:B------:R-:W-:Y:S01]  /*75e0*/  SEL R26, R185.reuse, R94, !P6 ;  /* 0x0000005eb91a7207 */ /* 0x040fe20007000000 */
[----:B------:R-:W-:Y:S01]  /*75f0*/  IMAD R94, R142, R98, RZ ;  /* 0x000000628e5e7224 */ /* 0x000fe200078e02ff */
[C---:B------:R-:W-:Y:S01]  /*7600*/  SEL R30, R185.reuse, R90, !P6 ;  /* 0x0000005ab91e7207 */ /* 0x040fe20007000000 */
[----:B------:R-:W-:Y:S01]  /*7610*/  IMAD R90, R146, R98, RZ ;  /* 0x00000062925a7224 */ /* 0x000fe200078e02ff */
[C---:B------:R-:W-:Y:S01]  /*7620*/  SEL R33, R185.reuse, R36, !P6 ;  /* 0x00000024b9217207 */ /* 0x040fe20007000000 */
[----:B------:R-:W-:Y:S01]  /*7630*/  IMAD R67, R158, R98, RZ ;  /* 0x000000629e437224 */ /* 0x000fe200078e02ff */
[C---:B------:R-:W-:Y:S01]  /*7640*/  SEL R148, R185.reuse, R96, !P6 ;  /* 0x00000060b9947207 */ /* 0x040fe20007000000 */
[-C--:B------:R-:W-:Y:S01]  /*7650*/  IMAD R96, R140, R98.reuse, RZ ;  /* 0x000000628c607224 */ /* 0x080fe200078e02ff */
[----:B------:R-:W-:Y:S01]  /*7660*/  SEL R151, R185, R97, !P6 ;  /* 0x00000061b9977207 */ /* 0x000fe20007000000 */
[-C--:B------:R-:W-:Y:S01]  /*7670*/  IMAD R97, R139, R98.reuse, RZ ;  /* 0x000000628b617224 */ /* 0x080fe200078e02ff */
[C---:B------:R-:W-:Y:S01]  /*7680*/  SEL R153, R185.reuse, R99, !P6 ;  /* 0x00000063b9997207 */ /* 0x040fe20007000000 */
[-C--:B------:R-:W-:Y:S01]  /*7690*/  IMAD R99, R38, R98.reuse, RZ ;  /* 0x0000006226637224 */ /* 0x080fe200078e02ff */
[----:B------:R-:W-:Y:S01]  /*76a0*/  SEL R105, R185, R105, !P6 ;  /* 0x00000069b9697207 */ /* 0x000fe20007000000 */
        /* <DEDUP_REMOVED lines=29> */
[----:B------:R-:W-:Y:S01]  /*7880*/  SEL R3, R185, R88, !P6 ;  /* 0x00000058b9037207 */ /* 0x000fe20007000000 */
[----:B------:R-:W-:Y:S01]  /*7890*/  IMAD R88, R149, R98, RZ ;  /* 0x0000006295587224 */ /* 0x000fe200078e02ff */
[----:B------:R-:W-:Y:S01]  /*78a0*/  SEL R116, R185, R116, !P6 ;  /* 0x00000074b9747207 */ /* 0x000fe20007000000 */
[-C--:B------:R-:W-:Y:S01]  /*78b0*/  IMAD R51, R155, R98.reuse, RZ ;  /* 0x000000629b337224 */ /* 0x080fe200078e02ff */
[C---:B------:R-:W-:Y:S01]  /*78c0*/  SEL R117, R185.reuse, R117, !P6 ;  /* 0x00000075b9757207 */ /* 0x040fe20007000000 */
[----:B------:R-:W-:Y:S01]  /*78d0*/  IMAD R50, R50, R98, RZ ;  /* 0x0000006232327224 */ /* 0x000fe200078e02ff */
[----:B------:R-:W-:Y:S01]  /*78e0*/  SEL R100, R185, R28, !P6 ;  /* 0x0000001cb9647207 */ /* 0x000fe20007000000 */
[----:B------:R-:W-:Y:S01]  /*78f0*/  IMAD R49, R49, R98, RZ ;  /* 0x0000006231317224 */ /* 0x000fe200078e02ff */
[----:B------:R-:W-:Y:S01]  /*7900*/  SEL R120, R185, R120, !P6 ;  /* 0x00000078b9787207 */ /* 0x000fe20007000000 */
[-C--:B------:R-:W-:Y:S01]  /*7910*/  IMAD R47, R47, R98.reuse, RZ ;  /* 0x000000622f2f7224 */ /* 0x080fe200078e02ff */
[C---:B------:R-:W-:Y:S01]  /*7920*/  SEL R121, R185.reuse, R121, !P6 ;  /* 0x00000079b9797207 */ /* 0x040fe20007000000 */
[-C--:B------:R-:W-:Y:S01]  /*7930*/  IMAD R44, R44, R98.reuse, RZ ;  /* 0x000000622c2c7224 */ /* 0x080fe200078e02ff */
[----:B------:R-:W-:Y:S01]  /*7940*/  SEL R123, R185, R123, !P6 ;  /* 0x0000007bb97b7207 */ /* 0x000fe20007000000 */
[----:B------:R-:W-:Y:S01]  /*7950*/  IMAD R43, R43, R98, RZ ;  /* 0x000000622b2b7224 */ /* 0x000fe200078e02ff */
[C---:B------:R-:W-:Y:S01]  /*7960*/  SEL R122, R185.reuse, R122, !P6 ;  /* 0x0000007ab97a7207 */ /* 0x040fe20007000000 */
[----:B------:R-:W-:Y:S01]  /*7970*/  IMAD R42, R42, R98, RZ ;  /* 0x000000622a2a7224 */ /* 0x000fe200078e02ff */
[----:B------:R-:W-:Y:S01]  /*7980*/  SEL R124, R185, R124, !P6 ;  /* 0x0000007cb97c7207 */ /* 0x000fe20007000000 */
[-C--:B------:R-:W-:Y:S01]  /*7990*/  IMAD R41, R41, R98.reuse, RZ ;  /* 0x0000006229297224 */ /* 0x080fe200078e02ff */
[----:B------:R-:W-:Y:S01]  /*79a0*/  SEL R174, R185, R125, !P6 ;  /* 0x0000007db9ae7207 */ /* 0x000fe20007000000 */
        /* <DEDUP_REMOVED lines=25> */
[C---:B------:R-:W-:Y:S01]  /*7b40*/  SEL R188, R185.reuse, R138, !P6 ;  /* 0x0000008ab9bc7207 */ /* 0x040fe20007000000 */
[----:B------:R-:W-:Y:S01]  /*7b50*/  IMAD R138, R12, R98, RZ ;  /* 0x000000620c8a7224 */ /* 0x000fe200078e02ff */
[----:B------:R-:W-:Y:S01]  /*7b60*/  SEL R189, R185, R8, !P6 ;  /* 0x00000008b9bd7207 */ /* 0x000fe20007000000 */
[-C--:B------:R-:W-:Y:S01]  /*7b70*/  IMAD R118, R37, R98.reuse, RZ ;  /* 0x0000006225767224 */ /* 0x080fe200078e02ff */
[----:B------:R-:W-:Y:S01]  /*7b80*/  SEL R190, R185, R9, !P6 ;  /* 0x00000009b9be7207 */ /* 0x000fe20007000000 */
[-C--:B------:R-:W-:Y:S01]  /*7b90*/  IMAD R185, R4, R98.reuse, RZ ;  /* 0x0000006204b97224 */ /* 0x080fe200078e02ff */
[----:B------:R-:W-:Y:S01]  /*7ba0*/  LEA.HI.X.SX32 R17, R5, R7, 0x1, P0 ;  /* 0x0000000705117211 */ /* 0x000fe200000f0eff */
[----:B------:R-:W-:Y:S01]  /*7bb0*/  IMAD R5, R101, R98, RZ ;  /* 0x0000006265057224 */ /* 0x000fe200078e02ff */
[----:B------:R-:W-:Y:S01]  /*7bc0*/  LEA R101, P2, R191, R2, 0x1 ;  /* 0x00000002bf657211 */ /* 0x000fe200078408ff */
[-C--:B------:R-:W-:Y:S01]  /*7bd0*/  IMAD R37, R26, R98.reuse, RZ ;  /* 0x000000621a257224 */ /* 0x080fe200078e02ff */
[----:B------:R-:W-:Y:S01]  /*7be0*/  LEA.HI.X.SX32 R0, R192, R119, 0x1, P4 ;  /* 0x00000077c0007211 */ /* 0x000fe200020f0eff */
[----:B------:R-:W-:Y:S01]  /*7bf0*/  IMAD R26, R102, R98, RZ ;  /* 0x00000062661a7224 */ /* 0x000fe200078e02ff */
[-C--:B------:R-:W-:Y:S01]  /*7c00*/  LEA R103, P3, R185, R2.reuse, 0x1 ;  /* 0x00000002b9677211 */ /* 0x080fe200078608ff */
[----:B------:R0:W-:Y:S01]  /*7c10*/  STL [R1+0xd70], R101 ;  /* 0x000d706501007387 */ /* 0x0001e20000100800 */
[----:B------:R-:W-:Y:S01]  /*7c20*/  LEA R102, P4, R138, R2, 0x1 ;  /* 0x000000028a667211 */ /* 0x000fe200078808ff */
[----:B------:R-:W-:Y:S01]  /*7c30*/  IMAD R135, R18, R98, RZ ;  /* 0x0000006212877224 */ /* 0x000fe200078e02ff */
[----:B------:R-:W-:Y:S01]  /*7c40*/  LEA R14, P1, R10, R6, 0x1 ;  /* 0x000000060a0e7211 */ /* 0x000fe200078208ff */
[----:B------:R2:W-:Y:S01]  /*7c50*/  STL [R1+0x188], R103 ;  /* 0x0001886701007387 */ /* 0x0005e20000100800 */
[----:B------:R-:W-:Y:S01]  /*7c60*/  IMAD R119, R32, R98, RZ ;  /* 0x0000006220777224 */ /* 0x000fe200078e02ff */
[----:B------:R-:W-:-:S02]  /*7c70*/  CS2R R158, SRZ ;  /* 0x00000000009e7805 */ /* 0x000fc4000001ff00 */
[----:B------:R-:W-:Y:S01]  /*7c80*/  LEA.HI.X.SX32 R15, R10, R7, 0x1, P1 ;  /* 0x000000070a0f7211 */ /* 0x000fe200008f0eff */
[----:B------:R3:W-:Y:S01]  /*7c90*/  STL [R1+0x190], R102 ;  /* 0x0001906601007387 */ /* 0x0007e20000100800 */
[----:B------:R-:W-:Y:S01]  /*7ca0*/  IMAD R40, R40, R98, RZ ;  /* 0x0000006228287224 */ /* 0x000fe200078e02ff */
[----:B0-----:R-:W-:Y:S01]  /*7cb0*/  LEA R101, P5, R137, R2, 0x1 ;  /* 0x0000000289657211 */ /* 0x001fe200078a08ff */
[-C--:B------:R-:W-:Y:S01]  /*7cc0*/  IMAD R38, R24, R98.reuse, RZ ;  /* 0x0000006218267224 */ /* 0x080fe200078e02ff */
[----:B------:R-:W-:Y:S01]  /*7cd0*/  CS2R R160, SRZ ;  /* 0x0000000000a07805 */ /* 0x000fe2000001ff00 */
[----:B------:R-:W-:Y:S01]  /*7ce0*/  IMAD R36, R30, R98, RZ ;  /* 0x000000621e247224 */ /* 0x000fe200078e02ff */
[----:B--2---:R-:W-:Y:S01]  /*7cf0*/  LEA R103, P6, R136, R2, 0x1 ;  /* 0x0000000288677211 */ /* 0x004fe200078c08ff */
[----:B------:R0:W-:Y:S01]  /*7d00*/  STL [R1+0x198], R101 ;  /* 0x0001986501007387 */ /* 0x0001e20000100800 */
[----:B------:R-:W-:Y:S01]  /*7d10*/  IMAD R35, R33, R98, RZ ;  /* 0x0000006221237224 */ /* 0x000fe200078e02ff */
[----:B------:R-:W-:-:S02]  /*7d20*/  CS2R R162, SRZ ;  /* 0x0000000000a27805 */ /* 0x000fc4000001ff00 */
[----:B---3--:R-:W-:Y:S01]  /*7d30*/  LEA R102, P0, R135, R2, 0x1 ;  /* 0x0000000287667211 */ /* 0x008fe200078008ff */
[----:B------:R2:W-:Y:S01]  /*7d40*/  STL [R1+0x1a0], R103 ;  /* 0x0001a06701007387 */ /* 0x0005e20000100800 */
[-C--:B------:R-:W-:Y:S01]  /*7d50*/  IMAD R34, R148, R98.reuse, RZ ;  /* 0x0000006294227224 */ /* 0x080fe200078e02ff */
[----:B------:R-:W-:Y:S01]  /*7d60*/  CS2R R164, SRZ ;  /* 0x0000000000a47805 */ /* 0x000fe2000001ff00 */
[-C--:B------:R-:W-:Y:S01]  /*7d70*/  IMAD R33, R151, R98.reuse, RZ ;  /* 0x0000006297217224 */ /* 0x080fe200078e02ff */
[----:B------:R3:W-:Y:S01]  /*7d80*/  STL [R1+0x1a8], R102 ;  /* 0x0001a86601007387 */ /* 0x0007e20000100800 */
[----:B------:R-:W-:Y:S01]  /*7d90*/  IMAD R32, R152, R98, RZ ;  /* 0x0000006298207224 */ /* 0x000fe200078e02ff */
[----:B0-----:R-:W-:Y:S01]  /*7da0*/  LEA R101, P1, R134, R2, 0x1 ;  /* 0x0000000286657211 */ /* 0x001fe200078208ff */
[-C--:B------:R-:W-:Y:S01]  /*7db0*/  IMAD R31, R153, R98.reuse, RZ ;  /* 0x00000062991f7224 */ /* 0x080fe200078e02ff */
[----:B------:R-:W-:Y:S01]  /*7dc0*/  CS2R R152, SRZ ;  /* 0x0000000000987805 */ /* 0x000fe2000001ff00 */
[----:B------:R-:W-:Y:S01]  /*7dd0*/  IMAD R30, R154, R98, RZ ;  /* 0x000000629a1e7224 */ /* 0x000fe200078e02ff */
[----:B--2---:R-:W-:Y:S01]  /*7de0*/  LEA.HI.X.SX32 R103, R191, R0, 0x1, P2 ;  /* 0x00000000bf677211 */ /* 0x004fe200010f0eff */
        /* <DEDUP_REMOVED lines=10> */
[----:B0-----:R-:W-:Y:S01]  /*7e90*/  LEA.HI.X.SX32 R101, R185, R0, 0x1, P3 ;  /* 0x00000000b9657211 */ /* 0x001fe200018f0eff */
[-C--:B------:R-:W-:Y:S01]  /*7ea0*/  IMAD R23, R107, R98.reuse, RZ ;  /* 0x000000626b177224 */ /* 0x080fe200078e02ff */
[----:B------:R-:W-:Y:S01]  /*7eb0*/  CS2R R156, SRZ ;  /* 0x00000000009c7805 */ /* 0x000fe2000001ff00 */
[----:B------:R-:W-:Y:S01]  /*7ec0*/  IMAD R22, R108, R98, RZ ;  /* 0x000000626c167224 */ /* 0x000fe200078e02ff */
[----:B--2---:R-:W-:Y:S01]  /*7ed0*/  LEA R103, P3, R132, R2, 0x1 ;  /* 0x0000000284677211 */ /* 0x004fe200078608ff */
[----:B------:R0:W-:Y:S01]  /*7ee0*/  STL [R1+0x184], R101 ;  /* 0x0001846501007387 */ /* 0x0001e20000100800 */
[----:B------:R-:W-:Y:S01]  /*7ef0*/  IMAD R21, R109, R98, RZ ;  /* 0x000000626d157224 */ /* 0x000fe200078e02ff */
[----:B------:R-:W-:-:S02]  /*7f00*/  CS2R R168, SRZ ;  /* 0x0000000000a87805 */ /* 0x000fc4000001ff00 */
[----:B---3--:R-:W-:Y:S01]  /*7f10*/  LEA.HI.X.SX32 R102, R138, R0, 0x1, P4 ;  /* 0x000000008a667211 */ /* 0x008fe200020f0eff */
        /* <DEDUP_REMOVED lines=76> */
[----:B------:R-:W-:Y:S01]  /*83e0*/  IMAD R190, R190, R98, RZ ;  /* 0x00000062bebe7224 */ /* 0x000fe200078e02ff */
[----:B------:R-:W-:Y:S01]  /*83f0*/  CS2R R140, SRZ ;  /* 0x00000000008c7805 */ /* 0x000fe2000001ff00 */
[C---:B-1----:R-:W-:Y:S01]  /*8400*/  IMAD R98, R216.reuse, 0x7f, RZ ;  /* 0x0000007fd8627824 */ /* 0x042fe200078e02ff */
[----:B------:R1:W-:Y:S01]  /*8410*/  STL [R1+0x200], R102 ;  /* 0x0002006601007387 */ /* 0x0003e20000100800 */
[----:B------:R-:W-:Y:S01]  /*8420*/  IMAD R100, R216, 0x7e, RZ ;  /* 0x0000007ed8647824 */ /* 0x000fe200078e02ff */
[----:B0-----:R-:W-:Y:S02]  /*8430*/  LEA.HI.X.SX32 R101, R130, R0, 0x1, P5 ;  /* 0x0000000082657211 */ /* 0x001fe400028f0eff */
[----:B------:R-:W-:Y:S02]  /*8440*/  CS2R R130, SRZ ;  /* 0x0000000000827805 */ /* 0x000fe4000001ff00 */
[----:B------:R-:W-:-:S02]  /*8450*/  CS2R R142, SRZ ;  /* 0x00000000008e7805 */ /* 0x000fc4000001ff00 */
[----:B------:R-:W-:Y:S02]  /*8460*/  CS2R R144, SRZ ;  /* 0x0000000000907805 */ /* 0x000fe4000001ff00 */
[----:B--2---:R-:W-:Y:S01]  /*8470*/  LEA R103, P5, R118, R2, 0x1 ;  /* 0x0000000276677211 */ /* 0x004fe200078a08ff */
[----:B------:R0:W-:Y:S01]  /*8480*/  STL [R1+0x1cc], R101 ;  /* 0x0001cc6501007387 */ /* 0x0001e20000100800 */
[----:B------:R-:W-:Y:S02]  /*8490*/  CS2R R146, SRZ ;  /* 0x0000000000927805 */ /* 0x000fe4000001ff00 */
[----:B------:R-:W-:Y:S02]  /*84a0*/  CS2R R148, SRZ ;  /* 0x0000000000947805 */ /* 0x000fe4000001ff00 */
[----:B-1----:R-:W-:Y:S01]  /*84b0*/  LEA.HI.X.SX32 R102, R129, R0, 0x1, P6 ;  /* 0x0000000081667211 */ /* 0x002fe200030f0eff */
[----:B------:R1:W-:Y:S01]  /*84c0*/  STL [R1+0x208], R103 ;  /* 0x0002086701007387 */ /* 0x0003e20000100800 */
[----:B------:R-:W-:-:S03]  /*84d0*/  CS2R R150, SRZ ;  /* 0x0000000000967805 */ /* 0x000fc6000001ff00 */
[----:B------:R2:W-:Y:S01]  /*84e0*/  STL [R1+0x1d4], R102 ;  /* 0x0001d46601007387 */ /* 0x0005e20000100800 */
[----:B0-----:R-:W-:Y:S02]  /*84f0*/  LEA R101, P6, R99, R2, 0x1 ;  /* 0x0000000263657211 */ /* 0x001fe400078c08ff */
[----:B-1----:R-:W-:-:S03]  /*8500*/  LEA.HI.X.SX32 R103, R128, R0, 0x1, P0 ;  /* 0x0000000080677211 */ /* 0x002fc600000f0eff */
[----:B------:R0:W-:Y:S01]  /*8510*/  STL [R1+0x210], R101 ;  /* 0x0002106501007387 */ /* 0x0001e20000100800 */
[----:B------:R-:W-:Y:S02]  /*8520*/  LEA.HI.X.SX32 R99, R99, R0, 0x1, P6 ;  /* 0x0000000063637211 */ /* 0x000fe400030f0eff */
[----:B------:R-:W-:Y:S02]  /*8530*/  CS2R R128, SRZ ;  /* 0x0000000000807805 */ /* 0x000fe4000001ff00 */
[----:B--2---:R-:W-:Y:S01]  /*8540*/  LEA R102, P0, R97, R2, 0x1 ;  /* 0x0000000261667211 */ /* 0x004fe200078008ff */
[----:B------:R1:W-:Y:S04]  /*8550*/  STL [R1+0x1dc], R103 ;  /* 0x0001dc6701007387 */ /* 0x0003e80000100800 */
[----:B------:R2:W-:Y:S01]  /*8560*/  STL [R1+0x218], R102 ;  /* 0x0002186601007387 */ /* 0x0005e20000100800 */
[----:B0-----:R-:W-:-:S02]  /*8570*/  LEA.HI.X.SX32 R101, R127, R0, 0x1, P1 ;  /* 0x000000007f657211 */ /* 0x001fc400008f0eff */
[----:B-1----:R-:W-:-:S03]  /*8580*/  LEA R103, P1, R96, R2, 0x1 ;  /* 0x0000000260677211 */ /* 0x002fc600078208ff */
[----:B------:R0:W-:Y:S01]  /*8590*/  STL [R1+0x1e4], R101 ;  /* 0x0001e46501007387 */ /* 0x0001e20000100800 */
[----:B--2---:R-:W-:-:S03]  /*85a0*/  LEA.HI.X.SX32 R102, R126, R0, 0x1, P2 ;  /* 0x000000007e667211 */ /* 0x004fc600010f0eff */
[----:B------:R1:W-:Y:S01]  /*85b0*/  STL [R1+0x220], R103 ;  /* 0x0002206701007387 */ /* 0x0003e20000100800 */
[----:B------:R-:W-:-:S03]  /*85c0*/  CS2R R126, SRZ ;  /* 0x00000000007e7805 */ /* 0x000fc6000001ff00 */
[----:B------:R2:W-:Y:S01]  /*85d0*/  STL [R1+0x1ec], R102 ;  /* 0x0001ec6601007387 */ /* 0x0005e20000100800 */
[----:B0-----:R-:W-:Y:S02]  /*85e0*/  LEA R101, P2, R95, R2, 0x1 ;  /* 0x000000025f657211 */ /* 0x001fe400078408ff */
[----:B-1----:R-:W-:-:S03]  /*85f0*/  LEA.HI.X.SX32 R103, R125, R0, 0x1, P3 ;  /* 0x000000007d677211 */ /* 0x002fc600018f0eff */
[----:B------:R0:W-:Y:S01]  /*8600*/  STL [R1+0x228], R101 ;  /* 0x0002286501007387 */ /* 0x0001e20000100800 */
[----:B------:R-:W-:Y:S02]  /*8610*/  LEA.HI.X.SX32 R95, R95, R0, 0x1, P2 ;  /* 0x000000005f5f7211 */ /* 0x000fe400010f0eff */
[----:B--2---:R-:W-:Y:S01]  /*8620*/  LEA R102, P3, R94, R2, 0x1 ;  /* 0x000000025e667211 */ /* 0x004fe200078608ff */
[----:B------:R1:W-:Y:S04]  /*8630*/  STL [R1+0x1f4], R103 ;  /* 0x0001f46701007387 */ /* 0x0003e80000100800 */
[----:B------:R2:W-:Y:S01]  /*8640*/  STL [R1+0x230], R102 ;  /* 0x0002306601007387 */ /* 0x0005e20000100800 */
[----:B0-----:R-:W-:Y:S02]  /*8650*/  LEA.HI.X.SX32 R101, R119, R0, 0x1, P4 ;  /* 0x0000000077657211 */ /* 0x001fe400020f0eff */
[----:B-1----:R-:W-:-:S03]  /*8660*/  LEA R103, P4, R93, R2, 0x1 ;  /* 0x000000025d677211 */ /* 0x002fc600078808ff */
[----:B------:R0:W-:Y:S01]  /*8670*/  STL [R1+0x1fc], R101 ;  /* 0x0001fc6501007387 */ /* 0x0001e20000100800 */
[----:B--2---:R-:W-:-:S03]  /*8680*/  LEA.HI.X.SX32 R102, R118, R0, 0x1, P5 ;  /* 0x0000000076667211 */ /* 0x004fc600028f0eff */
[----:B------:R-:W-:Y:S01]  /*8690*/  STL [R1+0x238], R103 ;  /* 0x0002386701007387 */ /* 0x000fe20000100800 */
[----:B------:R-:W-:-:S03]  /*86a0*/  CS2R R118, SRZ ;  /* 0x0000000000767805 */ /* 0x000fc6000001ff00 */
[----:B------:R1:W-:Y:S01]  /*86b0*/  STL [R1+0x204], R102 ;  /* 0x0002046601007387 */ /* 0x0003e20000100800 */
[----:B0-----:R-:W-:-:S04]  /*86c0*/  LEA R101, P5, R92, R2, 0x1 ;  /* 0x000000025c657211 */ /* 0x001fc800078a08ff */
[----:B------:R-:W-:Y:S01]  /*86d0*/  LEA.HI.X.SX32 R92, R92, R0, 0x1, P5 ;  /* 0x000000005c5c7211 */ /* 0x000fe200028f0eff */
[----:B------:R0:W-:Y:S01]  /*86e0*/  STL [R1+0x240], R101 ;  /* 0x0002406501007387 */ /* 0x0001e20000100800 */
[----:B-1----:R-:W-:-:S03]  /*86f0*/  LEA R102, P6, R91, R2, 0x1 ;  /* 0x000000025b667211 */ /* 0x002fc600078c08ff */
[----:B------:R1:W-:Y:S04]  /*8700*/  STL [R1+0x20c], R99 ;  /* 0x00020c6301007387 */ /* 0x0003e80000100800 */
[----:B------:R2:W-:Y:S01]  /*8710*/  STL [R1+0x248], R102 ;  /* 0x0002486601007387 */ /* 0x0005e20000100800 */
[-C--:B0-----:R-:W-:Y:S02]  /*8720*/  LEA.HI.X.SX32 R101, R97, R0.reuse, 0x1, P0 ;  /* 0x0000000061657211 */ /* 0x081fe400000f0eff */
[----:B------:R-:W-:Y:S02]  /*8730*/  LEA.HI.X.SX32 R97, R96, R0, 0x1, P1 ;  /* 0x0000000060617211 */ /* 0x000fe400008f0eff */
[-C--:B-1----:R-:W-:Y:S01]  /*8740*/  LEA R99, P0, R90, R2.reuse, 0x1 ;  /* 0x000000025a637211 */ /* 0x082fe200078008ff */
[----:B------:R-:W-:Y:S01]  /*8750*/  STL [R1+0x214], R101 ;  /* 0x0002146501007387 */ /* 0x000fe20000100800 */
[----:B------:R-:W-:-:S02]  /*8760*/  LEA R96, P1, R89, R2, 0x1 ;  /* 0x0000000259607211 */ /* 0x000fc400078208ff */
[----:B--2---:R-:W-:Y:S01]  /*8770*/  CS2R R102, SRZ ;  /* 0x0000000000667805 */ /* 0x004fe2000001ff00 */
[----:B------:R-:W-:Y:S01]  /*8780*/  STL [R1+0x250], R99 ;  /* 0x0002506301007387 */ /* 0x000fe20000100800 */
[----:B------:R-:W-:-:S03]  /*8790*/  LEA.HI.X.SX32 R89, R89, R0, 0x1, P1 ;  /* 0x0000000059597211 */ /* 0x000fc600008f0eff */
[----:B------:R0:W-:Y:S04]  /*87a0*/  STL [R1+0x21c], R97 ;  /* 0x00021c6101007387 */ /* 0x0001e80000100800 */
[----:B------:R1:W-:Y:S04]  /*87b0*/  STL [R1+0x258], R96 ;  /* 0x0002586001007387 */ /* 0x0003e80000100800 */
[----:B------:R2:W-:Y:S01]  /*87c0*/  STL [R1+0x224], R95 ;  /* 0x0002245f01007387 */ /* 0x0005e20000100800 */
[----:B0-----:R-:W-:Y:S02]  /*87d0*/  LEA R97, P2, R88, R2, 0x1 ;  /* 0x0000000258617211 */ /* 0x001fe400078408ff */
[----:B-1----:R-:W-:-:S03]  /*87e0*/  LEA.HI.X.SX32 R96, R94, R0, 0x1, P3 ;  /* 0x000000005e607211 */ /* 0x002fc600018f0eff */
[----:B------:R-:W-:Y:S01]  /*87f0*/  STL [R1+0x260], R97 ;  /* 0x0002606101007387 */ /* 0x000fe20000100800 */
[----:B------:R-:W-:Y:S02]  /*8800*/  LEA.HI.X.SX32 R94, R93, R0, 0x1, P4 ;  /* 0x000000005d5e7211 */ /* 0x000fe400020f0eff */
[-C--:B--2---:R-:W-:Y:S01]  /*8810*/  LEA R95, P3, R87, R2.reuse, 0x1 ;  /* 0x00000002575f7211 */ /* 0x084fe200078608ff */
[----:B------:R0:W-:Y:S01]  /*8820*/  STL [R1+0x22c], R96 ;  /* 0x00022c6001007387 */ /* 0x0001e20000100800 */
[----:B------:R-:W-:-:S03]  /*8830*/  LEA R93, P4, R86, R2, 0x1 ;  /* 0x00000002565d7211 */ /* 0x000fc600078808ff */
[----:B------:R-:W-:Y:S01]  /*8840*/  STL [R1+0x268], R95 ;  /* 0x0002685f01007387 */ /* 0x000fe20000100800 */
[----:B------:R-:W-:-:S03]  /*8850*/  LEA.HI.X.SX32 R86, R86, R0, 0x1, P4 ;  /* 0x0000000056567211 */ /* 0x000fc600020f0eff */
[----:B------:R1:W-:Y:S01]  /*8860*/  STL [R1+0x234], R94 ;  /* 0x0002345e01007387 */ /* 0x0003e20000100800 */
[----:B0-----:R-:W-:-:S03]  /*8870*/  CS2R R96, SRZ ;  /* 0x0000000000607805 */ /* 0x001fc6000001ff00 */
[----:B------:R0:W-:Y:S04]  /*8880*/  STL [R1+0x270], R93 ;  /* 0x0002705d01007387 */ /* 0x0001e80000100800 */
[----:B------:R2:W-:Y:S01]  /*8890*/  STL [R1+0x23c], R92 ;  /* 0x00023c5c01007387 */ /* 0x0005e20000100800 */
[----:B-1----:R-:W-:Y:S02]  /*88a0*/  LEA R94, P5, R85, R2, 0x1 ;  /* 0x00000002555e7211 */ /* 0x002fe400078a08ff */
[----:B0-----:R-:W-:-:S03]  /*88b0*/  LEA.HI.X.SX32 R93, R91, R0, 0x1, P6 ;  /* 0x000000005b5d7211 */ /* 0x001fc600030f0eff */
[----:B------:R0:W-:Y:S01]  /*88c0*/  STL [R1+0x278], R94 ;  /* 0x0002785e01007387 */ /* 0x0001e20000100800 */
[----:B------:R-:W-:Y:S02]  /*88d0*/  LEA.HI.X.SX32 R91, R90, R0, 0x1, P0 ;  /* 0x000000005a5b7211 */ /* 0x000fe400000f0eff */
[-C--:B--2---:R-:W-:Y:S01]  /*88e0*/  LEA R92, P6, R84, R2.reuse, 0x1 ;  /* 0x00000002545c7211 */ /* 0x084fe200078c08ff */
[----:B------:R-:W-:Y:S01]  /*88f0*/  STL [R1+0x244], R93 ;  /* 0x0002445d01007387 */ /* 0x000fe20000100800 */
[----:B------:R-:W-:-:S03]  /*8900*/  LEA R90, P0, R83, R2, 0x1 ;  /* 0x00000002535a7211 */ /* 0x000fc600078008ff */
[----:B------:R1:W-:Y:S01]  /*8910*/  STL [R1+0x280], R92 ;  /* 0x0002805c01007387 */ /* 0x0003e20000100800 */
[----:B------:R-:W-:Y:S02]  /*8920*/  LEA.HI.X.SX32 R83, R83, R0, 0x1, P0 ;  /* 0x0000000053537211 */ /* 0x000fe400000f0eff */
[----:B0-----:R-:W-:Y:S01]  /*8930*/  CS2R R94, SRZ ;  /* 0x00000000005e7805 */ /* 0x001fe2000001ff00 */
[----:B------:R0:W-:Y:S04]  /*8940*/  STL [R1+0x24c], R91 ;  /* 0x00024c5b01007387 */ /* 0x0001e80000100800 */
[----:B------:R2:W-:Y:S01]  /*8950*/  STL [R1+0x288], R90 ;  /* 0x0002885a01007387 */ /* 0x0005e20000100800 */
[----:B-1----:R-:W-:-:S03]  /*8960*/  CS2R R92, SRZ ;  /* 0x00000000005c7805 */ /* 0x002fc6000001ff00 */
[----:B------:R1:W-:Y:S01]  /*8970*/  STL [R1+0x254], R89 ;  /* 0x0002545901007387 */ /* 0x0003e20000100800 */
[----:B0-----:R-:W-:Y:S02]  /*8980*/  LEA R91, P1, R82, R2, 0x1 ;  /* 0x00000002525b7211 */ /* 0x001fe400078208ff */
[----:B--2---:R-:W-:-:S03]  /*8990*/  LEA.HI.X.SX32 R90, R88, R0, 0x1, P2 ;  /* 0x00000000585a7211 */ /* 0x004fc600010f0eff */
[----:B------:R-:W-:Y:S01]  /*89a0*/  STL [R1+0x290], R91 ;  /* 0x0002905b01007387 */ /* 0x000fe20000100800 */
[----:B------:R-:W-:Y:S02]  /*89b0*/  LEA.HI.X.SX32 R88, R87, R0, 0x1, P3 ;  /* 0x0000000057587211 */ /* 0x000fe400018f0eff */
[-C--:B-1----:R-:W-:Y:S01]  /*89c0*/  LEA R89, P2, R81, R2.reuse, 0x1 ;  /* 0x0000000251597211 */ /* 0x082fe200078408ff */
        /* <DEDUP_REMOVED lines=307> */
[----:B------:R-:W-:Y:S01]  /*9d00*/  STL [R1+0x4b8], R22 ;  /* 0x0004b81601007387 */ /* 0x000fe20000100800 */
[----:B------:R-:W-:Y:S02]  /*9d10*/  LEA.HI.X.SX32 R19, R18, R0, 0x1, P2 ;  /* 0x0000000012137211 */ /* 0x000fe400010f0eff */
[-C--:B--2---:R-:W-:Y:S01]  /*9d20*/  LEA R20, P1, R7, R2.reuse, 0x1 ;  /* 0x0000000207147211 */ /* 0x084fe200078208ff */
[----:B------:R-:W-:Y:S01]  /*9d30*/  STL [R1+0x484], R21 ;  /* 0x0004841501007387 */ /* 0x000fe20000100800 */
[----:B------:R-:W-:-:S03]  /*9d40*/  LEA R18, P2, R6, R2, 0x1 ;  /* 0x0000000206127211 */ /* 0x000fc600078408ff */
[----:B------:R0:W-:Y:S01]  /*9d50*/  STL [R1+0x4c0], R20 ;  /* 0x0004c01401007387 */ /* 0x0001e20000100800 */
[----:B------:R-:W-:-:S03]  /*9d60*/  LEA.HI.X.SX32 R6, R6, R0, 0x1, P2 ;  /* 0x0000000006067211 */ /* 0x000fc600010f0eff */
[----:B------:R1:W-:Y:S04]  /*9d70*/  STL [R1+0x48c], R19 ;  /* 0x00048c1301007387 */ /* 0x0003e80000100800 */
[----:B------:R2:W-:Y:S01]  /*9d80*/  STL [R1+0x4c8], R18 ;  /* 0x0004c81201007387 */ /* 0x0005e20000100800 */
[----:B0-----:R-:W-:-:S03]  /*9d90*/  IMAD.SHL.U32 R20, R218, 0x80, RZ ;  /* 0x00000080da147824 */ /* 0x001fc600078e00ff */
[----:B------:R0:W-:Y:S01]  /*9da0*/  STL [R1+0x494], R12 ;  /* 0x0004940c01007387 */ /* 0x0001e20000100800 */
[----:B-1----:R-:W-:Y:S02]  /*9db0*/  LEA R19, P3, R5, R2, 0x1 ;  /* 0x0000000205137211 */ /* 0x002fe400078608ff */
[----:B--2---:R-:W-:-:S03]  /*9dc0*/  LEA.HI.X.SX32 R18, R11, R0, 0x1, P4 ;  /* 0x000000000b127211 */ /* 0x004fc600020f0eff */
[----:B------:R-:W-:Y:S01]  /*9dd0*/  STL [R1+0x4d0], R19 ;  /* 0x0004d01301007387 */ /* 0x000fe20000100800 */
[----:B------:R-:W-:Y:S02]  /*9de0*/  LEA.HI.X.SX32 R11, R10, R0, 0x1, P5 ;  /* 0x000000000a0b7211 */ /* 0x000fe400028f0eff */
[-C--:B0-----:R-:W-:Y:S01]  /*9df0*/  LEA R12, P4, R4, R2.reuse, 0x1 ;  /* 0x00000002040c7211 */ /* 0x081fe200078808ff */
        /* <DEDUP_REMOVED lines=15> */
[----:B------:R-:W-:Y:S04]  /*9ef0*/  STL [R1+0x4f0], R9 ;  /* 0x0004f00901007387 */ /* 0x000fe80000100800 */
[----:B------:R0:W-:Y:S04]  /*9f00*/  STL [R1+0x4bc], R8 ;  /* 0x0004bc0801007387 */ /* 0x0001e80000100800 */
[----:B------:R1:W-:Y:S04]  /*9f10*/  STL [R1+0x4f8], R7 ;  /* 0x0004f80701007387 */ /* 0x0003e80000100800 */
[----:B------:R2:W-:Y:S01]  /*9f20*/  STL [R1+0x4c4], R6 ;  /* 0x0004c40601007387 */ /* 0x0005e20000100800 */
[----:B0-----:R-:W-:-:S02]  /*9f30*/  LEA R8, P2, R174, R2, 0x1 ;  /* 0x00000002ae087211 */ /* 0x001fc400078408ff */
[----:B-1----:R-:W-:-:S03]  /*9f40*/  LEA.HI.X.SX32 R7, R5, R0, 0x1, P3 ;  /* 0x0000000005077211 */ /* 0x002fc600018f0eff */
[----:B------:R-:W-:Y:S01]  /*9f50*/  STL [R1+0x500], R8 ;  /* 0x0005000801007387 */ /* 0x000fe20000100800 */
[----:B------:R-:W-:Y:S02]  /*9f60*/  LEA.HI.X.SX32 R5, R4, R0, 0x1, P4 ;  /* 0x0000000004057211 */ /* 0x000fe400020f0eff */
[-C--:B--2---:R-:W-:Y:S01]  /*9f70*/  LEA R6, P3, R175, R2.reuse, 0x1 ;  /* 0x00000002af067211 */ /* 0x084fe200078608ff */
        /* <DEDUP_REMOVED lines=8> */
[----:B------:R0:W-:Y:S01]  /*a000*/  STL [R1+0x518], R5 ;  /* 0x0005180501007387 */ /* 0x0001e20000100800 */
[----:B--2---:R-:W-:-:S03]  /*a010*/  LEA R3, P6, R178, R2, 0x1 ;  /* 0x00000002b2037211 */ /* 0x004fc600078c08ff */
[----:B------:R1:W-:Y:S04]  /*a020*/  STL [R1+0x4e4], R4 ;  /* 0x0004e40401007387 */ /* 0x0003e80000100800 */
[----:B------:R2:W-:Y:S01]  /*a030*/  STL [R1+0x520], R3 ;  /* 0x0005200301007387 */ /* 0x0005e20000100800 */
[----:B0-----:R-:W-:Y:S02]  /*a040*/  LEA.HI.X.SX32 R5, R122, R0, 0x1, P0 ;  /* 0x000000007a057211 */ /* 0x001fe400000f0eff */
[----:B------:R-:W-:Y:S02]  /*a050*/  CS2R R122, SRZ ;  /* 0x00000000007a7805 */ /* 0x000fe4000001ff00 */
[----:B-1----:R-:W-:Y:S01]  /*a060*/  LEA R4, P0, R179, R2, 0x1 ;  /* 0x00000002b3047211 */ /* 0x002fe200078008ff */
        /* <DEDUP_REMOVED lines=16> */
[----:B------:R1:W-:Y:S04]  /*a170*/  STL [R1+0x540], R4 ;  /* 0x0005400401007387 */ /* 0x0003e80000100800 */
[----:B------:R2:W-:Y:S01]  /*a180*/  STL [R1+0x50c], R3 ;  /* 0x00050c0301007387 */ /* 0x0005e20000100800 */
[----:B0-----:R-:W-:Y:S02]  /*a190*/  LEA R5, P4, R183, R2, 0x1 ;  /* 0x00000002b7057211 */ /* 0x001fe400078808ff */
[----:B-1----:R-:W-:-:S03]  /*a1a0*/  LEA.HI.X.SX32 R4, R177, R0, 0x1, P5 ;  /* 0x00000000b1047211 */ /* 0x002fc600028f0eff */
[----:B------:R0:W-:Y:S01]  /*a1b0*/  STL [R1+0x548], R5 ;  /* 0x0005480501007387 */ /* 0x0001e20000100800 */
[----:B------:R-:W-:Y:S02]  /*a1c0*/  CS2R R176, SRZ ;  /* 0x0000000000b07805 */ /* 0x000fe4000001ff00 */
[----:B--2---:R-:W-:Y:S01]  /*a1d0*/  LEA R3, P5, R184, R2, 0x1 ;  /* 0x00000002b8037211 */ /* 0x004fe200078a08ff */
[----:B------:R1:W-:Y:S04]  /*a1e0*/  STL [R1+0x514], R4 ;  /* 0x0005140401007387 */ /* 0x0003e80000100800 */
[----:B------:R2:W-:Y:S01]  /*a1f0*/  STL [R1+0x550], R3 ;  /* 0x0005500301007387 */ /* 0x0005e20000100800 */
[----:B0-----:R-:W-:Y:S02]  /*a200*/  LEA.HI.X.SX32 R5, R178, R0, 0x1, P6 ;  /* 0x00000000b2057211 */ /* 0x001fe400030f0eff */
        /* <DEDUP_REMOVED lines=18> */
[----:B------:R-:W-:Y:S02]  /*a330*/  LEA R2, P3, R190, R2, 0x1 ;  /* 0x00000002be027211 */ /* 0x000fe400078608ff */
[-C--:B------:R-:W-:Y:S01]  /*a340*/  LEA.HI.X.SX32 R6, R189, R0.reuse, 0x1, P2 ;  /* 0x00000000bd067211 */ /* 0x080fe200010f0eff */
[----:B------:R2:W-:Y:S01]  /*a350*/  STL [R1+0x53c], R3 ;  /* 0x00053c0301007387 */ /* 0x0005e20000100800 */
[----:B0-----:R-:W-:-:S03]  /*a360*/  LEA.HI.X.SX32 R5, R187, R0, 0x1, P0 ;  /* 0x00000000bb057211 */ /* 0x001fc600000f0eff */
[----:B------:R0:W-:Y:S01]  /*a370*/  STL [R1+0xd5c], R2 ;  /* 0x000d5c0201007387 */ /* 0x0001e20000100800 */
[-C--:B-1----:R-:W-:Y:S02]  /*a380*/  LEA.HI.X.SX32 R4, R183, R0.reuse, 0x1, P4 ;  /* 0x00000000b7047211 */ /* 0x082fe400020f0eff */
[----:B------:R-:W-:Y:S02]  /*a390*/  CS2R R182, SRZ ;  /* 0x0000000000b67805 */ /* 0x000fe4000001ff00 */
[-C--:B--2---:R-:W-:Y:S01]  /*a3a0*/  LEA.HI.X.SX32 R3, R184, R0.reuse, 0x1, P5 ;  /* 0x00000000b8037211 */ /* 0x084fe200028f0eff */
[----:B------:R1:W-:Y:S01]  /*a3b0*/  STL [R1+0x544], R4 ;  /* 0x0005440401007387 */ /* 0x0003e20000100800 */
[----:B------:R-:W-:Y:S02]  /*a3c0*/  CS2R R184, SRZ ;  /* 0x0000000000b87805 */ /* 0x000fe4000001ff00 */
[----:B0-----:R-:W-:Y:S01]  /*a3d0*/  LEA.HI.X.SX32 R2, R186, R0, 0x1, P6 ;  /* 0x00000000ba027211 */ /* 0x001fe200030f0eff */
[----:B------:R-:W-:Y:S01]  /*a3e0*/  STL [R1+0x54c], R3 ;  /* 0x00054c0301007387 */ /* 0x000fe20000100800 */
[----:B------:R-:W-:-:S03]  /*a3f0*/  CS2R R186, SRZ ;  /* 0x0000000000ba7805 */ /* 0x000fc6000001ff00 */
[----:B------:R0:W-:Y:S01]  /*a400*/  STL [R1+0xd48], R2 ;  /* 0x000d480201007387 */ /* 0x0001e20000100800 */
[-C--:B-1----:R-:W-:Y:S02]  /*a410*/  LEA.HI.X.SX32 R4, R188, R0.reuse, 0x1, P1 ;  /* 0x00000000bc047211 */ /* 0x082fe400008f0eff */
[----:B------:R-:W-:Y:S02]  /*a420*/  CS2R R188, SRZ ;  /* 0x0000000000bc7805 */ /* 0x000fe4000001ff00 */
[----:B------:R-:W-:Y:S01]  /*a430*/  LEA.HI.X.SX32 R0, R190, R0, 0x1, P3 ;  /* 0x00000000be007211 */ /* 0x000fe200018f0eff */
[----:B------:R-:W-:Y:S01]  /*a440*/  STL [R1+0xd50], R5 ;  /* 0x000d500501007387 */ /* 0x000fe20000100800 */
[----:B------:R-:W-:-:S03]  /*a450*/  CS2R R190, SRZ ;  /* 0x0000000000be7805 */ /* 0x000fc6000001ff00 */
[----:B------:R1:W-:Y:S01]  /*a460*/  STL [R1+0xd54], R4 ;  /* 0x000d540401007387 */ /* 0x0003e20000100800 */
[----:B0-----:R-:W-:-:S03]  /*a470*/  IMAD.WIDE R2, R98, 0x2, R14 ;  /* 0x0000000262027825 */ /* 0x001fc600078e020e */
[----:B------:R0:W-:Y:S04]  /*a480*/  STL [R1+0xd58], R6 ;  /* 0x000d580601007387 */ /* 0x0001e80000100800 */
[----:B------:R-:W-:Y:S01]  /*a490*/  STL [R1+0x55c], R2 ;  /* 0x00055c0201007387 */ /* 0x000fe20000100800 */
[----:B-1----:R-:W-:Y:S01]  /*a4a0*/  IMAD.WIDE R4, R98, 0x2, R16 ;  /* 0x0000000262047825 */ /* 0x002fe200078e0210 */
[----:B------:R-:W-:Y:S02]  /*a4b0*/  CS2R R98, SRZ ;  /* 0x0000000000627805 */ /* 0x000fe4000001ff00 */
[----:B------:R1:W-:Y:S01]  /*a4c0*/  STL [R1+0x554], R0 ;  /* 0x0005540001007387 */ /* 0x0003e20000100800 */
[----:B0-----:R-:W-:-:S03]  /*a4d0*/  IMAD R6, R216, 0x7d, RZ ;  /* 0x0000007dd8067824 */ /* 0x001fc600078e02ff */
[----:B------:R0:W-:Y:S04]  /*a4e0*/  STL [R1+0x558], R3 ;  /* 0x0005580301007387 */ /* 0x0001e80000100800 */
[----:B------:R-:W-:Y:S01]  /*a4f0*/  STL [R1+0x564], R4 ;  /* 0x0005640401007387 */ /* 0x000fe20000100800 */
[----:B-1----:R-:W-:-:S03]  /*a500*/  IMAD R0, R216, 0x7c, RZ ;  /* 0x0000007cd8007824 */ /* 0x002fc600078e02ff */
[----:B------:R1:W-:Y:S01]  /*a510*/  STL [R1+0x560], R5 ;  /* 0x0005600501007387 */ /* 0x0003e20000100800 */
[----:B0-----:R-:W-:-:S05]  /*a520*/  IMAD.WIDE R2, R100, 0x2, R14 ;  /* 0x0000000264027825 */ /* 0x001fca00078e020e */
[----:B------:R-:W-:Y:S01]  /*a530*/  STL [R1+0x56c], R2 ;  /* 0x00056c0201007387 */ /* 0x000fe20000100800 */
[----:B-1----:R-:W-:-:S03]  /*a540*/  IMAD.WIDE R4, R100, 0x2, R16 ;  /* 0x0000000264047825 */ /* 0x002fc600078e0210 */
[----:B------:R0:W-:Y:S01]  /*a550*/  STL [R1+0x568], R3 ;  /* 0x0005680301007387 */ /* 0x0001e20000100800 */
[----:B------:R-:W-:-:S03]  /*a560*/  CS2R R100, SRZ ;  /* 0x0000000000647805 */ /* 0x000fc6000001ff00 */
[----:B------:R-:W-:Y:S04]  /*a570*/  STL [R1+0x574], R4 ;  /* 0x0005740401007387 */ /* 0x000fe80000100800 */
[----:B------:R1:W-:Y:S01]  /*a580*/  STL [R1+0x570], R5 ;  /* 0x0005700501007387 */ /* 0x0003e20000100800 */
[----:B0-----:R-:W-:-:S04]  /*a590*/  IMAD.WIDE R2, R6, 0x2, R14 ;  /* 0x0000000206027825 */ /* 0x001fc800078e020e */
[--C-:B------:R-:W-:Y:S01]  /*a5a0*/  IMAD.WIDE R6, R6, 0x2, R16.reuse ;  /* 0x0000000206067825 */ /* 0x100fe200078e0210 */
[----:B------:R-:W-:Y:S03]  /*a5b0*/  STL [R1+0x57c], R2 ;  /* 0x00057c0201007387 */ /* 0x000fe60000100800 */
[C---:B-1----:R-:W-:Y:S01]  /*a5c0*/  IMAD.WIDE R4, R0.reuse, 0x2, R16 ;  /* 0x0000000200047825 */ /* 0x042fe200078e0210 */
[----:B------:R0:W-:Y:S04]  /*a5d0*/  STL [R1+0x578], R3 ;  /* 0x0005780301007387 */ /* 0x0001e80000100800 */
[----:B------:R1:W-:Y:S04]  /*a5e0*/  STL [R1+0x584], R6 ;  /* 0x0005840601007387 */ /* 0x0003e80000100800 */
[----:B------:R-:W-:Y:S01]  /*a5f0*/  STL [R1+0x580], R7 ;  /* 0x0005800701007387 */ /* 0x000fe20000100800 */
[----:B0-----:R-:W-:-:S04]  /*a600*/  IMAD.WIDE R2, R0, 0x2, R14 ;  /* 0x0000000200027825 */ /* 0x001fc800078e020e */
[C---:B------:R-:W-:Y:S01]  /*a610*/  IMAD R0, R216.reuse, 0x7a, RZ ;  /* 0x0000007ad8007824 */ /* 0x040fe200078e02ff */
[----:B------:R-:W-:Y:S01]  /*a620*/  STL [R1+0x58c], R2 ;  /* 0x00058c0201007387 */ /* 0x000fe20000100800 */
[----:B-1----:R-:W-:-:S03]  /*a630*/  IMAD R6, R216, 0x7b, RZ ;  /* 0x0000007bd8067824 */ /* 0x002fc600078e02ff */
[----:B------:R0:W-:Y:S04]  /*a640*/  STL [R1+0x588], R3 ;  /* 0x0005880301007387 */ /* 0x0001e80000100800 */
        /* <DEDUP_REMOVED lines=402> */
[C---:B------:R-:W-:Y:S01]  /*bf70*/  IMAD.SHL.U32 R0, R216.reuse, 0x40, RZ ;  /* 0x00000040d8007824 */ /* 0x040fe200078e00ff */
        /* <DEDUP_REMOVED lines=444> */
[----:B------:R-:W-:Y:S04]  /*db40*/  STL [R1+0xd24], R6 ;  /* 0x000d240601007387 */ /* 0x000fe80000100800 */
[----:B------:R1:W-:Y:S01]  /*db50*/  STL [R1+0xd20], R7 ;  /* 0x000d200701007387 */ /* 0x0003e20000100800 */
[----:B0-----:R-:W-:Y:S01]  /*db60*/  IMAD.WIDE R2, R0, 0x2, R14 ;  /* 0x0000000200027825 */ /* 0x001fe200078e020e */
[----:B------:R-:W-:-:S04]  /*db70*/  SHF.R.S32.HI R0, RZ, 0x7, R217 ;  /* 0x00000007ff007819 */ /* 0x000fc800000114d9 */
[----:B------:R-:W-:Y:S01]  /*db80*/  STL [R1+0xd2c], R2 ;  /* 0x000d2c0201007387 */ /* 0x000fe20000100800 */
[----:B-1----:R-:W-:-:S03]  /*db90*/  IMAD.WIDE R6, R216, 0x2, R14 ;  /* 0x00000002d8067825 */ /* 0x002fc600078e020e */
[----:B------:R0:W-:Y:S04]  /*dba0*/  STL [R1+0xd28], R3 ;  /* 0x000d280301007387 */ /* 0x0001e80000100800 */
[----:B------:R-:W-:Y:S04]  /*dbb0*/  STL [R1+0xd34], R4 ;  /* 0x000d340401007387 */ /* 0x000fe80000100800 */
[----:B------:R1:W-:Y:S01]  /*dbc0*/  STL [R1+0xd30], R5 ;  /* 0x000d300501007387 */ /* 0x0003e20000100800 */
[----:B0-----:R-:W-:-:S03]  /*dbd0*/  IMAD.WIDE R2, R216, 0x2, R16 ;  /* 0x00000002d8027825 */ /* 0x001fc600078e0210 */
[----:B------:R-:W-:Y:S04]  /*dbe0*/  STL [R1+0xd3c], R6 ;  /* 0x000d3c0601007387 */ /* 0x000fe80000100800 */
[----:B------:R-:W-:Y:S01]  /*dbf0*/  STL [R1+0xd38], R7 ;  /* 0x000d380701007387 */ /* 0x000fe20000100800 */
[----:B-1----:R-:W-:-:S03]  /*dc00*/  SHF.R.S32.HI R5, RZ, 0x1f, R12 ;  /* 0x0000001fff057819 */ /* 0x002fc6000001140c */
[----:B------:R0:W-:Y:S01]  /*dc10*/  STL [R1+0xd44], R2 ;  /* 0x000d440201007387 */ /* 0x0001e20000100800 */
[C---:B------:R-:W-:Y:S01]  /*dc20*/  SHF.L.U64.HI R0, R12.reuse, 0x1, R5 ;  /* 0x000000010c007819 */ /* 0x040fe20000010205 */
[----:B------:R-:W-:Y:S02]  /*dc30*/  IMAD.SHL.U32 R12, R12, 0x2, RZ ;  /* 0x000000020c0c7824 */ /* 0x000fe400078e00ff */
[----:B------:R1:W-:Y:S04]  /*dc40*/  STL [R1+0xd40], R3 ;  /* 0x000d400301007387 */ /* 0x0003e80000100800 */
[----:B------:R2:W-:Y:S04]  /*dc50*/  STL [R1+0x110], RZ ;  /* 0x000110ff01007387 */ /* 0x0005e80000100800 */
[----:B------:R2:W-:Y:S01]  /*dc60*/  STL [R1], RZ ;  /* 0x000000ff01007387 */ /* 0x0005e20000100800 */
[----:B0-----:R-:W-:Y:S01]  /*dc70*/  SHF.R.S32.HI R2, RZ, 0x1f, R20 ;  /* 0x0000001fff027819 */ /* 0x001fe20000011414 */
[----:B-1----:R-:W-:Y:S01]  /*dc80*/  IMAD R3, R206, 0x80, R206 ;  /* 0x00000080ce037824 */ /* 0x002fe200078e02ce */
[----:B------:R-:W-:Y:S01]  /*dc90*/  CS2R R206, SRZ ;  /* 0x0000000000ce7805 */ /* 0x000fe2000001ff00 */
[----:B------:R2:W-:Y:S01]  /*dca0*/  STL [R1+0x4], RZ ;  /* 0x000004ff01007387 */ /* 0x0005e20000100800 */
[----:B------:R-:W-:Y:S01]  /*dcb0*/  SHF.L.U64.HI R2, R20, 0x1, R2 ;  /* 0x0000000114027819 */ /* 0x000fe20000010202 */
[----:B------:R-:W-:-:S02]  /*dcc0*/  IMAD.SHL.U32 R3, R3, 0x2, RZ ;  /* 0x0000000203037824 */ /* 0x000fc400078e00ff */
[----:B------:R2:W-:Y:S01]  /*dcd0*/  STL [R1+0x8], RZ ;  /* 0x000008ff01007387 */ /* 0x0005e20000100800 */
[----:B------:R-:W-:Y:S02]  /*dce0*/  IMAD.SHL.U32 R20, R20, 0x2, RZ ;  /* 0x0000000214147824 */ /* 0x000fe400078e00ff */
[----:B------:R-:W-:Y:S01]  /*dcf0*/  LOP3.LUT R3, R3, 0x407e, RZ, 0xc0, !PT ;  /* 0x0000407e03037812 */ /* 0x000fe200078ec0ff */
[----:B------:R2:W-:Y:S03]  /*dd00*/  STL [R1+0xc], RZ ;  /* 0x00000cff01007387 */ /* 0x0005e60000100800 */
[C---:B------:R-:W-:Y:S01]  /*dd10*/  LOP3.LUT R9, R3.reuse, 0x10, RZ, 0x3c, !PT ;  /* 0x0000001003097812 */ /* 0x040fe200078e3cff */
[----:B------:R2:W-:Y:S01]  /*dd20*/  STL [R1+0x10], RZ ;  /* 0x000010ff01007387 */ /* 0x0005e20000100800 */
[----:B------:R-:W-:Y:S01]  /*dd30*/  LOP3.LUT R8, R3, 0x20, RZ, 0x3c, !PT ;  /* 0x0000002003087812 */ /* 0x000fe200078e3cff */
[----:B------:R-:W-:Y:S01]  /*dd40*/  IMAD.IADD R10, R219, 0x1, R3 ;  /* 0x00000001db0a7824 */ /* 0x000fe200078e0203 */
        /* <DEDUP_REMOVED lines=8> */
[----:B------:R-:W-:Y:S01]  /*ddd0*/  LOP3.LUT R3, R3, 0x70, RZ, 0x3c, !PT ;  /* 0x0000007003037812 */ /* 0x000fe200078e3cff */
[----:B------:R2:W-:Y:S01]  /*dde0*/  STL [R1+0x1c], RZ ;  /* 0x00001cff01007387 */ /* 0x0005e20000100800 */
[----:B------:R-:W-:-:S02]  /*ddf0*/  IMAD.IADD R7, R219, 0x1, R7 ;  /* 0x00000001db077824 */ /* 0x000fc400078e0207 */
[C---:B------:R-:W-:Y:S01]  /*de00*/  IMAD.IADD R6, R219.reuse, 0x1, R6 ;  /* 0x00000001db067824 */ /* 0x040fe200078e0206 */
[----:B------:R2:W-:Y:S01]  /*de10*/  STL [R1+0x20], RZ ;  /* 0x000020ff01007387 */ /* 0x0005e20000100800 */
[C---:B------:R-:W-:Y:S02]  /*de20*/  IMAD.IADD R5, R219.reuse, 0x1, R5 ;  /* 0x00000001db057824 */ /* 0x040fe400078e0205 */
[C---:B------:R-:W-:Y:S01]  /*de30*/  IMAD.IADD R4, R219.reuse, 0x1, R4 ;  /* 0x00000001db047824 */ /* 0x040fe200078e0204 */
[----:B------:R2:W-:Y:S01]  /*de40*/  STL [R1+0x24], RZ ;  /* 0x000024ff01007387 */ /* 0x0005e20000100800 */
[----:B------:R-:W-:-:S03]  /*de50*/  IMAD.IADD R3, R219, 0x1, R3 ;  /* 0x00000001db037824 */ /* 0x000fc600078e0203 */
[----:B------:R2:W-:Y:S04]  /*de60*/  STL [R1+0x28], RZ ;  /* 0x000028ff01007387 */ /* 0x0005e80000100800 */
        /* <DEDUP_REMOVED lines=52> */
[----:B------:R2:W-:Y:S02]  /*e1b0*/  STL [R1+0xfc], RZ ;  /* 0x0000fcff01007387 */ /* 0x0005e40000100800 */
.L_x_1:
[----:B-----5:R0:W-:Y:S04]  /*e1c0*/  STL [R1+0x12e8], R22 ;  /* 0x0012e81601007387 */ /* 0x0201e80000100800 */
[----:B0-----:R-:W3:Y:S04]  /*e1d0*/  LDL R22, [R1+0x110] ;  /* 0x0001100001167983 */ /* 0x001ee80000100800 */
[----:B------:R-:W-:Y:S04]  /*e1e0*/  STL [R1+0x12e4], R21 ;  /* 0x0012e41501007387 */ /* 0x000fe80000100800 */
        /* <DEDUP_REMOVED lines=161> */
[----:B------:R-:W-:Y:S04]  /*ec00*/  STL.64 [R1+0xf48], R150 ;  /* 0x000f489601007387 */ /* 0x000fe80000100a00 */
        /* <DEDUP_REMOVED lines=81> */
[----:B------:R-:W-:Y:S04]  /*f120*/  STL.64 [R1+0xe68], R94 ;  /* 0x000e685e01007387 */ /* 0x000fe80000100a00 */
[----:B------:R-:W-:Y:S04]  /*f130*/  STL.64 [R1+0xe60], R92 ;  /* 0x000e605c01007387 */ /* 0x000fe80000100a00 */
[----:B------:R-:W-:Y:S04]  /*f140*/  STL.64 [R1+0xe58], R90 ;  /* 0x000e585a01007387 */ /* 0x000fe80000100a00 */
[----:B------:R-:W-:Y:S04]  /*f150*/  STL.64 [R1+0xe50], R88 ;  /* 0x000e505801007387 */ /* 0x000fe80000100a00 */
[----:B------:R-:W-:Y:S04]  /*f160*/  STL [R1+0xe4c], R80 ;  /* 0x000e4c5001007387 */ /* 0x000fe80000100800 */
[----:B------:R-:W-:Y:S04]  /*f170*/  STL [R1+0xe48], R81 ;  /* 0x000e485101007387 */ /* 0x000fe80000100800 */
[----:B------:R-:W-:Y:S04]  /*f180*/  STL [R1+0xe44], R82 ;  /* 0x000e445201007387 */ /* 0x000fe80000100800 */
[----:B------:R-:W-:Y:S04]  /*f190*/  STL [R1+0xe40], R83 ;  /* 0x000e405301007387 */ /* 0x000fe80000100800 */
[----:B------:R-:W-:Y:S04]  /*f1a0*/  STL [R1+0xe3c], R84 ;  /* 0x000e3c5401007387 */ /* 0x000fe80000100800 */
[----:B------:R-:W-:Y:S04]  /*f1b0*/  STL [R1+0xe38], R85 ;  /* 0x000e385501007387 */ /* 0x000fe80000100800 */
[----:B------:R-:W-:Y:S01]  /*f1c0*/  STL [R1+0xe34], R86 ;  /* 0x000e345601007387 */ /* 0x000fe20000100800 */
[----:B------:R-:W-:-:S03]  /*f1d0*/  MOV R12, UR48 ;  /* 0x00000030000c7c02 */ /* 0x000fc60008000f00 */
[----:B------:R-:W-:Y:S04]  /*f1e0*/  STL [R1+0xe30], R87 ;  /* 0x000e305701007387 */ /* 0x000fe80000100800 */
[----:B------:R0:W-:Y:S01]  /*f1f0*/  STL [R1+0xe2c], R0 ;  /* 0x000e2c0001007387 */ /* 0x0001e20000100800 */
[----:B------:R-:W-:-:S03]  /*f200*/  MOV R11, UR53 ;  /* 0x00000035000b7c02 */ /* 0x000fc60008000f00 */
[----:B------:R-:W4:Y:S04]  /*f210*/  LDL.LU R20, [R1+0x580] ;  /* 0x0005800001147983 */ /* 0x000f280000300800 */
[----:B------:R1:W-:Y:S01]  /*f220*/  STL [R1+0xe10], R2 ;  /* 0x000e100201007387 */ /* 0x0003e20000100800 */
[----:B0-----:R-:W-:-:S03]  /*f230*/  MOV R0, UR49 ;  /* 0x0000003100007c02 */ /* 0x001fc60008000f00 */
[----:B-1----:R-:W2:Y:S04]  /*f240*/  LDL.LU R2, [R1+0x560] ;  /* 0x0005600001027983 */ /* 0x002ea80000300800 */
[----:B------:R-:W-:Y:S04]  /*f250*/  STL [R1+0xda0], R13 ;  /* 0x000da00d01007387 */ /* 0x000fe80000100800 */
[----:B------:R0:W-:Y:S04]  /*f260*/  STL [R1+0xd90], R0 ;  /* 0x000d900001007387 */ /* 0x0001e80000100800 */
[----:B------:R-:W-:Y:S04]  /*f270*/  STL [R1+0xd8c], R12 ;  /* 0x000d8c0c01007387 */ /* 0x000fe80000100800 */
[----:B------:R-:W4:Y:S01]  /*f280*/  LDL R19, [R1+0xd40] ;  /* 0x000d400001137983 */ /* 0x000f220000100800 */
[----:B------:R-:W-:-:S02]  /*f290*/  PRMT R21, RZ, 0x7610, R21 ;  /* 0x00007610ff157816 */ /* 0x000fc40000000015 */
[----:B------:R-:W-:Y:S01]  /*f2a0*/  PRMT R10, RZ, 0x7610, R10 ;  /* 0x00007610ff0a7816 */ /* 0x000fe2000000000a */
[----:B------:R1:W-:Y:S01]  /*f2b0*/  STL [R1+0xd88], R11 ;  /* 0x000d880b01007387 */ /* 0x0003e20000100800 */
[----:B0-----:R-:W-:-:S03]  /*f2c0*/  MOV R0, UR52 ;  /* 0x0000003400007c02 */ /* 0x001fc60008000f00 */
[----:B------:R-:W4:Y:S01]  /*f2d0*/  LDL R18, [R1+0xd44] ;  /* 0x000d440001127983 */ /* 0x000f220000100800 */
[----:B-1----:R-:W3:Y:S02]  /*f2e0*/  LDC R11, c[0x0][0x230] ;  /* 0x00008c00ff0b7b82 */ /* 0x002ee40000000800 */
[----:B---3--:R-:W-:-:S05]  /*f2f0*/  IMAD R11, R22, -0x80, R11 ;  /* 0xffffff80160b7824 */ /* 0x008fca00078e020b */
[----:B------:R-:W-:-:S13]  /*f300*/  ISETP.GT.AND P0, PT, R11, RZ, PT ;  /* 0x000000ff0b00720c */ /* 0x000fda0003f04270 */
[----:B------:R-:W3:Y:S04]  /*f310*/  @P0 LDG.E.U16 R21, desc[UR60][R16.64] ;  /* 0x0000003c10150981 */ /* 0x000ee8000c1e1500 */
[----:B------:R-:W2:Y:S01]  /*f320*/  @P0 LDG.E.U16 R10, desc[UR60][R14.64] ;  /* 0x0000003c0e0a0981 */ /* 0x000ea2000c1e1500 */
[----:B------:R-:W-:-:S03]  /*f330*/  MOV R12, UR56 ;  /* 0x00000038000c7c02 */ /* 0x000fc60008000f00 */
[----:B------:R0:W-:Y:S01]  /*f340*/  STL [R1+0xd84], R0 ;  /* 0x000d840001007387 */ /* 0x0001e20000100800 */
[----:B------:R-:W-:Y:S02]  /*f350*/  ISETP.GT.AND P1, PT, R11, 0x1, PT ;  /* 0x000000010b00780c */ /* 0x000fe40003f24270 */
[----:B0-----:R-:W-:-:S05]  /*f360*/  MOV R0, UR57 ;  /* 0x0000003900007c02 */ /* 0x001fca0008000f00 */
[----:B------:R-:W-:Y:S01]  /*f370*/  STL [R1+0x12a8], R0 ;  /* 0x0012a80001007387 */ /* 0x000fe20000100800 */
[----:B------:R-:W-:-:S03]  /*f380*/  PRMT R107, RZ, 0x7610, R107 ;  /* 0x00007610ff6b7816 */ /* 0x000fc6000000006b */
[----:B------:R-:W-:Y:S04]  /*f390*/  STL [R1+0x12ac], R12 ;  /* 0x0012ac0c01007387 */ /* 0x000fe80000100800 */
[----:B------:R-:W2:Y:S04]  /*f3a0*/  LDL.LU R22, [R1+0x12e8] ;  /* 0x0012e80001167983 */ /* 0x000ea80000300800 */
[----:B----4-:R-:W4:Y:S04]  /*f3b0*/  @P1 LDG.E.U16 R107, desc[UR60][R18.64] ;  /* 0x0000003c126b1981 */ /* 0x010f28000c1e1500 */
[----:B---3--:R0:W-:Y:S04]  /*f3c0*/  STL [R1+0x10c], R21 ;  /* 0x00010c1501007387 */ /* 0x0081e80000100800 */
[----:B0-----:R-:W3:Y:S04]  /*f3d0*/  LDL.LU R21, [R1+0x12e4] ;  /* 0x0012e40001157983 */ /* 0x001ee80000300800 */
[----:B------:R-:W-:Y:S04]  /*f3e0*/  STL [R1+0x12b4], R16 ;  /* 0x0012b41001007387 */ /* 0x000fe80000100800 */
[----:B------:R-:W-:Y:S04]  /*f3f0*/  STL [R1+0x12b0], R17 ;  /* 0x0012b01101007387 */ /* 0x000fe80000100800 */
[----:B--2---:R0:W-:Y:S04]  /*f400*/  STL [R1+0x108], R10 ;  /* 0x0001080a01007387 */ /* 0x0041e80000100800 */
[----:B0-----:R-:W2:Y:S04]  /*f410*/  LDL.LU R10, [R1+0x12e0] ;  /* 0x0012e000010a7983 */ /* 0x001ea80000300800 */
[----:B------:R-:W-:Y:S04]  /*f420*/  STL [R1+0x12bc], R14 ;  /* 0x0012bc0e01007387 */ /* 0x000fe80000100800 */
[----:B------:R-:W-:Y:S04]  /*f430*/  STL [R1+0x12b8], R15 ;  /* 0x0012b80f01007387 */ /* 0x000fe80000100800 */
[----:B------:R-:W3:Y:S04]  /*f440*/  LDL R18, [R1+0xd38] ;  /* 0x000d380001127983 */ /* 0x000ee80000100800 */
[----:B------:R-:W3:Y:S01]  /*f450*/  LDL R19, [R1+0xd3c] ;  /* 0x000d3c0001137983 */ /* 0x000ee20000100800 */
[----:B------:R-:W-:-:S03]  /*f460*/  PRMT R108, RZ, 0x7610, R108 ;  /* 0x00007610ff6c7816 */ /* 0x000fc6000000006c */
[----:B----4-:R-:W-:Y:S01]  /*f470*/  STL [R1+0x12c0], R107 ;  /* 0x0012c06b01007387 */ /* 0x010fe20000100800 */
[----:B---3--:R-:W-:-:S04]  /*f480*/  @P1 LOP3.LUT R19, R19, R18, RZ, 0x3c, !PT ;  /* 0x0000001213131212 */ /* 0x008fc800078e3cff */
[----:B------:R-:W-:-:S04]  /*f490*/  @P1 LOP3.LUT R18, R19, R18, RZ, 0x3c, !PT ;  /* 0x0000001213121212 */ /* 0x000fc800078e3cff */
[----:B------:R-:W-:-:S05]  /*f4a0*/  @P1 LOP3.LUT R19, R19, R18, RZ, 0x3c, !PT ;  /* 0x0000001213131212 */ /* 0x000fca00078e3cff */
[----:B------:R-:W3:Y:S04]  /*f4b0*/  @P1 LDG.E.U16 R108, desc[UR60][R18.64] ;  /* 0x0000003c126c1981 */ /* 0x000ee8000c1e1500 */
[----:B------:R-:W4:Y:S04]  /*f4c0*/  LDL R18, [R1+0xd30] ;  /* 0x000d300001127983 */ /* 0x000f280000100800 */
[----:B------:R-:W4:Y:S01]  /*f4d0*/  LDL R19, [R1+0xd34] ;  /* 0x000d340001137983 */ /* 0x000f220000100800 */
[----:B------:R-:W-:Y:S02]  /*f4e0*/  ISETP.GT.AND P2, PT, R11, 0x2, PT ;  /* 0x000000020b00780c */ /* 0x000fe40003f44270 */
[----:B------:R-:W-:Y:S01]  /*f4f0*/  PRMT R132, RZ, 0x7610, R132 ;  /* 0x00007610ff847816 */ /* 0x000fe20000000084 */
[----:B---3--:R-:W-:Y:S10]  /*f500*/  STL [R1+0x12c4], R108 ;  /* 0x0012c46c01007387 */ /* 0x008ff40000100800 */
[----:B----4-:R-:W-:-:S04]  /*f510*/  @P2 LOP3.LUT R19, R19, R18, RZ, 0x3c, !PT ;  /* 0x0000001213132212 */ /* 0x010fc800078e3cff */
[----:B------:R-:W-:-:S04]  /*f520*/  @P2 LOP3.LUT R18, R19, R18, RZ, 0x3c, !PT ;  /* 0x0000001213122212 */ /* 0x000fc800078e3cff */
[----:B------:R-:W-:-:S05]  /*f530*/  @P2 LOP3.LUT R19, R19, R18, RZ, 0x3c, !PT ;  /* 0x0000001213132212 */ /* 0x000fca00078e3cff */
[----:B------:R-:W3:Y:S04]  /*f540*/  @P2 LDG.E.U16 R132, desc[UR60][R18.64] ;  /* 0x0000003c12842981 */ /* 0x000ee8000c1e1500 */
[----:B------:R-:W4:Y:S04]  /*f550*/  LDL R18, [R1+0xd28] ;  /* 0x000d280001127983 */ /* 0x000f280000100800 */
[----:B------:R-:W4:Y:S01]  /*f560*/  LDL R19, [R1+0xd2c] ;  /* 0x000d2c0001137983 */ /* 0x000f220000100800 */
[----:B------:R-:W-:-:S03]  /*f570*/  PRMT R133, RZ, 0x7610, R133 ;  /* 0x00007610ff857816 */ /* 0x000fc60000000085 */
[----:B---3--:R-:W-:Y:S01]  /*f580*/  STL [R1+0x12c8], R132 ;  /* 0x0012c88401007387 */ /* 0x008fe20000100800 */
[----:B----4-:R-:W-:-:S04]  /*f590*/  @P2 LOP3.LUT R19, R19, R18, RZ, 0x3c, !PT ;  /* 0x0000001213132212 */ /* 0x010fc800078e3cff */
        /* <DEDUP_REMOVED lines=41> */
[----:B---3--:R0:W-:Y:S10]  /*f830*/  STL [R1+0x12dc], R48 ;  /* 0x0012dc3001007387 */ /* 0x0081f40000100800 */
[----:B----4-:R-:W-:-:S04]  /*f840*/  @P2 LOP3.LUT R19, R19, R18, RZ, 0x3c, !PT ;  /* 0x0000001213132212 */ /* 0x010fc800078e3cff */
[----:B------:R-:W-:-:S04]  /*f850*/  @P2 LOP3.LUT R18, R19, R18, RZ, 0x3c, !PT ;  /* 0x0000001213122212 */ /* 0x000fc800078e3cff */
[----:B------:R-:W-:-:S05]  /*f860*/  @P2 LOP3.LUT R19, R19, R18, RZ, 0x3c, !PT ;  /* 0x0000001213132212 */ /* 0x000fca00078e3cff */
[----:B------:R1:W3:Y:S04]  /*f870*/  @P2 LDG.E.U16 R170, desc[UR60][R18.64] ;  /* 0x0000003c12aa2981 */ /* 0x0002e8000c1e1500 */
[----:B------:R-:W1:Y:S04]  /*f880*/  LDL R18, [R1+0xcf8] ;  /* 0x000cf80001127983 */ /* 0x000e680000100800 */
[----:B------:R-:W1:Y:S01]  /*f890*/  LDL R19, [R1+0xcfc] ;  /* 0x000cfc0001137983 */ /* 0x000e620000100800 */
[----:B------:R-:W-:Y:S02]  /*f8a0*/  PRMT R171, RZ, 0x7610, R171 ;  /* 0x00007610ffab7816 */ /* 0x000fe400000000ab */
[----:B-1----:R-:W-:-:S04]  /*f8b0*/  @P2 LOP3.LUT R19, R19, R18, RZ, 0x3c, !PT ;  /* 0x0000001213132212 */ /* 0x002fc800078e3cff */
[----:B------:R-:W-:-:S04]  /*f8c0*/  @P2 LOP3.LUT R18, R19, R18, RZ, 0x3c, !PT ;  /* 0x0000001213122212 */ /* 0x000fc800078e3cff */
[----:B------:R-:W-:-:S05]  /*f8d0*/  @P2 LOP3.LUT R19, R19, R18, RZ, 0x3c, !PT ;  /* 0x0000001213132212 */ /* 0x000fca00078e3cff */
[----:B------:R1:W4:Y:S04]  /*f8e0*/  @P2 LDG.E.U16 R171, desc[UR60][R18.64] ;  /* 0x0000003c12ab2981 */ /* 0x000328000c1e1500 */
[----:B------:R-:W1:Y:S04]  /*f8f0*/  LDL R18, [R1+0xcf0] ;  /* 0x000cf00001127983 */ /* 0x000e680000100800 */
[----:B------:R-:W1:Y:S01]  /*f900*/  LDL R19, [R1+0xcf4] ;  /* 0x000cf40001137983 */ /* 0x000e620000100800 */
[----:B------:R-:W-:Y:S02]  /*f910*/  ISETP.GT.AND P0, PT, R11, 0x6, PT ;  /* 0x000000060b00780c */ /* 0x000fe40003f04270 */
[----:B------:R-:W-:-:S11]  /*f920*/  PRMT R81, RZ, 0x7610, R81 ;  /* 0x00007610ff517816 */ /* 0x000fd60000000051 */
[----:B-1----:R-:W-:-:S04]  /*f930*/  @P0 LOP3.LUT R19, R19, R18, RZ, 0x3c, !PT ;  /* 0x0000001213130212 */ /* 0x002fc800078e3cff */
[----:B------:R-:W-:-:S04]  /*f940*/  @P0 LOP3.LUT R18, R19, R18, RZ, 0x3c, !PT ;  /* 0x0000001213120212 */ /* 0x000fc800078e3cff */
[----:B------:R-:W-:-:S05]  /*f950*/  @P0 LOP3.LUT R19, R19, R18, RZ, 0x3c, !PT ;  /* 0x0000001213130212 */ /* 0x000fca00078e3cff */
[----:B------:R1:W4:Y:S04]  /*f960*/  @P0 LDG.E.U16 R81, desc[UR60][R18.64] ;  /* 0x0000003c12510981 */ /* 0x000328000c1e1500 */
        /* <DEDUP_REMOVED lines=25> */
[----:B0-----:R-:W-:-:S11]  /*fb00*/  PRMT R48, RZ, 0x7610, R48 ;  /* 0x00007610ff307816 */ /* 0x001fd60000000030 */
[----:B-1----:R-:W-:-:S04]  /*fb10*/  @P2 LOP3.LUT R19, R19, R18, RZ, 0x3c, !PT ;  /* 0x0000001213132212 */ /* 0x002fc800078e3cff */
[----:B------:R-:W-:-:S04]  /*fb20*/  @P2 LOP3.LUT R18, R19, R18, RZ, 0x3c, !PT ;  /* 0x0000001213122212 */ /* 0x000fc800078e3cff */
[----:B------:R-:W-:-:S05]  /*fb30*/  @P2 LOP3.LUT R19, R19, R18, RZ, 0x3c, !PT ;  /* 0x0000001213132212 */ /* 0x000fca00078e3cff */
[----:B------:R0:W2:Y:S04]  /*fb40*/  @P2 LDG.E.U16 R48, desc[UR60][R18.64] ;  /* 0x0000003c12302981 */ /* 0x0000a8000c1e1500 */
[----:B------:R-:W0:Y:S04]  /*fb50*/  LDL R18, [R1+0xcc8] ;  /* 0x000cc80001127983 */ /* 0x000e280000100800 */
[----:B------:R-:W0:Y:S01]  /*fb60*/  LDL R19, [R1+0xccc] ;  /* 0x000ccc0001137983 */ /* 0x000e220000100800 */
[----:B------:R-:W-:Y:S02]  /*fb70*/  PRMT R49, RZ, 0x7610, R49 ;  /* 0x00007610ff317816 */ /* 0x000fe40000000031 */
[----:B0-----:R-:W-:-:S04]  /*fb80*/  @P2 LOP3.LUT R19, R19, R18, RZ, 0x3c, !PT ;  /* 0x0000001213132212 */ /* 0x001fc800078e3cff */
[----:B------:R-:W-:-:S04]  /*fb90*/  @P2 LOP3.LUT R18, R19, R18, RZ, 0x3c, !PT ;  /* 0x0000001213122212 */ /* 0x000fc800078e3cff */
[----:B------:R-:W-:-:S05]  /*fba0*/  @P2 LOP3.LUT R19, R19, R18, RZ, 0x3c, !PT ;  /* 0x0000001213132212 */ /* 0x000fca00078e3cff */
[----:B------:R0:W3:Y:S04]  /*fbb0*/  @P2 LDG.E.U16 R49, desc[UR60][R18.64] ;  /* 0x0000003c12312981 */ /* 0x0000e8000c1e1500 */
[----:B------:R-:W0:Y:S04]  /*fbc0*/  LDL R18, [R1+0xcc0] ;  /* 0x000cc00001127983 */ /* 0x000e280000100800 */
[----:B------:R-:W0:Y:S01]  /*fbd0*/  LDL R19, [R1+0xcc4] ;  /* 0x000cc40001137983 */ /* 0x000e220000100800 */
[----:B------:R-:W-:Y:S02]  /*fbe0*/  ISETP.GT.AND P0, PT, R11, 0x9, PT ;  /* 0x000000090b00780c */ /* 0x000fe40003f04270 */
[----:B------:R-:W-:-:S11]  /*fbf0*/  PRMT R109, RZ, 0x7610, R109 ;  /* 0x00007610ff6d7816 */ /* 0x000fd6000000006d */
[----:B0-----:R-:W-:-:S04]  /*fc00*/  @P0 LOP3.LUT R19, R19, R18, RZ, 0x3c, !PT ;  /* 0x0000001213130212 */ /* 0x001fc800078e3cff */
[----:B------:R-:W-:-:S04]  /*fc10*/  @P0 LOP3.LUT R18, R19, R18, RZ, 0x3c, !PT ;  /* 0x0000001213120212 */ /* 0x000fc800078e3cff */
[----:B------:R-:W-:-:S05]  /*fc20*/  @P0 LOP3.LUT R19, R19, R18, RZ, 0x3c, !PT ;  /* 0x0000001213130212 */ /* 0x000fca00078e3cff */
[----:B------:R0:W4:Y:S04]  /*fc30*/  @P0 LDG.E.U16 R109, desc[UR60][R18.64] ;  /* 0x0000003c126d0981 */ /* 0x000128000c1e1500 */
[----:B------:R-:W0:Y:S04]  /*fc40*/  LDL R18, [R1+0xcb8] ;  /* 0x000cb80001127983 */ /* 0x000e280000100800 */
[----:B------:R-:W0:Y:S01]  /*fc50*/  LDL R19, [R1+0xcbc] ;  /* 0x000cbc0001137983 */ /* 0x000e220000100800 */
[----:B------:R-:W-:Y:S02]  /*fc60*/  PRMT R110, RZ, 0x7610, R110 ;  /* 0x00007610ff6e7816 */ /* 0x000fe4000000006e */
[----:B0-----:R-:W-:-:S04]  /*fc70*/  @P0 LOP3.LUT R19, R19, R18, RZ, 0x3c, !PT ;  /* 0x0000001213130212 */ /* 0x001fc800078e3cff */
[----:B------:R-:W-:-:S04]  /*fc80*/  @P0 LOP3.LUT R18, R19, R18, RZ, 0x3c, !PT ;  /* 0x0000001213120212 */ /* 0x000fc800078e3cff */
[----:B------:R-:W-:-:S05]  /*fc90*/  @P0 LOP3.LUT R19, R19, R18, RZ, 0x3c, !PT ;  /* 0x0000001213130212 */ /* 0x000fca00078e3cff */
[----:B------:R0:W4:Y:S04]  /*fca0*/  @P0 LDG.E.U16 R110, desc[UR60][R18.64] ;  /* 0x0000003c126e0981 */ /* 0x000128000c1e1500 */
        /* <DEDUP_REMOVED lines=1643> */
[----:B------:R-:W0:Y:S01]  /*16360*/  LDL R19, [R1+0x584] ;  /* 0x0005840001137983 */ /* 0x000e220000100800 */
[----:B------:R-:W-:Y:S02]  /*16370*/  ISETP.GT.AND P2, PT, R11, 0x7d, PT ;  /* 0x0000007d0b00780c */ /* 0x000fe40003f44270 */
[----:B------:R-:W-:Y:S01]  /*16380*/  PRMT R22, RZ, 0x7610, R22 ;  /* 0x00007610ff167816 */ /* 0x000fe20000000016 */
[----:B------:R1:W-:Y:S10]  /*16390*/  STL [R1+0xe18], R20 ;  /* 0x000e181401007387 */ /* 0x0003f40000100800 */
[----:B0-----:R-:W-:-:S02]  /*163a0*/  @P2 IMAD.MOV.U32 R18, RZ, RZ, R19 ;  /* 0x000000ffff122224 */ /* 0x001fc400078e0013 */
[----:B------:R-:W-:Y:S02]  /*163b0*/  @P2 IMAD.MOV.U32 R19, RZ, RZ, R20 ;  /* 0x000000ffff132224 */ /* 0x000fe400078e0014 */
[----:B-1----:R-:W2:Y:S04]  /*163c0*/  LDL R20, [R1+0x57c] ;  /* 0x00057c0001147983 */ /* 0x002ea80000100800 */
[----:B------:R2:W4:Y:S04]  /*163d0*/  @P2 LDG.E.U16 R22, desc[UR60][R18.64] ;  /* 0x0000003c12162981 */ /* 0x000528000c1e1500 */
[----:B------:R-:W3:Y:S01]  /*163e0*/  LDL R19, [R1+0x578] ;  /* 0x0005780001137983 */ /* 0x000ee20000100800 */
[----:B------:R-:W-:Y:S01]  /*163f0*/  PRMT R21, RZ, 0x7610, R21 ;  /* 0x00007610ff157816 */ /* 0x000fe20000000015 */
[----:B--2---:R-:W-:-:S02]  /*16400*/  @P2 IMAD.MOV.U32 R18, RZ, RZ, R20 ;  /* 0x000000ffff122224 */ /* 0x004fc400078e0014 */
[----:B------:R-:W2:Y:S04]  /*16410*/  LDL.LU R20, [R1+0x564] ;  /* 0x0005640001147983 */ /* 0x000ea80000300800 */
[----:B---3--:R0:W3:Y:S04]  /*16420*/  @P2 LDG.E.U16 R21, desc[UR60][R18.64] ;  /* 0x0000003c12152981 */ /* 0x0080e8000c1e1500 */
[----:B------:R-:W0:Y:S04]  /*16430*/  LDL R18, [R1+0x6e8] ;  /* 0x0006e80001127983 */ /* 0x000e280000100800 */
[----:B------:R-:W0:Y:S01]  /*16440*/  LDL R19, [R1+0x6ec] ;  /* 0x0006ec0001137983 */ /* 0x000e220000100800 */
[----:B------:R-:W-:-:S02]  /*16450*/  PRMT R200, RZ, 0x7610, R200 ;  /* 0x00007610ffc87816 */ /* 0x000fc400000000c8 */
        /* <DEDUP_REMOVED lines=11> */
[----:B------:R0:W3:Y:S04]  /*16510*/  @P1 LDG.E.U16 R39, desc[UR60][R18.64] ;  /* 0x0000003c12271981 */ /* 0x0000e8000c1e1500 */
        /* <DEDUP_REMOVED lines=77> */
[----:B------:R-:W-:Y:S02]  /*169f0*/  ISETP.GT.AND P1, PT, R11, 0x7f, PT ;  /* 0x0000007f0b00780c */ /* 0x000fe40003f24270 */
[----:B------:R-:W-:-:S02]  /*16a00*/  PRMT R206, RZ, 0x7610, R206 ;  /* 0x00007610ffce7816 */ /* 0x000fc400000000ce */
[----:B------:R-:W-:Y:S01]  /*16a10*/  PRMT R45, RZ, 0x7610, R45 ;  /* 0x00007610ff2d7816 */ /* 0x000fe2000000002d */
[----:B--2---:R1:W-:Y:S01]  /*16a20*/  STL [R1+0xe1c], R20 ;  /* 0x000e1c1401007387 */ /* 0x0043e20000100800 */
[----:B0-----:R-:W-:-:S04]  /*16a30*/  @P0 LOP3.LUT R19, R19, R18, RZ, 0x3c, !PT ;  /* 0x0000001213130212 */ /* 0x001fc800078e3cff */
[----:B------:R-:W-:-:S04]  /*16a40*/  @P0 LOP3.LUT R18, R19, R18, RZ, 0x3c, !PT ;  /* 0x0000001213120212 */ /* 0x000fc800078e3cff */
[----:B------:R-:W-:-:S05]  /*16a50*/  @P0 LOP3.LUT R19, R19, R18, RZ, 0x3c, !PT ;  /* 0x0000001213130212 */ /* 0x000fca00078e3cff */
[----:B------:R0:W2:Y:S02]  /*16a60*/  @P0 LDG.E.U16 R206, desc[UR60][R18.64] ;  /* 0x0000003c12ce0981 */ /* 0x0000a4000c1e1500 */
[----:B0-----:R-:W-:Y:S02]  /*16a70*/  @P1 IMAD.MOV.U32 R18, RZ, RZ, R20 ;  /* 0x000000ffff121224 */ /* 0x001fe400078e0014 */
[----:B------:R-:W-:Y:S01]  /*16a80*/  @P1 IMAD.MOV.U32 R19, RZ, RZ, R2 ;  /* 0x000000ffff131224 */ /* 0x000fe200078e0002 */
[----:B-1----:R-:W3:Y:S04]  /*16a90*/  LDL.LU R20, [R1+0x108] ;  /* 0x0001080001147983 */ /* 0x002ee80000300800 */
[----:B------:R0:W-:Y:S04]  /*16aa0*/  STL [R1+0xe14], R2 ;  /* 0x000e140201007387 */ /* 0x0001e80000100800 */
[----:B------:R1:W2:Y:S04]  /*16ab0*/  @P1 LDG.E.U16 R45, desc[UR60][R18.64] ;  /* 0x0000003c122d1981 */ /* 0x0002a8000c1e1500 */
[----:B0-----:R-:W3:Y:S04]  /*16ac0*/  LDL.LU R2, [R1+0x10c] ;  /* 0x00010c0001027983 */ /* 0x001ee80000300800 */
[----:B------:R-:W1:Y:S04]  /*16ad0*/  LDL R18, [R1+0x558] ;  /* 0x0005580001127983 */ /* 0x000e680000100800 */
[----:B------:R-:W1:Y:S01]  /*16ae0*/  LDL R19, [R1+0x55c] ;  /* 0x00055c0001137983 */ /* 0x000e620000100800 */
[----:B------:R-:W-:-:S02]  /*16af0*/  PRMT R46, RZ, 0x7610, R46 ;  /* 0x00007610ff2e7816 */ /* 0x000fc4000000002e */
[----:B-1----:R-:W-:-:S04]  /*16b00*/  @P1 LOP3.LUT R19, R19, R18, RZ, 0x3c, !PT ;  /* 0x0000001213131212 */ /* 0x002fc800078e3cff */
[----:B------:R-:W-:-:S04]  /*16b10*/  @P1 LOP3.LUT R18, R19, R18, RZ, 0x3c, !PT ;  /* 0x0000001213121212 */ /* 0x000fc800078e3cff */
[----:B------:R-:W-:-:S05]  /*16b20*/  @P1 LOP3.LUT R19, R19, R18, RZ, 0x3c, !PT ;  /* 0x0000001213131212 */ /* 0x000fca00078e3cff */
[----:B------:R0:W2:Y:S01]  /*16b30*/  @P1 LDG.E.U16 R46, desc[UR60][R18.64] ;  /* 0x0000003c122e1981 */ /* 0x0000a2000c1e1500 */
[----:B------:R-:W-:Y:S06]  /*16b40*/  BAR.SYNC.DEFER_BLOCKING 0x0 ;  /* 0x0000000000007b1d */ /* 0x000fec0000010000 */
[----:B------:R1:W-:Y:S04]  /*16b50*/  STS.U16 [R10+0x400], R48 ;  /* 0x000400300a007388 */ /* 0x0003e80000000400 */
[----:B------:R3:W-:Y:S04]  /*16b60*/  STS.U16 [R10+0x8400], R49 ;  /* 0x008400310a007388 */ /* 0x0007e80000000400 */
[----:B----4-:R4:W-:Y:S04]  /*16b70*/  STS.U16 [R10+0x800], R73 ;  /* 0x000800490a007388 */ /* 0x0109e80000000400 */
[----:B-1----:R-:W2:Y:S04]  /*16b80*/  LDL.LU R48, [R1+0x12dc] ;  /* 0x0012dc0001307983 */ /* 0x002ea80000300800 */
[----:B---3--:R-:W3:Y:S04]  /*16b90*/  LDL.LU R49, [R1+0x12d8] ;  /* 0x0012d80001317983 */ /* 0x008ee80000300800 */
[----:B----4-:R-:W4:Y:S04]  /*16ba0*/  LDL.LU R73, [R1+0x12d4] ;  /* 0x0012d40001497983 */ /* 0x010f280000300800 */
[----:B------:R1:W-:Y:S04]  /*16bb0*/  STS.U16 [R10+0x8800], R74 ;  /* 0x0088004a0a007388 */ /* 0x0003e80000000400 */
[----:B------:R0:W-:Y:S04]  /*16bc0*/  STS.U16 [R10+0xc00], R133 ;  /* 0x000c00850a007388 */ /* 0x0001e80000000400 */
[----:B------:R0:W-:Y:S04]  /*16bd0*/  STS.U16 [R10+0x8c00], R132 ;  /* 0x008c00840a007388 */ /* 0x0001e80000000400 */
[----:B-1----:R-:W2:Y:S04]  /*16be0*/  LDL.LU R74, [R1+0x12d0] ;  /* 0x0012d000014a7983 */ /* 0x002ea80000300800 */
[----:B0-----:R-:W3:Y:S04]  /*16bf0*/  LDL.LU R133, [R1+0x12cc] ;  /* 0x0012cc0001857983 */ /* 0x001ee80000300800 */
[----:B------:R-:W4:Y:S04]  /*16c00*/  LDL.LU R132, [R1+0x12c8] ;  /* 0x0012c80001847983 */ /* 0x000f280000300800 */
[----:B------:R0:W-:Y:S04]  /*16c10*/  STS.U16 [R10+0x1000], R108 ;  /* 0x0010006c0a007388 */ /* 0x0001e80000000400 */
[----:B------:R1:W-:Y:S04]  /*16c20*/  STS.U16 [R10+0x9000], R107 ;  /* 0x0090006b0a007388 */ /* 0x0003e80000000400 */
[----:B------:R1:W-:Y:S04]  /*16c30*/  STS.U16 [R10+0x1400], R14 ;  /* 0x0014000e0a007388 */ /* 0x0003e80000000400 */
[----:B0-----:R-:W2:Y:S04]  /*16c40*/  LDL.LU R108, [R1+0x12c4] ;  /* 0x0012c400016c7983 */ /* 0x001ea80000300800 */
[----:B-1----:R-:W3:Y:S04]  /*16c50*/  LDL.LU R107, [R1+0x12c0] ;  /* 0x0012c000016b7983 */ /* 0x002ee80000300800 */
[----:B------:R-:W4:Y:S04]  /*16c60*/  LDL.LU R14, [R1+0x12bc] ;  /* 0x0012bc00010e7983 */ /* 0x000f280000300800 */
[----:B------:R0:W-:Y:S04]  /*16c70*/  STS.U16 [R10+0x9400], R15 ;  /* 0x0094000f0a007388 */ /* 0x0001e80000000400 */
[----:B------:R1:W-:Y:S04]  /*16c80*/  STS.U16 [R10+0x1800], R16 ;  /* 0x001800100a007388 */ /* 0x0003e80000000400 */
[----:B------:R1:W-:Y:S04]  /*16c90*/  STS.U16 [R10+0x9800], R17 ;  /* 0x009800110a007388 */ /* 0x0003e80000000400 */
[----:B0-----:R-:W4:Y:S04]  /*16ca0*/  LDL.LU R15, [R1+0x12b8] ;  /* 0x0012b800010f7983 */ /* 0x001f280000300800 */
[----:B-1----:R-:W4:Y:S04]  /*16cb0*/  LDL.LU R16, [R1+0x12b4] ;  /* 0x0012b40001107983 */ /* 0x002f280000300800 */
        /* <DEDUP_REMOVED lines=20> */
[----:B0-----:R-:W3:Y:S04]  /*16e00*/  LDL.LU R9, [R1+0x1288] ;  /* 0x0012880001097983 */ /* 0x001ee80000300800 */
[----:B------:R0:W-:Y:S04]  /*16e10*/  STS.U16 [R10+0x3000], R105 ;  /* 0x003000690a007388 */ /* 0x0001e80000000400 */
[----:B------:R-:W-:Y:S04]  /*16e20*/  STS.U16 [R10], R2 ;  /* 0x000000020a007388 */ /* 0x000fe80000000400 */
[----:B------:R-:W-:Y:S04]  /*16e30*/  STS.U16 [R10+0x8000], R20 ;  /* 0x008000140a007388 */ /* 0x000fe80000000400 */
[----:B0-----:R-:W4:Y:S04]  /*16e40*/  LDL.LU R105, [R1+0x1284] ;  /* 0x0012840001697983 */ /* 0x001f280000300800 */
[----:B------:R0:W-:Y:S04]  /*16e50*/  STS.U16 [R10+0xb000], R106 ;  /* 0x00b0006a0a007388 */ /* 0x0001e80000000400 */
[----:B------:R-:W-:Y:S04]  /*16e60*/  STS.U16 [R10+0x3400], R248 ;  /* 0x003400f80a007388 */ /* 0x000fe80000000400 */
[----:B------:R-:W-:Y:S04]  /*16e70*/  STS.U16 [R10+0xb400], R247 ;  /* 0x00b400f70a007388 */ /* 0x000fe80000000400 */
[----:B------:R-:W-:Y:S04]  /*16e80*/  STS.U16 [R10+0x3800], R238 ;  /* 0x003800ee0a007388 */ /* 0x000fe80000000400 */
[----:B------:R-:W-:Y:S04]  /*16e90*/  STS.U16 [R10+0xb800], R237 ;  /* 0x00b800ed0a007388 */ /* 0x000fe80000000400 */
[----:B------:R-:W-:Y:S04]  /*16ea0*/  STS.U16 [R10+0x3c00], R236 ;  /* 0x003c00ec0a007388 */ /* 0x000fe80000000400 */
[----:B------:R-:W-:Y:S04]  /*16eb0*/  STS.U16 [R10+0xbc00], R235 ;  /* 0x00bc00eb0a007388 */ /* 0x000fe80000000400 */
[----:B0-----:R-:W4:Y:S04]  /*16ec0*/  LDL.LU R106, [R1+0x1280] ;  /* 0x00128000016a7983 */ /* 0x001f280000300800 */
[----:B---3--:R0:W-:Y:S04]  /*16ed0*/  STS.U16 [R9+0x80], R107 ;  /* 0x0000806b09007388 */ /* 0x0081e80000000400 */
[----:B--2---:R1:W-:Y:S04]  /*16ee0*/  STS.U16 [R9+0x8080], R108 ;  /* 0x0080806c09007388 */ /* 0x0043e80000000400 */
[----:B------:R2:W-:Y:S04]  /*16ef0*/  STS.U16 [R9+0x480], R109 ;  /* 0x0004806d09007388 */ /* 0x0005e80000000400 */
[----:B0-----:R-:W3:Y:S04]  /*16f00*/  LDL.LU R107, [R1+0x127c] ;  /* 0x00127c00016b7983 */ /* 0x001ee80000300800 */
[----:B-1----:R-:W3:Y:S04]  /*16f10*/  LDL.LU R108, [R1+0x1278] ;  /* 0x00127800016c7983 */ /* 0x002ee80000300800 */
[----:B--2---:R-:W2:Y:S04]  /*16f20*/  LDL.LU R109, [R1+0x1274] ;  /* 0x00127400016d7983 */ /* 0x004ea80000300800 */
[----:B------:R0:W-:Y:S04]  /*16f30*/  STS.U16 [R9+0x8480], R110 ;  /* 0x0084806e09007388 */ /* 0x0001e80000000400 */
[----:B------:R1:W-:Y:S04]  /*16f40*/  STS.U16 [R9+0x880], R111 ;  /* 0x0008806f09007388 */ /* 0x0003e80000000400 */
[----:B------:R1:W-:Y:S04]  /*16f50*/  STS.U16 [R9+0x8880], R112 ;  /* 0x0088807009007388 */ /* 0x0003e80000000400 */
[----:B0-----:R-:W3:Y:S04]  /*16f60*/  LDL.LU R110, [R1+0x1270] ;  /* 0x00127000016e7983 */ /* 0x001ee80000300800 */
[----:B-1----:R-:W2:Y:S04]  /*16f70*/  LDL.LU R111, [R1+0x126c] ;  /* 0x00126c00016f7983 */ /* 0x002ea80000300800 */
[----:B------:R-:W3:Y:S04]  /*16f80*/  LDL.LU R112, [R1+0x1268] ;  /* 0x0012680001707983 */ /* 0x000ee80000300800 */
[----:B------:R0:W-:Y:S04]  /*16f90*/  STS.U16 [R9+0xc80], R113 ;  /* 0x000c807109007388 */ /* 0x0001e80000000400 */
[----:B------:R1:W-:Y:S04]  /*16fa0*/  STS.U16 [R9+0x8c80], R114 ;  /* 0x008c807209007388 */ /* 0x0003e80000000400 */
[----:B------:R4:W-:Y:S04]  /*16fb0*/  STS.U16 [R9+0x1080], R115 ;  /* 0x0010807309007388 */ /* 0x0009e80000000400 */
[----:B0-----:R-:W2:Y:S04]  /*16fc0*/  LDL.LU R113, [R1+0x1264] ;  /* 0x0012640001717983 */ /* 0x001ea80000300800 */
[----:B-1----:R-:W3:Y:S04]  /*16fd0*/  LDL.LU R114, [R1+0x1260] ;  /* 0x0012600001727983 */ /* 0x002ee80000300800 */
[----:B----4-:R-:W4:Y:S04]  /*16fe0*/  LDL.LU R115, [R1+0x125c] ;  /* 0x00125c0001737983 */ /* 0x010f280000300800 */
        /* <DEDUP_REMOVED lines=32> */
[----:B------:R-:W-:Y:S04]  /*171f0*/  STS.U16 [R9+0x3480], R246 ;  /* 0x003480f609007388 */ /* 0x000fe80000000400 */
[----:B0-----:R-:W2:Y:S04]  /*17200*/  LDL.LU R130, [R1+0x121c] ;  /* 0x00121c0001827983 */ /* 0x001ea80000300800 */
[----:B------:R-:W-:Y:S04]  /*17210*/  STS.U16 [R9+0xb480], R245 ;  /* 0x00b480f509007388 */ /* 0x000fe80000000400 */
[----:B------:R-:W-:Y:S04]  /*17220*/  STS.U16 [R9+0x3880], R233 ;  /* 0x003880e909007388 */ /* 0x000fe80000000400 */
[----:B------:R-:W-:Y:S04]  /*17230*/  STS.U16 [R9+0xb880], R232 ;  /* 0x00b880e809007388 */ /* 0x000fe80000000400 */
[----:B------:R-:W-:Y:S04]  /*17240*/  STS.U16 [R9+0x3c80], R231 ;  /* 0x003c80e709007388 */ /* 0x000fe80000000400 */
[----:B------:R-:W-:Y:S04]  /*17250*/  STS.U16 [R9+0xbc80], R230 ;  /* 0x00bc80e609007388 */ /* 0x000fe80000000400 */
[----:B-1----:R-:W3:Y:S04]  /*17260*/  LDL.LU R131, [R1+0x1218] ;  /* 0x0012180001837983 */ /* 0x002ee80000300800 */
[----:B----4-:R0:W-:Y:S04]  /*17270*/  STS.U16 [R8+0x100], R132 ;  /* 0x0001008408007388 */ /* 0x0101e80000000400 */
        /* <DEDUP_REMOVED lines=122> */
[----:B0-----:R-:W2:Y:S04]  /*17a20*/  LDL.LU R5, [R1+0x1138] ;  /* 0x0011380001057983 */ /* 0x001ea80000300800 */
[----:B------:R0:W-:Y:S04]  /*17a30*/  STS.U16 [R6+0xa00], R4 ;  /* 0x000a000406007388 */ /* 0x0001e80000000400 */
[----:B------:R1:W-:Y:S04]  /*17a40*/  STS.U16 [R6+0x8a00], R3 ;  /* 0x008a000306007388 */ /* 0x0003e80000000400 */
[----:B------:R1:W-:Y:S04]  /*17a50*/  STS.U16 [R6+0xe00], R152 ;  /* 0x000e009806007388 */ /* 0x0003e80000000400 */
[----:B0-----:R-:W3:Y:S04]  /*17a60*/  LDL.LU R4, [R1+0x1134] ;  /* 0x0011340001047983 */ /* 0x001ee80000300800 */
        /* <DEDUP_REMOVED lines=34> */
[----:B------:R-:W-:Y:S04]  /*17c90*/  STS.U16 [R6+0x3200], R252 ;  /* 0x003200fc06007388 */ /* 0x000fe80000000400 */
[----:B0-----:R-:W4:Y:S04]  /*17ca0*/  LDL.LU R168, [R1+0x10ec] ;  /* 0x0010ec0001a87983 */ /* 0x001f280000300800 */
[----:B------:R-:W-:Y:S04]  /*17cb0*/  STS.U16 [R6+0xb200], R251 ;  /* 0x00b200fb06007388 */ /* 0x000fe80000000400 */
[----:B------:R-:W-:Y:S04]  /*17cc0*/  STS.U16 [R6+0x3600], R240 ;  /* 0x003600f006007388 */ /* 0x000fe80000000400 */
[----:B------:R-:W-:Y:S04]  /*17cd0*/  STS.U16 [R6+0xb600], R239 ;  /* 0x00b600ef06007388 */ /* 0x000fe80000000400 */
[----:B------:R-:W-:Y:S04]  /*17ce0*/  STS.U16 [R6+0x3a00], R220 ;  /* 0x003a00dc06007388 */ /* 0x000fe80000000400 */
[----:B------:R-:W-:Y:S04]  /*17cf0*/  STS.U16 [R6+0xba00], R219 ;  /* 0x00ba00db06007388 */ /* 0x000fe80000000400 */
[----:B------:R-:W-:Y:S04]  /*17d00*/  STS.U16 [R6+0x3e00], R218 ;  /* 0x003e00da06007388 */ /* 0x000fe80000000400 */
[----:B------:R-:W-:Y:S04]  /*17d10*/  STS.U16 [R6+0xbe00], R217 ;  /* 0x00be00d906007388 */ /* 0x000fe80000000400 */
[----:B-1----:R-:W4:Y:S04]  /*17d20*/  LDL.LU R169, [R1+0x10e8] ;  /* 0x0010e80001a97983 */ /* 0x002f280000300800 */
[----:B--2---:R0:W-:Y:S04]  /*17d30*/  STS.U16 [R5+0x280], R170 ;  /* 0x000280aa05007388 */ /* 0x0041e80000000400 */
[----:B------:R1:W-:Y:S04]  /*17d40*/  STS.U16 [R5+0x8280], R171 ;  /* 0x008280ab05007388 */ /* 0x0003e80000000400 */
[----:B------:R2:W-:Y:S04]  /*17d50*/  STS.U16 [R5+0x680], R172 ;  /* 0x000680ac05007388 */ /* 0x0005e80000000400 */
[----:B0-----:R-:W4:Y:S04]  /*17d60*/  LDL.LU R170, [R1+0x10e4] ;  /* 0x0010e40001aa7983 */ /* 0x001f280000300800 */
[----:B-1----:R-:W4:Y:S04]  /*17d70*/  LDL.LU R171, [R1+0x10e0] ;  /* 0x0010e00001ab7983 */ /* 0x002f280000300800 */
[----:B--2---:R-:W2:Y:S04]  /*17d80*/  LDL.LU R172, [R1+0x10dc] ;  /* 0x0010dc0001ac7983 */ /* 0x004ea80000300800 */
[----:B------:R0:W-:Y:S04]  /*17d90*/  STS.U16 [R5+0x8680], R173 ;  /* 0x008680ad05007388 */ /* 0x0001e80000000400 */
[----:B------:R1:W-:Y:S04]  /*17da0*/  STS.U16 [R5+0xa80], R174 ;  /* 0x000a80ae05007388 */ /* 0x0003e80000000400 */
[----:B------:R3:W-:Y:S04]  /*17db0*/  STS.U16 [R5+0x8a80], R175 ;  /* 0x008a80af05007388 */ /* 0x0007e80000000400 */
[----:B0-----:R-:W2:Y:S04]  /*17dc0*/  LDL.LU R173, [R1+0x10d8] ;  /* 0x0010d80001ad7983 */ /* 0x001ea80000300800 */
[----:B-1----:R-:W2:Y:S04]  /*17dd0*/  LDL.LU R174, [R1+0x10d4] ;  /* 0x0010d40001ae7983 */ /* 0x002ea80000300800 */
[----:B---3--:R-:W2:Y:S04]  /*17de0*/  LDL.LU R175, [R1+0x10d0] ;  /* 0x0010d00001af7983 */ /* 0x008ea80000300800 */
        /* <DEDUP_REMOVED lines=16> */
[----:B------:R0:W-:Y:S04]  /*17ef0*/  STS.U16 [R5+0x2e80], R80 ;  /* 0x002e805005007388 */ /* 0x0001e80000000400 */
[----:B------:R-:W2:Y:S04]  /*17f00*/  LDL R18, [R1+0x188] ;  /* 0x0001880001127983 */ /* 0x000ea80000100800 */
[----:B------:R0:W-:Y:S04]  /*17f10*/  STS.U16 [R5+0xae80], R13 ;  /* 0x00ae800d05007388 */ /* 0x0001e80000000400 */
[----:B-1----:R-:W2:Y:S04]  /*17f20*/  LDL R83, [R1+0xd6c] ;  /* 0x000d6c0001537983 */ /* 0x002ea80000100800 */
[----:B---3--:R-:W3:Y:S04]  /*17f30*/  LDL R82, [R1+0xd70] ;  /* 0x000d700001527983 */ /* 0x008ee80000100800 */
[----:B0-----:R-:W3:Y:S04]  /*17f40*/  LDL R80, [R1+0x53c] ;  /* 0x00053c0001507983 */ /* 0x001ee80000100800 */
[----:B------:R-:W3:Y:S04]  /*17f50*/  LDL R2, [R1+0x540] ;  /* 0x0005400001027983 */ /* 0x000ee80000100800 */
[----:B------:R-:W3:Y:S04]  /*17f60*/  LDL R20, [R1+0x500] ;  /* 0x0005000001147983 */ /* 0x000ee80000100800 */
[----:B------:R-:W2:Y:S01]  /*17f70*/  LDL.LU R13, [R1+0x184] ;  /* 0x00018400010d7983 */ /* 0x000ea20000300800 */
[----:B------:R-:W0:Y:S03]  /*17f80*/  S2R R19, SR_TID.X ;  /* 0x0000000000137919 */ /* 0x000e260000002100 */
[----:B------:R-:W-:Y:S04]  /*17f90*/  STS.U16 [R5+0x9a80], R97 ;  /* 0x009a806105007388 */ /* 0x000fe80000000400 */
[----:B------:R-:W-:Y:S04]  /*17fa0*/  STS.U16 [R5+0x1e80], R96 ;  /* 0x001e806005007388 */ /* 0x000fe80000000400 */
[----:B------:R-:W-:Y:S04]  /*17fb0*/  STS.U16 [R5+0x9e80], R95 ;  /* 0x009e805f05007388 */ /* 0x000fe80000000400 */
[----:B------:R-:W-:Y:S04]  /*17fc0*/  STS.U16 [R5+0x2280], R94 ;  /* 0x0022805e05007388 */ /* 0x000fe80000000400 */
[----:B------:R-:W-:Y:S04]  /*17fd0*/  STS.U16 [R5+0xa280], R93 ;  /* 0x00a2805d05007388 */ /* 0x000fe80000000400 */
[----:B------:R-:W-:Y:S04]  /*17fe0*/  STS.U16 [R5+0x2680], R92 ;  /* 0x0026805c05007388 */ /* 0x000fe80000000400 */
[----:B------:R-:W-:Y:S01]  /*17ff0*/  STS.U16 [R5+0xa680], R91 ;  /* 0x00a6805b05007388 */ /* 0x000fe20000000400 */
[----:B0-----:R-:W-:-:S03]  /*18000*/  LOP3.LUT R19, R19, 0x7f, RZ, 0xc0, !PT ;  /* 0x0000007f13137812 */ /* 0x001fc600078ec0ff */
[----:B------:R-:W-:Y:S01]  /*18010*/  STS.U16 [R5+0x3280], R250 ;  /* 0x003280fa05007388 */ /* 0x000fe20000000400 */
[----:B------:R-:W-:-:S03]  /*18020*/  ISETP.GE.AND P0, PT, R19, R11, PT ;  /* 0x0000000b1300720c */ /* 0x000fc60003f06270 */
[----:B------:R-:W-:Y:S04]  /*18030*/  STS.U16 [R5+0xb280], R249 ;  /* 0x00b280f905007388 */ /* 0x000fe80000000400 */
[----:B------:R-:W-:Y:S04]  /*18040*/  STS.U16 [R5+0x3680], R234 ;  /* 0x003680ea05007388 */ /* 0x000fe80000000400 */
[----:B------:R-:W-:Y:S04]  /*18050*/  STS.U16 [R5+0xb680], R221 ;  /* 0x00b680dd05007388 */ /* 0x000fe80000000400 */
[----:B------:R-:W-:Y:S04]  /*18060*/  STS.U16 [R5+0x3a80], R216 ;  /* 0x003a80d805007388 */ /* 0x000fe80000000400 */
[----:B------:R-:W-:Y:S04]  /*18070*/  STS.U16 [R5+0xba80], R23 ;  /* 0x00ba801705007388 */ /* 0x000fe80000000400 */
[----:B------:R-:W-:Y:S04]  /*18080*/  STS.U16 [R5+0x3e80], R22 ;  /* 0x003e801605007388 */ /* 0x000fe80000000400 */
[----:B------:R-:W-:Y:S04]  /*18090*/  STS.U16 [R5+0xbe80], R21 ;  /* 0x00be801505007388 */ /* 0x000fe80000000400 */
[----:B------:R0:W-:Y:S04]  /*180a0*/  STS.U16 [R4+0x300], R81 ;  /* 0x0003005104007388 */ /* 0x0001e80000000400 */
[----:B------:R1:W-:Y:S04]  /*180b0*/  STS.U16 [R4+0x700], R85 ;  /* 0x0007005504007388 */ /* 0x0003e80000000400 */
[----:B0-----:R-:W3:Y:S04]  /*180c0*/  LDL R81, [R1+0x4fc] ;  /* 0x0004fc0001517983 */ /* 0x001ee80000100800 */
[----:B-1----:R-:W3:Y:S01]  /*180d0*/  LDL R85, [R1+0x4bc] ;  /* 0x0004bc0001557983 */ /* 0x002ee20000100800 */
[----:B------:R-:W-:-:S03]  /*180e0*/  PRMT R98, RZ, 0x7610, R98 ;  /* 0x00007610ff627816 */ /* 0x000fc60000000062 */
[----:B------:R0:W-:Y:S01]  /*180f0*/  STS.U16 [R4+0x8300], R84 ;  /* 0x0083005404007388 */ /* 0x0001e20000000400 */
[----:B----4-:R-:W-:-:S03]  /*18100*/  PRMT R47, RZ, 0x7610, R47 ;  /* 0x00007610ff2f7816 */ /* 0x010fc6000000002f */
[----:B------:R-:W-:Y:S04]  /*18110*/  STS.U16 [R4+0x8700], R90 ;  /* 0x0087005a04007388 */ /* 0x000fe80000000400 */
[----:B------:R-:W-:Y:S04]  /*18120*/  STS.U16 [R4+0xb00], R89 ;  /* 0x000b005904007388 */ /* 0x000fe80000000400 */
[----:B0-----:R-:W4:Y:S04]  /*18130*/  LDL R84, [R1+0x4c0] ;  /* 0x0004c00001547983 */ /* 0x001f280000100800 */
[----:B------:R-:W-:Y:S04]  /*18140*/  STS.U16 [R4+0x8b00], R88 ;  /* 0x008b005804007388 */ /* 0x000fe80000000400 */
[----:B------:R-:W-:Y:S04]  /*18150*/  STS.U16 [R4+0xf00], R87 ;  /* 0x000f005704007388 */ /* 0x000fe80000000400 */
[----:B------:R-:W-:Y:S01]  /*18160*/  STS.U16 [R4+0x8f00], R86 ;  /* 0x008f005604007388 */ /* 0x000fe20000000400 */
[----:B------:R-:W-:Y:S01]  /*18170*/  PRMT R48, RZ, 0x7610, R48 ;  /* 0x00007610ff307816 */ /* 0x000fe20000000030 */
[----:B--2---:R-:W-:-:S02]  /*18180*/  @!P0 IMAD.MOV.U32 R19, RZ, RZ, R13 ;  /* 0x000000ffff138224 */ /* 0x004fc400078e000d */
[----:B------:R0:W-:Y:S04]  /*18190*/  STL [R1+0xda4], R13 ;  /* 0x000da40d01007387 */ /* 0x0001e80000100800 */
[----:B------:R3:W2:Y:S04]  /*181a0*/  @!P0 LDG.E.U16 R98, desc[UR60][R18.64] ;  /* 0x0000003c12628981 */ /* 0x0006a8000c1e1500 */
[----:B0-----:R-:W2:Y:S01]  /*181b0*/  LDL.LU R13, [R1+0x1ac] ;  /* 0x0001ac00010d7983 */ /* 0x001ea20000300800 */
[----:B---3--:R-:W-:Y:S01]  /*181c0*/  @!P0 IMAD.MOV.U32 R18, RZ, RZ, R82 ;  /* 0x000000ffff128224 */ /* 0x008fe200078e0052 */
[----:B------:R-:W-:Y:S01]  /*181d0*/  PRMT R49, RZ, 0x7610, R49 ;  /* 0x00007610ff317816 */ /* 0x000fe20000000031 */
[----:B------:R-:W-:Y:S01]  /*181e0*/  @!P0 IMAD.MOV.U32 R19, RZ, RZ, R83 ;  /* 0x000000ffff138224 */ /* 0x000fe200078e0053 */
[----:B------:R-:W3:Y:S04]  /*181f0*/  LDL R82, [R1+0x480] ;  /* 0x0004800001527983 */ /* 0x000ee80000100800 */
[----:B------:R-:W2:Y:S04]  /*18200*/  LDL R83, [R1+0x47c] ;  /* 0x00047c0001537983 */ /* 0x000ea80000100800 */
[----:B------:R0:W2:Y:S04]  /*18210*/  @!P0 LDG.E.U16 R47, desc[UR60][R18.64] ;  /* 0x0000003c122f8981 */ /* 0x0000a8000c1e1500 */
[----:B------:R-:W2:Y:S01]  /*18220*/  LDL R86, [R1+0x3bc] ;  /* 0x0003bc0001567983 */ /* 0x000ea20000100800 */
[----:B0-----:R-:W-:-:S03]  /*18230*/  @!P0 IMAD.MOV.U32 R18, RZ, RZ, R2 ;  /* 0x000000ffff128224 */ /* 0x001fc600078e0002 */
[----:B------:R-:W2:Y:S01]  /*18240*/  LDL R2, [R1+0x440] ;  /* 0x0004400001027983 */ /* 0x000ea20000100800 */
[----:B------:R-:W-:-:S03]  /*18250*/  @!P0 IMAD.MOV.U32 R19, RZ, RZ, R80 ;  /* 0x000000ffff138224 */ /* 0x000fc600078e0050 */
[----:B------:R-:W2:Y:S04]  /*18260*/  LDL R80, [R1+0x43c] ;  /* 0x00043c0001507983 */ /* 0x000ea80000100800 */
[----:B------:R0:W2:Y:S02]  /*18270*/  @!P0 LDG.E.U16 R48, desc[UR60][R18.64] ;  /* 0x0000003c12308981 */ /* 0x0000a4000c1e1500 */
[----:B0-----:R-:W-:Y:S02]  /*18280*/  @!P0 IMAD.MOV.U32 R18, RZ, RZ, R20 ;  /* 0x000000ffff128224 */ /* 0x001fe400078e0014 */
[----:B------:R-:W2:Y:S01]  /*18290*/  LDL R20, [R1+0x400] ;  /* 0x0004000001147983 */ /* 0x000ea20000100800 */
[----:B------:R-:W-:Y:S02]  /*182a0*/  PRMT R50, RZ, 0x7610, R50 ;  /* 0x00007610ff327816 */ /* 0x000fe40000000032 */
[----:B------:R-:W-:Y:S01]  /*182b0*/  PRMT R51, RZ, 0x7610, R51 ;  /* 0x00007610ff337816 */ /* 0x000fe20000000033 */
[----:B------:R-:W-:-:S02]  /*182c0*/  @!P0 IMAD.MOV.U32 R19, RZ, RZ, R81 ;  /* 0x000000ffff138224 */ /* 0x000fc400078e0051 */
[----:B------:R-:W2:Y:S04]  /*182d0*/  LDL R81, [R1+0x3fc] ;  /* 0x0003fc0001517983 */ /* 0x000ea80000100800 */
[----:B------:R0:W2:Y:S02]  /*182e0*/  @!P0 LDG.E.U16 R49, desc[UR60][R18.64] ;  /* 0x0000003c12318981 */ /* 0x0000a4000c1e1500 */
[----:B0-----:R-:W-:Y:S02]  /*182f0*/  @!P0 IMAD.MOV.U32 R19, RZ, RZ, R85 ;  /* 0x000000ffff138224 */ /* 0x001fe400078e0055 */
[----:B------:R-:W2:Y:S01]  /*18300*/  LDL R85, [R1+0x3c0] ;  /* 0x0003c00001557983 */ /* 0x000ea20000100800 */
[----:B----4-:R-:W-:-:S03]  /*18310*/  @!P0 IMAD.MOV.U32 R18, RZ, RZ, R84 ;  /* 0x000000ffff128224 */ /* 0x010fc600078e0054 */
[----:B------:R-:W4:Y:S04]  /*18320*/  LDL R84, [R1+0x37c] ;  /* 0x00037c0001547983 */ /* 0x000f280000100800 */
[----:B------:R3:W4:Y:S01]  /*18330*/  @!P0 LDG.E.U16 R50, desc[UR60][R18.64] ;  /* 0x0000003c12328981 */ /* 0x000722000c1e1500 */
[----:B------:R-:W-:Y:S01]  /*18340*/  PRMT R52, RZ, 0x7610, R52 ;  /* 0x00007610ff347816 */ /* 0x000fe20000000034 */
[----:B---3--:R-:W-:Y:S02]  /*18350*/  @!P0 IMAD.MOV.U32 R18, RZ, RZ, R82 ;  /* 0x000000ffff128224 */ /* 0x008fe400078e0052 */
[----:B------:R-:W3:Y:S01]  /*18360*/  LDL R82, [R1+0x33c] ;  /* 0x00033c0001527983 */ /* 0x000ee20000100800 */
[----:B--2---:R-:W-:-:S03]  /*18370*/  @!P0 IMAD.MOV.U32 R19, RZ, RZ, R83 ;  /* 0x000000ffff138224 */ /* 0x004fc600078e0053 */
[----:B------:R-:W2:Y:S04]  /*18380*/  LDL R83, [R1+0x380] ;  /* 0x0003800001537983 */ /* 0x000ea80000100800 */
[----:B------:R0:W3:Y:S02]  /*18390*/  @!P0 LDG.E.U16 R51, desc[UR60][R18.64] ;  /* 0x0000003c12338981 */ /* 0x0000e4000c1e1500 */
[----:B0-----:R-:W-:Y:S02]  /*183a0*/  @!P0 IMAD.MOV.U32 R18, RZ, RZ, R2 ;  /* 0x000000ffff128224 */ /* 0x001fe400078e0002 */
[----:B------:R-:W3:Y:S01]  /*183b0*/  LDL R2, [R1+0x340] ;  /* 0x0003400001027983 */ /* 0x000ee20000100800 */
[----:B------:R-:W-:-:S03]  /*183c0*/  @!P0 IMAD.MOV.U32 R19, RZ, RZ, R80 ;  /* 0x000000ffff138224 */ /* 0x000fc600078e0050 */
[----:B------:R-:W3:Y:S04]  /*183d0*/  LDL.LU R80, [R1+0x2bc] ;  /* 0x0002bc0001507983 */ /* 0x000ee80000300800 */
[----:B------:R0:W3:Y:S02]  /*183e0*/  @!P0 LDG.E.U16 R52, desc[UR60][R18.64] ;  /* 0x0000003c12348981 */ /* 0x0000e4000c1e1500 */
[----:B0-----:R-:W-:Y:S02]  /*183f0*/  @!P0 IMAD.MOV.U32 R18, RZ, RZ, R20 ;  /* 0x000000ffff128224 */ /* 0x001fe400078e0014 */
[----:B------:R-:W3:Y:S01]  /*18400*/  LDL R20, [R1+0x300] ;  /* 0x0003000001147983 */ /* 0x000ee20000100800 */
[----:B------:R-:W-:Y:S02]  /*18410*/  PRMT R53, RZ, 0x7610, R53 ;  /* 0x00007610ff357816 */ /* 0x000fe40000000035 */
[----:B------:R-:W-:Y:S01]  /*18420*/  PRMT R54, RZ, 0x7610, R54 ;  /* 0x00007610ff367816 */ /* 0x000fe20000000036 */
[----:B------:R-:W-:-:S02]  /*18430*/  @!P0 IMAD.MOV.U32 R19, RZ, RZ, R81 ;  /* 0x000000ffff138224 */ /* 0x000fc400078e0051 */
[----:B------:R-:W3:Y:S04]  /*18440*/  LDL R81, [R1+0x2fc] ;  /* 0x0002fc0001517983 */ /* 0x000ee80000100800 */
[----:B------:R0:W3:Y:S04]  /*18450*/  @!P0 LDG.E.U16 R53, desc[UR60][R18.64] ;  /* 0x0000003c12358981 */ /* 0x0000e8000c1e1500 */
[----:B------:R-:W3:Y:S01]  /*18460*/  LDL.LU R93, [R1+0x27c] ;  /* 0x00027c00015d7983 */ /* 0x000ee20000300800 */
[----:B0-----:R-:W-:Y:S02]  /*18470*/  @!P0 IMAD.MOV.U32 R18, RZ, RZ, R85 ;  /* 0x000000ffff128224 */ /* 0x001fe400078e0055 */
[----:B------:R-:W-:-:S05]  /*18480*/  @!P0 IMAD.MOV.U32 R19, RZ, RZ, R86 ;  /* 0x000000ffff138224 */ /* 0x000fca00078e0056 */
[----:B------:R4:W3:Y:S01]  /*18490*/  @!P0 LDG.E.U16 R54, desc[UR60][R18.64] ;  /* 0x0000003c12368981 */ /* 0x0008e2000c1e1500 */
[----:B------:R-:W-:Y:S01]  /*184a0*/  PRMT R55, RZ, 0x7610, R55 ;  /* 0x00007610ff377816 */ /* 0x000fe20000000037 */
[----:B----4-:R-:W-:Y:S02]  /*184b0*/  @!P0 IMAD.MOV.U32 R19, RZ, RZ, R84 ;  /* 0x000000ffff138224 */ /* 0x010fe400078e0054 */
[----:B------:R-:W4:Y:S01]  /*184c0*/  LDL R84, [R1+0x2c0] ;  /* 0x0002c00001547983 */ /* 0x000f220000100800 */
[----:B------:R-:W-:Y:S01]  /*184d0*/  PRMT R56, RZ, 0x7610, R56 ;  /* 0x00007610ff387816 */ /* 0x000fe20000000038 */
[----:B--2---:R-:W-:Y:S02]  /*184e0*/  @!P0 IMAD.MOV.U32 R18, RZ, RZ, R83 ;  /* 0x000000ffff128224 */ /* 0x004fe400078e0053 */
[----:B------:R-:W2:Y:S04]  /*184f0*/  LDL R83, [R1+0x280] ;  /* 0x0002800001537983 */ /* 0x000ea80000100800 */
[----:B------:R3:W2:Y:S04]  /*18500*/  @!P0 LDG.E.U16 R55, desc[UR60][R18.64] ;  /* 0x0000003c12378981 */ /* 0x0006a8000c1e1500 */
[----:B------:R-:W2:Y:S04]  /*18510*/  LDL.LU R90, [R1+0x200] ;  /* 0x00020000015a7983 */ /* 0x000ea80000300800 */
[----:B------:R-:W2:Y:S01]  /*18520*/  LDL R87, [R1+0x1fc] ;  /* 0x0001fc0001577983 */ /* 0x000ea20000100800 */
[----:B---3--:R-:W-:-:S02]  /*18530*/  @!P0 IMAD.MOV.U32 R18, RZ, RZ, R2 ;  /* 0x000000ffff128224 */ /* 0x008fc400078e0002 */
[----:B------:R-:W-:Y:S01]  /*18540*/  @!P0 IMAD.MOV.U32 R19, RZ, RZ, R82 ;  /* 0x000000ffff138224 */ /* 0x000fe200078e0052 */
[----:B------:R-:W3:Y:S04]  /*18550*/  LDL R2, [R1+0x240] ;  /* 0x0002400001027983 */ /* 0x000ee80000100800 */
[----:B------:R-:W3:Y:S04]  /*18560*/  LDL R82, [R1+0x23c] ;  /* 0x00023c0001527983 */ /* 0x000ee80000100800 */
[----:B------:R-:W3:Y:S04]  /*18570*/  LDL R86, [R1+0x1bc] ;  /* 0x0001bc0001567983 */ /* 0x000ee80000100800 */
[----:B------:R-:W3:Y:S04]  /*18580*/  LDL R85, [R1+0x1c0] ;  /* 0x0001c00001557983 */ /* 0x000ee80000100800 */
[----:B------:R0:W3:Y:S02]  /*18590*/  @!P0 LDG.E.U16 R56, desc[UR60][R18.64] ;  /* 0x0000003c12388981 */ /* 0x0000e4000c1e1500 */
[----:B0-----:R-:W-:-:S02]  /*185a0*/  @!P0 IMAD.MOV.U32 R18, RZ, RZ, R20 ;  /* 0x000000ffff128224 */ /* 0x001fc400078e0014 */
[----:B------:R-:W3:Y:S01]  /*185b0*/  LDL R20, [R1+0xd5c] ;  /* 0x000d5c0001147983 */ /* 0x000ee20000100800 */
[----:B------:R-:W-:Y:S02]  /*185c0*/  PRMT R57, RZ, 0x7610, R57 ;  /* 0x00007610ff397816 */ /* 0x000fe40000000039 */
[----:B------:R-:W-:Y:S01]  /*185d0*/  PRMT R58, RZ, 0x7610, R58 ;  /* 0x00007610ff3a7816 */ /* 0x000fe2000000003a */
[----:B------:R-:W-:Y:S01]  /*185e0*/  @!P0 IMAD.MOV.U32 R19, RZ, RZ, R81 ;  /* 0x000000ffff138224 */ /* 0x000fe200078e0051 */
[----:B------:R-:W-:Y:S01]  /*185f0*/  PRMT R59, RZ, 0x7610, R59 ;  /* 0x00007610ff3b7816 */ /* 0x000fe2000000003b */
[----:B------:R-:W3:Y:S04]  /*18600*/  LDL R81, [R1+0x554] ;  /* 0x0005540001517983 */ /* 0x000ee80000100800 */
[----:B------:R0:W3:Y:S02]  /*18610*/  @!P0 LDG.E.U16 R57, desc[UR60][R18.64] ;  /* 0x0000003c12398981 */ /* 0x0000e4000c1e1500 */
[----:B0-----:R-:W-:Y:S01]  /*18620*/  @!P0 IMAD.MOV.U32 R19, RZ, RZ, R80 ;  /* 0x000000ffff138224 */ /* 0x001fe200078e0050 */
[----:B------:R-:W-:Y:S01]  /*18630*/  PRMT R60, RZ, 0x7610, R60 ;  /* 0x00007610ff3c7816 */ /* 0x000fe2000000003c */
[----:B----4-:R-:W-:-:S02]  /*18640*/  @!P0 IMAD.MOV.U32 R18, RZ, RZ, R84 ;  /* 0x000000ffff128224 */ /* 0x010fc400078e0054 */
[----:B------:R-:W4:Y:S04]  /*18650*/  LDL R84, [R1+0x534] ;  /* 0x0005340001547983 */ /* 0x000f280000100800 */
[----:B------:R0:W4:Y:S02]  /*18660*/  @!P0 LDG.E.U16 R58, desc[UR60][R18.64] ;  /* 0x0000003c123a8981 */ /* 0x000124000c1e1500 */
[----:B0-----:R-:W-:Y:S01]  /*18670*/  @!P0 IMAD.MOV.U32 R19, RZ, RZ, R93 ;  /* 0x000000ffff138224 */ /* 0x001fe200078e005d */
[----:B------:R-:W-:Y:S02]  /*18680*/  PRMT R61, RZ, 0x7610, R61 ;  /* 0x00007610ff3d7816 */ /* 0x000fe4000000003d */
[----:B------:R-:W-:Y:S01]  /*18690*/  PRMT R62, RZ, 0x7610, R62 ;  /* 0x00007610ff3e7816 */ /* 0x000fe2000000003e */
[----:B--2---:R-:W-:-:S02]  /*186a0*/  @!P0 IMAD.MOV.U32 R18, RZ, RZ, R83 ;  /* 0x000000ffff128224 */ /* 0x004fc400078e0053 */
[----:B------:R-:W2:Y:S04]  /*186b0*/  LDL R83, [R1+0x4f4] ;  /* 0x0004f40001537983 */ /* 0x000ea80000100800 */
[----:B------:R3:W2:Y:S02]  /*186c0*/  @!P0 LDG.E.U16 R59, desc[UR60][R18.64] ;  /* 0x0000003c123b8981 */ /* 0x0006a4000c1e1500 */
[----:B---3--:R-:W-:Y:S02]  /*186d0*/  @!P0 IMAD.MOV.U32 R18, RZ, RZ, R2 ;  /* 0x000000ffff128224 */ /* 0x008fe400078e0002 */
[----:B------:R-:W3:Y:S01]  /*186e0*/  LDL R2, [R1+0x4f8] ;  /* 0x0004f80001027983 */ /* 0x000ee20000100800 */
[----:B------:R-:W-:-:S03]  /*186f0*/  @!P0 IMAD.MOV.U32 R19, RZ, RZ, R82 ;  /* 0x000000ffff138224 */ /* 0x000fc600078e0052 */
[----:B------:R-:W2:Y:S04]  /*18700*/  LDL R82, [R1+0x538] ;  /* 0x0005380001527983 */ /* 0x000ea80000100800 */
[----:B------:R0:W3:Y:S02]  /*18710*/  @!P0 LDG.E.U16 R60, desc[UR60][R18.64] ;  /* 0x0000003c123c8981 */ /* 0x0000e4000c1e1500 */
[----:B0-----:R-:W-:Y:S02]  /*18720*/  @!P0 IMAD.MOV.U32 R18, RZ, RZ, R90 ;  /* 0x000000ffff128224 */ /* 0x001fe400078e005a */
[----:B------:R-:W-:-:S05]  /*18730*/  @!P0 IMAD.MOV.U32 R19, RZ, RZ, R87 ;  /* 0x000000ffff138224 */ /* 0x000fca00078e0057 */
[----:B------:R0:W3:Y:S02]  /*18740*/  @!P0 LDG.E.U16 R61, desc[UR60][R18.64] ;  /* 0x0000003c123d8981 */ /* 0x0000e4000c1e1500 */
[----:B0-----:R-:W-:Y:S02]  /*18750*/  @!P0 IMAD.MOV.U32 R18, RZ, RZ, R85 ;  /* 0x000000ffff128224 */ /* 0x001fe400078e0055 */
[----:B------:R-:W-:Y:S01]  /*18760*/  @!P0 IMAD.MOV.U32 R19, RZ, RZ, R86 ;  /* 0x000000ffff138224 */ /* 0x000fe200078e0056 */
[----:B------:R-:W3:Y:S04]  /*18770*/  LDL R85, [R1+0x4b8] ;  /* 0x0004b80001557983 */ /* 0x000ee80000100800 */
[----:B------:R-:W3:Y:S04]  /*18780*/  LDL R86, [R1+0x4b4] ;  /* 0x0004b40001567983 */ /* 0x000ee80000100800 */
[----:B------:R0:W3:Y:S02]  /*18790*/  @!P0 LDG.E.U16 R62, desc[UR60][R18.64] ;  /* 0x0000003c123e8981 */ /* 0x0000e4000c1e1500 */
[----:B0-----:R-:W-:-:S02]  /*187a0*/  @!P0 IMAD.MOV.U32 R18, RZ, RZ, R20 ;  /* 0x000000ffff128224 */ /* 0x001fc400078e0014 */
[----:B------:R-:W3:Y:S01]  /*187b0*/  LDL R20, [R1+0x478] ;  /* 0x0004780001147983 */ /* 0x000ee20000100800 */
[----:B------:R-:W-:Y:S01]  /*187c0*/  PRMT R63, RZ, 0x7610, R63 ;  /* 0x00007610ff3f7816 */ /* 0x000fe2000000003f */
[----:B------:R-:W-:Y:S02]  /*187d0*/  @!P0 IMAD.MOV.U32 R19, RZ, RZ, R81 ;  /* 0x000000ffff138224 */ /* 0x000fe400078e0051 */
[----:B------:R-:W3:Y:S01]  /*187e0*/  LDL R81, [R1+0x474] ;  /* 0x0004740001517983 */ /* 0x000ee20000100800 */
[----:B------:R-:W-:-:S03]  /*187f0*/  PRMT R64, RZ, 0x7610, R64 ;  /* 0x00007610ff407816 */ /* 0x000fc60000000040 */
[----:B------:R4:W3:Y:S01]  /*18800*/  @!P0 LDG.E.U16 R63, desc[UR60][R18.64] ;  /* 0x0000003c123f8981 */ /* 0x0008e2000c1e1500 */
[----:B------:R-:W-:Y:S01]  /*18810*/  PRMT R65, RZ, 0x7610, R65 ;  /* 0x00007610ff417816 */ /* 0x000fe20000000041 */
[----:B----4-:R-:W-:Y:S02]  /*18820*/  @!P0 IMAD.MOV.U32 R19, RZ, RZ, R84 ;  /* 0x000000ffff138224 */ /* 0x010fe400078e0054 */
[----:B------:R-:W4:Y:S01]  /*18830*/  LDL R84, [R1+0x434] ;  /* 0x0004340001547983 */ /* 0x000f220000100800 */
[----:B------:R-:W-:Y:S01]  /*18840*/  PRMT R66, RZ, 0x7610, R66 ;  /* 0x00007610ff427816 */ /* 0x000fe20000000042 */
[----:B--2---:R-:W-:Y:S02]  /*18850*/  @!P0 IMAD.MOV.U32 R18, RZ, RZ, R82 ;  /* 0x000000ffff128224 */ /* 0x004fe400078e0052 */
[----:B------:R-:W2:Y:S04]  /*18860*/  LDL R82, [R1+0x438] ;  /* 0x0004380001527983 */ /* 0x000ea80000100800 */
[----:B------:R3:W2:Y:S02]  /*18870*/  @!P0 LDG.E.U16 R64, desc[UR60][R18.64] ;  /* 0x0000003c12408981 */ /* 0x0006a4000c1e1500 */
[----:B---3--:R-:W-:-:S02]  /*18880*/  @!P0 IMAD.MOV.U32 R18, RZ, RZ, R2 ;  /* 0x000000ffff128224 */ /* 0x008fc400078e0002 */
[----:B------:R-:W-:Y:S01]  /*18890*/  @!P0 IMAD.MOV.U32 R19, RZ, RZ, R83 ;  /* 0x000000ffff138224 */ /* 0x000fe200078e0053 */
[----:B------:R-:W3:Y:S04]  /*188a0*/  LDL R2, [R1+0x3f8] ;  /* 0x0003f80001027983 */ /* 0x000ee80000100800 */
[----:B------:R-:W3:Y:S04]  /*188b0*/  LDL R83, [R1+0x3f4] ;  /* 0x0003f40001537983 */ /* 0x000ee80000100800 */
[----:B------:R0:W3:Y:S02]  /*188c0*/  @!P0 LDG.E.U16 R65, desc[UR60][R18.64] ;  /* 0x0000003c12418981 */ /* 0x0000e4000c1e1500 */
[----:B0-----:R-:W-:-:S02]  /*188d0*/  @!P0 IMAD.MOV.U32 R18, RZ, RZ, R85 ;  /* 0x000000ffff128224 */ /* 0x001fc400078e0055 */
        /* <DEDUP_REMOVED lines=19> */
[----:B------:R-:W3:Y:S01]  /*18a10*/  LDL R2, [R1+0x2f8] ;  /* 0x0002f80001027983 */ /* 0x000ee20000100800 */
[----:B------:R-:W-:-:S03]  /*18a20*/  @!P0 IMAD.MOV.U32 R19, RZ, RZ, R83 ;  /* 0x000000ffff138224 */ /* 0x000fc600078e0053 */
[----:B------:R-:W3:Y:S04]  /*18a30*/  LDL R83, [R1+0x2f4] ;  /* 0x0002f40001537983 */ /* 0x000ee80000100800 */
[----:B------:R0:W3:Y:S04]  /*18a40*/  @!P0 LDG.E.U16 R69, desc[UR60][R18.64] ;  /* 0x0000003c12458981 */ /* 0x0000e8000c1e1500 */
[----:B------:R-:W3:Y:S04]  /*18a50*/  LDL.LU R88, [R1+0x2b4] ;  /* 0x0002b40001587983 */ /* 0x000ee80000300800 */
[----:B------:R-:W3:Y:S01]  /*18a60*/  LDL.LU R95, [R1+0x274] ;  /* 0x00027400015f7983 */ /* 0x000ee20000300800 */
[----:B0-----:R-:W-:-:S02]  /*18a70*/  @!P0 IMAD.MOV.U32 R18, RZ, RZ, R85 ;  /* 0x000000ffff128224 */ /* 0x001fc400078e0055 */
[----:B------:R-:W-:-:S05]  /*18a80*/  @!P0 IMAD.MOV.U32 R19, RZ, RZ, R86 ;  /* 0x000000ffff138224 */ /* 0x000fca00078e0056 */
[----:B------:R0:W3:Y:S02]  /*18a90*/  @!P0 LDG.E.U16 R70, desc[UR60][R18.64] ;  /* 0x0000003c12468981 */ /* 0x0000e4000c1e1500 */
[----:B0-----:R-:W-:Y:S02]  /*18aa0*/  @!P0 IMAD.MOV.U32 R18, RZ, RZ, R20 ;  /* 0x000000ffff128224 */ /* 0x001fe400078e0014 */
[----:B------:R-:W3:Y:S01]  /*18ab0*/  LDL R20, [R1+0x2b8] ;  /* 0x0002b80001147983 */ /* 0x000ee20000100800 */
[----:B------:R-:W-:Y:S01]  /*18ac0*/  PRMT R71, RZ, 0x7610, R71 ;  /* 0x00007610ff477816 */ /* 0x000fe20000000047 */
[----:B------:R-:W-:Y:S02]  /*18ad0*/  @!P0 IMAD.MOV.U32 R19, RZ, RZ, R81 ;  /* 0x000000ffff138224 */ /* 0x000fe400078e0051 */
[----:B------:R-:W3:Y:S04]  /*18ae0*/  LDL R81, [R1+0x278] ;  /* 0x0002780001517983 */ /* 0x000ee80000100800 */
[----:B------:R4:W3:Y:S04]  /*18af0*/  @!P0 LDG.E.U16 R71, desc[UR60][R18.64] ;  /* 0x0000003c12478981 */ /* 0x0008e8000c1e1500 */
[----:B------:R-:W3:Y:S01]  /*18b00*/  LDL.LU R96, [R1+0x234] ;  /* 0x0002340001607983 */ /* 0x000ee20000300800 */
[----:B------:R-:W-:Y:S01]  /*18b10*/  PRMT R72, RZ, 0x7610, R72 ;  /* 0x00007610ff487816 */ /* 0x000fe20000000048 */
[----:B----4-:R-:W-:Y:S01]  /*18b20*/  @!P0 IMAD.MOV.U32 R19, RZ, RZ, R84 ;  /* 0x000000ffff138224 */ /* 0x010fe200078e0054 */
[----:B------:R-:W-:Y:S01]  /*18b30*/  PRMT R73, RZ, 0x7610, R73 ;  /* 0x00007610ff497816 */ /* 0x000fe20000000049 */
[----:B--2---:R-:W-:-:S02]  /*18b40*/  @!P0 IMAD.MOV.U32 R18, RZ, RZ, R82 ;  /* 0x000000ffff128224 */ /* 0x004fc400078e0052 */
[----:B------:R-:W2:Y:S04]  /*18b50*/  LDL R82, [R1+0x238] ;  /* 0x0002380001527983 */ /* 0x000ea80000100800 */
[----:B------:R-:W4:Y:S04]  /*18b60*/  LDL.LU R89, [R1+0x1f8] ;  /* 0x0001f80001597983 */ /* 0x000f280000300800 */
[----:B------:R-:W4:Y:S04]  /*18b70*/  LDL R85, [R1+0x1f4] ;  /* 0x0001f40001557983 */ /* 0x000f280000100800 */
[----:B------:R3:W4:Y:S04]  /*18b80*/  @!P0 LDG.E.U16 R72, desc[UR60][R18.64] ;  /* 0x0000003c12488981 */ /* 0x000728000c1e1500 */
[----:B------:R-:W4:Y:S01]  /*18b90*/  LDL R84, [R1+0x1b4] ;  /* 0x0001b40001547983 */ /* 0x000f220000100800 */
[----:B---3--:R-:W-:-:S02]  /*18ba0*/  @!P0 IMAD.MOV.U32 R18, RZ, RZ, R2 ;  /* 0x000000ffff128224 */ /* 0x008fc400078e0002 */
[----:B------:R-:W-:Y:S02]  /*18bb0*/  @!P0 IMAD.MOV.U32 R19, RZ, RZ, R83 ;  /* 0x000000ffff138224 */ /* 0x000fe400078e0053 */
[----:B------:R-:W3:Y:S04]  /*18bc0*/  LDL R83, [R1+0x1b8] ;  /* 0x0001b80001537983 */ /* 0x000ee80000100800 */
[----:B------:R0:W3:Y:S04]  /*18bd0*/  @!P0 LDG.E.U16 R73, desc[UR60][R18.64] ;  /* 0x0000003c12498981 */ /* 0x0000e8000c1e1500 */
[----:B------:R-:W3:Y:S01]  /*18be0*/  LDL.LU R2, [R1+0xd68] ;  /* 0x000d680001027983 */ /* 0x000ee20000300800 */
[----:B------:R-:W-:-:S02]  /*18bf0*/  PRMT R74, RZ, 0x7610, R74 ;  /* 0x00007610ff4a7816 */ /* 0x000fc4000000004a */
[----:B------:R-:W-:Y:S01]  /*18c00*/  PRMT R75, RZ, 0x7610, R75 ;  /* 0x00007610ff4b7816 */ /* 0x000fe2000000004b */
[----:B------:R-:W3:Y:S01]  /*18c10*/  LDL R87, [R1+0x52c] ;  /* 0x00052c0001577983 */ /* 0x000ee20000100800 */
[----:B0-----:R-:W-:Y:S01]  /*18c20*/  @!P0 IMAD.MOV.U32 R19, RZ, RZ, R88 ;  /* 0x000000ffff138224 */ /* 0x001fe200078e0058 */
[----:B------:R-:W-:Y:S02]  /*18c30*/  PRMT R76, RZ, 0x7610, R76 ;  /* 0x00007610ff4c7816 */ /* 0x000fe4000000004c */
[----:B------:R-:W3:Y:S01]  /*18c40*/  LDL R86, [R1+0x4ac] ;  /* 0x0004ac0001567983 */ /* 0x000ee20000100800 */
[----:B------:R-:W-:-:S03]  /*18c50*/  @!P0 IMAD.MOV.U32 R18, RZ, RZ, R20 ;  /* 0x000000ffff128224 */ /* 0x000fc600078e0014 */
[----:B------:R-:W3:Y:S04]  /*18c60*/  LDL R20, [R1+0xd58] ;  /* 0x000d580001147983 */ /* 0x000ee80000100800 */
[----:B------:R0:W3:Y:S02]  /*18c70*/  @!P0 LDG.E.U16 R74, desc[UR60][R18.64] ;  /* 0x0000003c124a8981 */ /* 0x0000e4000c1e1500 */
[----:B0-----:R-:W-:Y:S02]  /*18c80*/  @!P0 IMAD.MOV.U32 R18, RZ, RZ, R81 ;  /* 0x000000ffff128224 */ /* 0x001fe400078e0051 */
[----:B------:R-:W-:Y:S01]  /*18c90*/  @!P0 IMAD.MOV.U32 R19, RZ, RZ, R95 ;  /* 0x000000ffff138224 */ /* 0x000fe200078e005f */
[----:B------:R-:W3:Y:S04]  /*18ca0*/  LDL R81, [R1+0x530] ;  /* 0x0005300001517983 */ /* 0x000ee80000100800 */
[----:B------:R0:W3:Y:S01]  /*18cb0*/  @!P0 LDG.E.U16 R75, desc[UR60][R18.64] ;  /* 0x0000003c124b8981 */ /* 0x0000e2000c1e1500 */
[----:B------:R-:W-:Y:S01]  /*18cc0*/  PRMT R77, RZ, 0x7610, R77 ;  /* 0x00007610ff4d7816 */ /* 0x000fe2000000004d */
[----:B0-----:R-:W-:Y:S01]  /*18cd0*/  @!P0 IMAD.MOV.U32 R19, RZ, RZ, R96 ;  /* 0x000000ffff138224 */ /* 0x001fe200078e0060 */
[----:B------:R-:W-:Y:S01]  /*18ce0*/  PRMT R78, RZ, 0x7610, R78 ;  /* 0x00007610ff4e7816 */ /* 0x000fe2000000004e */
[----:B--2---:R-:W-:-:S02]  /*18cf0*/  @!P0 IMAD.MOV.U32 R18, RZ, RZ, R82 ;  /* 0x000000ffff128224 */ /* 0x004fc400078e0052 */
[----:B------:R-:W2:Y:S04]  /*18d00*/  LDL R82, [R1+0x4f0] ;  /* 0x0004f00001527983 */ /* 0x000ea80000100800 */
[----:B------:R4:W2:Y:S02]  /*18d10*/  @!P0 LDG.E.U16 R76, desc[UR60][R18.64] ;  /* 0x0000003c124c8981 */ /* 0x0008a4000c1e1500 */
[----:B----4-:R-:W-:Y:S02]  /*18d20*/  @!P0 IMAD.MOV.U32 R18, RZ, RZ, R89 ;  /* 0x000000ffff128224 */ /* 0x010fe400078e0059 */
[----:B------:R-:W-:Y:S02]  /*18d30*/  @!P0 IMAD.MOV.U32 R19, RZ, RZ, R85 ;  /* 0x000000ffff138224 */ /* 0x000fe400078e0055 */
[----:B------:R-:W4:Y:S04]  /*18d40*/  LDL R85, [R1+0x4ec] ;  /* 0x0004ec0001557983 */ /* 0x000f280000100800 */
[----:B------:R3:W4:Y:S02]  /*18d50*/  @!P0 LDG.E.U16 R77, desc[UR60][R18.64] ;  /* 0x0000003c124d8981 */ /* 0x000724000c1e1500 */
[----:B---3--:R-:W-:-:S02]  /*18d60*/  @!P0 IMAD.MOV.U32 R18, RZ, RZ, R83 ;  /* 0x000000ffff128224 */ /* 0x008fc400078e0053 */
[----:B------:R-:W-:Y:S01]  /*18d70*/  @!P0 IMAD.MOV.U32 R19, RZ, RZ, R84 ;  /* 0x000000ffff138224 */ /* 0x000fe200078e0054 */
[----:B------:R-:W3:Y:S04]  /*18d80*/  LDL R83, [R1+0x46c] ;  /* 0x00046c0001537983 */ /* 0x000ee80000100800 */
[----:B------:R-:W3:Y:S04]  /*18d90*/  LDL R84, [R1+0x4b0] ;  /* 0x0004b00001547983 */ /* 0x000ee80000100800 */
[----:B------:R0:W3:Y:S02]  /*18da0*/  @!P0 LDG.E.U16 R78, desc[UR60][R18.64] ;  /* 0x0000003c124e8981 */ /* 0x0000e4000c1e1500 */
[----:B0-----:R-:W-:-:S02]  /*18db0*/  @!P0 IMAD.MOV.U32 R19, RZ, RZ, R20 ;  /* 0x000000ffff138224 */ /* 0x001fc400078e0014 */
[----:B------:R-:W3:Y:S01]  /*18dc0*/  LDL R20, [R1+0x470] ;  /* 0x0004700001147983 */ /* 0x000ee20000100800 */
[----:B------:R-:W-:Y:S01]  /*18dd0*/  PRMT R79, RZ, 0x7610, R79 ;  /* 0x00007610ff4f7816 */ /* 0x000fe2000000004f */
[----:B------:R-:W-:Y:S01]  /*18de0*/  @!P0 IMAD.MOV.U32 R18, RZ, RZ, R2 ;  /* 0x000000ffff128224 */ /* 0x000fe200078e0002 */
[----:B------:R-:W-:Y:S01]  /*18df0*/  PRMT R151, RZ, 0x7610, R151 ;  /* 0x00007610ff977816 */ /* 0x000fe20000000097 */
[----:B------:R0:W-:Y:S04]  /*18e00*/  STL [R1+0xe20], R2 ;  /* 0x000e200201007387 */ /* 0x0001e80000100800 */
[----:B------:R1:W3:Y:S01]  /*18e10*/  @!P0 LDG.E.U16 R79, desc[UR60][R18.64] ;  /* 0x0000003c124f8981 */ /* 0x0002e2000c1e1500 */
[----:B------:R-:W-:-:S03]  /*18e20*/  PRMT R150, RZ, 0x7610, R150 ;  /* 0x00007610ff967816 */ /* 0x000fc60000000096 */
[----:B0-----:R-:W3:Y:S01]  /*18e30*/  LDL R2, [R1+0x430] ;  /* 0x0004300001027983 */ /* 0x001ee20000100800 */
[----:B-1----:R-:W-:Y:S02]  /*18e40*/  @!P0 IMAD.MOV.U32 R18, RZ, RZ, R81 ;  /* 0x000000ffff128224 */ /* 0x002fe400078e0051 */
[----:B------:R-:W-:Y:S01]  /*18e50*/  @!P0 IMAD.MOV.U32 R19, RZ, RZ, R87 ;  /* 0x000000ffff138224 */ /* 0x000fe200078e0057 */
[----:B------:R-:W3:Y:S04]  /*18e60*/  LDL R81, [R1+0x42c] ;  /* 0x00042c0001517983 */ /* 0x000ee80000100800 */
[----:B------:R2:W3:Y:S01]  /*18e70*/  @!P0 LDG.E.U16 R151, desc[UR60][R18.64] ;  /* 0x0000003c12978981 */ /* 0x0004e2000c1e1500 */
[----:B------:R-:W-:-:S03]  /*18e80*/  PRMT R149, RZ, 0x7610, R149 ;  /* 0x00007610ff957816 */ /* 0x000fc60000000095 */
[----:B------:R-:W3:Y:S01]  /*18e90*/  LDL R87, [R1+0x3ac] ;  /* 0x0003ac0001577983 */ /* 0x000ee20000100800 */
[----:B--2---:R-:W-:-:S03]  /*18ea0*/  @!P0 IMAD.MOV.U32 R18, RZ, RZ, R82 ;  /* 0x000000ffff128224 */ /* 0x004fc600078e0052 */
[----:B------:R-:W2:Y:S01]  /*18eb0*/  LDL R82, [R1+0x3f0] ;  /* 0x0003f00001527983 */ /* 0x000ea20000100800 */
[----:B----4-:R-:W-:-:S03]  /*18ec0*/  @!P0 IMAD.MOV.U32 R19, RZ, RZ, R85 ;  /* 0x000000ffff138224 */ /* 0x010fc600078e0055 */
[----:B------:R-:W4:Y:S04]  /*18ed0*/  LDL R85, [R1+0x3ec] ;  /* 0x0003ec0001557983 */ /* 0x000f280000100800 */
[----:B------:R0:W4:Y:S02]  /*18ee0*/  @!P0 LDG.E.U16 R150, desc[UR60][R18.64] ;  /* 0x0000003c12968981 */ /* 0x000124000c1e1500 */
[----:B0-----:R-:W-:Y:S02]  /*18ef0*/  @!P0 IMAD.MOV.U32 R19, RZ, RZ, R86 ;  /* 0x000000ffff138224 */ /* 0x001fe400078e0056 */
[----:B------:R-:W4:Y:S01]  /*18f00*/  LDL R86, [R1+0x3b0] ;  /* 0x0003b00001567983 */ /* 0x000f220000100800 */
[----:B---3--:R-:W-:Y:S01]  /*18f10*/  @!P0 IMAD.MOV.U32 R18, RZ, RZ, R84 ;  /* 0x000000ffff128224 */ /* 0x008fe200078e0054 */
[----:B------:R-:W-:-:S02]  /*18f20*/  PRMT R148, RZ, 0x7610, R148 ;  /* 0x00007610ff947816 */ /* 0x000fc40000000094 */
[----:B------:R-:W3:Y:S04]  /*18f30*/  LDL R84, [R1+0x32c] ;  /* 0x00032c0001547983 */ /* 0x000ee80000100800 */
[----:B------:R0:W3:Y:S02]  /*18f40*/  @!P0 LDG.E.U16 R149, desc[UR60][R18.64] ;  /* 0x0000003c12958981 */ /* 0x0000e4000c1e1500 */
[----:B0-----:R-:W-:Y:S02]  /*18f50*/  @!P0 IMAD.MOV.U32 R18, RZ, RZ, R20 ;  /* 0x000000ffff128224 */ /* 0x001fe400078e0014 */
[----:B------:R-:W3:Y:S01]  /*18f60*/  LDL R20, [R1+0x370] ;  /* 0x0003700001147983 */ /* 0x000ee20000100800 */
[----:B------:R-:W-:-:S03]  /*18f70*/  @!P0 IMAD.MOV.U32 R19, RZ, RZ, R83 ;  /* 0x000000ffff138224 */ /* 0x000fc600078e0053 */
[----:B------:R-:W3:Y:S01]  /*18f80*/  LDL R83, [R1+0x36c] ;  /* 0x00036c0001537983 */ /* 0x000ee20000100800 */
[----:B------:R-:W-:-:S03]  /*18f90*/  PRMT R147, RZ, 0x7610, R147 ;  /* 0x00007610ff937816 */ /* 0x000fc60000000093 */
[----:B------:R0:W3:Y:S01]  /*18fa0*/  @!P0 LDG.E.U16 R148, desc[UR60][R18.64] ;  /* 0x0000003c12948981 */ /* 0x0000e2000c1e1500 */
[----:B------:R-:W-:Y:S01]  /*18fb0*/  PRMT R146, RZ, 0x7610, R146 ;  /* 0x00007610ff927816 */ /* 0x000fe20000000092 */
[----:B0-----:R-:W-:Y:S02]  /*18fc0*/  @!P0 IMAD.MOV.U32 R18, RZ, RZ, R2 ;  /* 0x000000ffff128224 */ /* 0x001fe400078e0002 */
[----:B------:R-:W-:Y:S02]  /*18fd0*/  @!P0 IMAD.MOV.U32 R19, RZ, RZ, R81 ;  /* 0x000000ffff138224 */ /* 0x000fe400078e0051 */
[----:B------:R-:W3:Y:S04]  /*18fe0*/  LDL R81, [R1+0x330] ;  /* 0x0003300001517983 */ /* 0x000ee80000100800 */
[----:B------:R2:W3:Y:S04]  /*18ff0*/  @!P0 LDG.E.U16 R147, desc[UR60][R18.64] ;  /* 0x0000003c12938981 */ /* 0x0004e8000c1e1500 */
[----:B------:R-:W3:Y:S01]  /*19000*/  LDL.LU R2, [R1+0x2ac] ;  /* 0x0002ac0001027983 */ /* 0x000ee20000300800 */
[----:B------:R-:W-:Y:S01]  /*19010*/  PRMT R145, RZ, 0x7610, R145 ;  /* 0x00007610ff917816 */ /* 0x000fe20000000091 */
[----:B--2---:R-:W-:-:S02]  /*19020*/  @!P0 IMAD.MOV.U32 R18, RZ, RZ, R82 ;  /* 0x000000ffff128224 */ /* 0x004fc400078e0052 */
[----:B------:R-:W2:Y:S01]  /*19030*/  LDL R82, [R1+0x2f0] ;  /* 0x0002f00001527983 */ /* 0x000ea20000100800 */
[----:B----4-:R-:W-:-:S03]  /*19040*/  @!P0 IMAD.MOV.U32 R19, RZ, RZ, R85 ;  /* 0x000000ffff138224 */ /* 0x010fc600078e0055 */
[----:B------:R-:W4:Y:S04]  /*19050*/  LDL R85, [R1+0x2ec] ;  /* 0x0002ec0001557983 */ /* 0x000f280000100800 */
[----:B------:R0:W4:Y:S02]  /*19060*/  @!P0 LDG.E.U16 R146, desc[UR60][R18.64] ;  /* 0x0000003c12928981 */ /* 0x000124000c1e1500 */
[----:B0-----:R-:W-:Y:S02]  /*19070*/  @!P0 IMAD.MOV.U32 R18, RZ, RZ, R86 ;  /* 0x000000ffff128224 */ /* 0x001fe400078e0056 */
[----:B------:R-:W-:Y:S01]  /*19080*/  @!P0 IMAD.MOV.U32 R19, RZ, RZ, R87 ;  /* 0x000000ffff138224 */ /* 0x000fe200078e0057 */
[----:B------:R-:W4:Y:S04]  /*19090*/  LDL R86, [R1+0x2b0] ;  /* 0x0002b00001567983 */ /* 0x000f280000100800 */
[----:B------:R3:W4:Y:S02]  /*190a0*/  @!P0 LDG.E.U16 R145, desc[UR60][R18.64] ;  /* 0x0000003c12918981 */ /* 0x000724000c1e1500 */
[----:B---3--:R-:W-:-:S02]  /*190b0*/  @!P0 IMAD.MOV.U32 R18, RZ, RZ, R20 ;  /* 0x000000ffff128224 */ /* 0x008fc400078e0014 */
[----:B------:R-:W3:Y:S01]  /*190c0*/  LDL R20, [R1+0x270] ;  /* 0x0002700001147983 */ /* 0x000ee20000100800 */
[----:B------:R-:W-:-:S03]  /*190d0*/  @!P0 IMAD.MOV.U32 R19, RZ, RZ, R83 ;  /* 0x000000ffff138224 */ /* 0x000fc600078e0053 */
[----:B------:R-:W3:Y:S01]  /*190e0*/  LDL R83, [R1+0x26c] ;  /* 0x00026c0001537983 */ /* 0x000ee20000100800 */
[----:B------:R-:W-:Y:S02]  /*190f0*/  PRMT R144, RZ, 0x7610, R144 ;  /* 0x00007610ff907816 */ /* 0x000fe40000000090 */
[----:B------:R-:W-:Y:S01]  /*19100*/  PRMT R143, RZ, 0x7610, R143 ;  /* 0x00007610ff8f7816 */ /* 0x000fe2000000008f */
[----:B------:R-:W3:Y:S04]  /*19110*/  LDL.LU R91, [R1+0x22c] ;  /* 0x00022c00015b7983 */ /* 0x000ee80000300800 */
[----:B------:R0:W3:Y:S01]  /*19120*/  @!P0 LDG.E.U16 R144, desc[UR60][R18.64] ;  /* 0x0000003c12908981 */ /* 0x0000e2000c1e1500 */
[----:B------:R-:W-:Y:S01]  /*19130*/  PRMT R142, RZ, 0x7610, R142 ;  /* 0x00007610ff8e7816 */ /* 0x000fe2000000008e */
[----:B0-----:R-:W-:-:S02]  /*19140*/  @!P0 IMAD.MOV.U32 R18, RZ, RZ, R81 ;  /* 0x000000ffff128224 */ /* 0x001fc400078e0051 */
[----:B------:R-:W-:Y:S01]  /*19150*/  @!P0 IMAD.MOV.U32 R19, RZ, RZ, R84 ;  /* 0x000000ffff138224 */ /* 0x000fe200078e0054 */
        /* <DEDUP_REMOVED lines=8> */
[----:B------:R0:W2:Y:S04]  /*191e0*/  @!P0 LDG.E.U16 R142, desc[UR60][R18.64] ;  /* 0x0000003c128e8981 */ /* 0x0000a8000c1e1500 */
[----:B------:R1:W-:Y:S01]  /*191f0*/  STL [R1+0xe24], R2 ;  /* 0x000e240201007387 */ /* 0x0003e20000100800 */
[----:B------:R-:W-:Y:S02]  /*19200*/  PRMT R140, RZ, 0x7610, R140 ;  /* 0x00007610ff8c7816 */ /* 0x000fe4000000008c */
[----:B------:R-:W-:Y:S01]  /*19210*/  PRMT R139, RZ, 0x7610, R139 ;  /* 0x00007610ff8b7816 */ /* 0x000fe2000000008b */
[----:B------:R-:W2:Y:S01]  /*19220*/  LDL R92, [R1+0x4e4] ;  /* 0x0004e400015c7983 */ /* 0x000ea20000100800 */
[----:B0-----:R-:W-:-:S02]  /*19230*/  @!P0 IMAD.MOV.U32 R19, RZ, RZ, R2 ;  /* 0x000000ffff138224 */ /* 0x001fc400078e0002 */
[----:B------:R-:W-:Y:S01]  /*19240*/  @!P0 IMAD.MOV.U32 R18, RZ, RZ, R86 ;  /* 0x000000ffff128224 */ /* 0x000fe200078e0056 */
[----:B------:R-:W-:Y:S01]  /*19250*/  PRMT R138, RZ, 0x7610, R138 ;  /* 0x00007610ff8a7816 */ /* 0x000fe2000000008a */
[----:B-1----:R-:W2:Y:S04]  /*19260*/  LDL R2, [R1+0x528] ;  /* 0x0005280001027983 */ /* 0x002ea80000100800 */
[----:B------:R3:W2:Y:S04]  /*19270*/  @!P0 LDG.E.U16 R141, desc[UR60][R18.64] ;  /* 0x0000003c128d8981 */ /* 0x0006a8000c1e1500 */
[----:B------:R-:W2:Y:S01]  /*19280*/  LDL R87, [R1+0x4e8] ;  /* 0x0004e80001577983 */ /* 0x000ea20000100800 */
[----:B---3--:R-:W-:-:S03]  /*19290*/  @!P0 IMAD.MOV.U32 R18, RZ, RZ, R20 ;  /* 0x000000ffff128224 */ /* 0x008fc600078e0014 */
[----:B------:R-:W3:Y:S01]  /*192a0*/  LDL R20, [R1+0xd64] ;  /* 0x000d640001147983 */ /* 0x000ee20000100800 */
[----:B------:R-:W-:-:S03]  /*192b0*/  @!P0 IMAD.MOV.U32 R19, RZ, RZ, R83 ;  /* 0x000000ffff138224 */ /* 0x000fc600078e0053 */
[----:B------:R-:W3:Y:S04]  /*192c0*/  LDL R83, [R1+0xd54] ;  /* 0x000d540001537983 */ /* 0x000ee80000100800 */
[----:B------:R0:W3:Y:S02]  /*192d0*/  @!P0 LDG.E.U16 R140, desc[UR60][R18.64] ;  /* 0x0000003c128c8981 */ /* 0x0000e4000c1e1500 */
[----:B0-----:R-:W-:Y:S02]  /*192e0*/  @!P0 IMAD.MOV.U32 R19, RZ, RZ, R91 ;  /* 0x000000ffff138224 */ /* 0x001fe400078e005b */
[----:B------:R-:W-:Y:S02]  /*192f0*/  @!P0 IMAD.MOV.U32 R18, RZ, RZ, R81 ;  /* 0x000000ffff128224 */ /* 0x000fe400078e0051 */
[----:B------:R-:W3:Y:S04]  /*19300*/  LDL R81, [R1+0x524] ;  /* 0x0005240001517983 */ /* 0x000ee80000100800 */
[----:B------:R0:W3:Y:S01]  /*19310*/  @!P0 LDG.E.U16 R139, desc[UR60][R18.64] ;  /* 0x0000003c128b8981 */ /* 0x0000e2000c1e1500 */
[----:B------:R-:W-:Y:S01]  /*19320*/  PRMT R137, RZ, 0x7610, R137 ;  /* 0x00007610ff897816 */ /* 0x000fe20000000089 */
[----:B0-----:R-:W-:Y:S01]  /*19330*/  @!P0 IMAD.MOV.U32 R18, RZ, RZ, R84 ;  /* 0x000000ffff128224 */ /* 0x001fe200078e0054 */
[----:B------:R-:W-:Y:S01]  /*19340*/  PRMT R136, RZ, 0x7610, R136 ;  /* 0x00007610ff887816 */ /* 0x000fe20000000088 */
[----:B----4-:R-:W-:-:S02]  /*19350*/  @!P0 IMAD.MOV.U32 R19, RZ, RZ, R85 ;  /* 0x000000ffff138224 */ /* 0x010fc400078e0055 */
[----:B------:R-:W4:Y:S04]  /*19360*/  LDL R85, [R1+0x4a4] ;  /* 0x0004a40001557983 */ /* 0x000f280000100800 */
[----:B------:R2:W4:Y:S02]  /*19370*/  @!P0 LDG.E.U16 R138, desc[UR60][R18.64] ;  /* 0x0000003c128a8981 */ /* 0x000524000c1e1500 */
[----:B--2---:R-:W-:Y:S02]  /*19380*/  @!P0 IMAD.MOV.U32 R18, RZ, RZ, R82 ;  /* 0x000000ffff128224 */ /* 0x004fe400078e0052 */
[----:B------:R-:W-:Y:S01]  /*19390*/  @!P0 IMAD.MOV.U32 R19, RZ, RZ, R13 ;  /* 0x000000ffff138224 */ /* 0x000fe200078e000d */
[----:B------:R-:W2:Y:S04]  /*193a0*/  LDL R82, [R1+0x4a8] ;  /* 0x0004a80001527983 */ /* 0x000ea80000100800 */
[----:B------:R3:W2:Y:S04]  /*193b0*/  @!P0 LDG.E.U16 R137, desc[UR60][R18.64] ;  /* 0x0000003c12898981 */ /* 0x0006a8000c1e1500 */
[----:B------:R0:W-:Y:S04]  /*193c0*/  STL [R1+0xda8], R13 ;  /* 0x000da80d01007387 */ /* 0x0001e80000100800 */
[----:B------:R-:W2:Y:S04]  /*193d0*/  LDL R86, [R1+0x424] ;  /* 0x0004240001567983 */ /* 0x000ea80000100800 */
[----:B0-----:R-:W2:Y:S01]  /*193e0*/  LDL R13, [R1+0x468] ;  /* 0x00046800010d7983 */ /* 0x001ea20000100800 */
[----:B---3--:R-:W-:-:S03]  /*193f0*/  @!P0 IMAD.MOV.U32 R18, RZ, RZ, R20 ;  /* 0x000000ffff128224 */ /* 0x008fc600078e0014 */
[----:B------:R-:W3:Y:S01]  /*19400*/  LDL R20, [R1+0x464] ;  /* 0x0004640001147983 */ /* 0x000ee20000100800 */
[----:B------:R-:W-:-:S03]  /*19410*/  @!P0 IMAD.MOV.U32 R19, RZ, RZ, R83 ;  /* 0x000000ffff138224 */ /* 0x000fc600078e0053 */
[----:B------:R-:W3:Y:S04]  /*19420*/  LDL R83, [R1+0x428] ;  /* 0x0004280001537983 */ /* 0x000ee80000100800 */
[----:B------:R0:W3:Y:S02]  /*19430*/  @!P0 LDG.E.U16 R136, desc[UR60][R18.64] ;  /* 0x0000003c12888981 */ /* 0x0000e4000c1e1500 */
[----:B0-----:R-:W-:Y:S02]  /*19440*/  @!P0 IMAD.MOV.U32 R18, RZ, RZ, R2 ;  /* 0x000000ffff128224 */ /* 0x001fe400078e0002 */
[----:B------:R-:W3:Y:S01]  /*19450*/  LDL R2, [R1+0x3e8] ;  /* 0x0003e80001027983 */ /* 0x000ee20000100800 */
[----:B------:R-:W-:Y:S01]  /*19460*/  PRMT R135, RZ, 0x7610, R135 ;  /* 0x00007610ff877816 */ /* 0x000fe20000000087 */
[----:B------:R-:W-:Y:S01]  /*19470*/  @!P0 IMAD.MOV.U32 R19, RZ, RZ, R81 ;  /* 0x000000ffff138224 */ /* 0x000fe200078e0051 */
[----:B------:R-:W-:Y:S01]  /*19480*/  PRMT R134, RZ, 0x7610, R134 ;  /* 0x00007610ff867816 */ /* 0x000fe20000000086 */
[----:B------:R-:W3:Y:S04]  /*19490*/  LDL R81, [R1+0x3e4] ;  /* 0x0003e40001517983 */ /* 0x000ee80000100800 */
[----:B------:R0:W3:Y:S01]  /*194a0*/  @!P0 LDG.E.U16 R135, desc[UR60][R18.64] ;  /* 0x0000003c12878981 */ /* 0x0000e2000c1e1500 */
[----:B------:R-:W-:Y:S01]  /*194b0*/  PRMT R133, RZ, 0x7610, R133 ;  /* 0x00007610ff857816 */ /* 0x000fe20000000085 */
[----:B0-----:R-:W-:-:S02]  /*194c0*/  @!P0 IMAD.MOV.U32 R18, RZ, RZ, R87 ;  /* 0x000000ffff128224 */ /* 0x001fc400078e0057 */
[----:B------:R-:W-:Y:S01]  /*194d0*/  @!P0 IMAD.MOV.U32 R19, RZ, RZ, R92 ;  /* 0x000000ffff138224 */ /* 0x000fe200078e005c */
[----:B------:R-:W-:Y:S01]  /*194e0*/  PRMT R132, RZ, 0x7610, R132 ;  /* 0x00007610ff847816 */ /* 0x000fe20000000084 */
[----:B------:R-:W3:Y:S04]  /*194f0*/  LDL R92, [R1+0x324] ;  /* 0x00032400015c7983 */ /* 0x000ee80000100800 */
[----:B------:R4:W3:Y:S01]  /*19500*/  @!P0 LDG.E.U16 R134, desc[UR60][R18.64] ;  /* 0x0000003c12868981 */ /* 0x0008e2000c1e1500 */
[----:B------:R-:W-:Y:S01]  /*19510*/  PRMT R131, RZ, 0x7610, R131 ;  /* 0x00007610ff837816 */ /* 0x000fe20000000083 */
[----:B----4-:R-:W-:Y:S02]  /*19520*/  @!P0 IMAD.MOV.U32 R19, RZ, RZ, R85 ;  /* 0x000000ffff138224 */ /* 0x010fe400078e0055 */
[----:B------:R-:W4:Y:S01]  /*19530*/  LDL R85, [R1+0x3a4] ;  /* 0x0003a40001557983 */ /* 0x000f220000100800 */
[----:B--2---:R-:W-:-:S03]  /*19540*/  @!P0 IMAD.MOV.U32 R18, RZ, RZ, R82 ;  /* 0x000000ffff128224 */ /* 0x004fc600078e0052 */
[----:B------:R-:W2:Y:S04]  /*19550*/  LDL R82, [R1+0x3a8] ;  /* 0x0003a80001527983 */ /* 0x000ea80000100800 */
[----:B------:R0:W2:Y:S02]  /*19560*/  @!P0 LDG.E.U16 R133, desc[UR60][R18.64] ;  /* 0x0000003c12858981 */ /* 0x0000a4000c1e1500 */
[----:B0-----:R-:W-:Y:S02]  /*19570*/  @!P0 IMAD.MOV.U32 R18, RZ, RZ, R13 ;  /* 0x000000ffff128224 */ /* 0x001fe400078e000d */
[----:B------:R-:W2:Y:S01]  /*19580*/  LDL R13, [R1+0x368] ;  /* 0x00036800010d7983 */ /* 0x000ea20000100800 */
[----:B---3--:R-:W-:-:S03]  /*19590*/  @!P0 IMAD.MOV.U32 R19, RZ, RZ, R20 ;  /* 0x000000ffff138224 */ /* 0x008fc600078e0014 */
[----:B------:R-:W3:Y:S04]  /*195a0*/  LDL R20, [R1+0x364] ;  /* 0x0003640001147983 */ /* 0x000ee80000100800 */
[----:B------:R0:W3:Y:S02]  /*195b0*/  @!P0 LDG.E.U16 R132, desc[UR60][R18.64] ;  /* 0x0000003c12848981 */ /* 0x0000e4000c1e1500 */
[----:B0-----:R-:W-:Y:S02]  /*195c0*/  @!P0 IMAD.MOV.U32 R18, RZ, RZ, R83 ;  /* 0x000000ffff128224 */ /* 0x001fe400078e0053 */
[----:B------:R-:W-:Y:S01]  /*195d0*/  @!P0 IMAD.MOV.U32 R19, RZ, RZ, R86 ;  /* 0x000000ffff138224 */ /* 0x000fe200078e0056 */
[----:B------:R-:W-:Y:S01]  /*195e0*/  PRMT R130, RZ, 0x7610, R130 ;  /* 0x00007610ff827816 */ /* 0x000fe20000000082 */
[----:B------:R-:W3:Y:S04]  /*195f0*/  LDL R83, [R1+0x2e4] ;  /* 0x0002e40001537983 */ /* 0x000ee80000100800 */
[----:B------:R0:W3:Y:S01]  /*19600*/  @!P0 LDG.E.U16 R131, desc[UR60][R18.64] ;  /* 0x0000003c12838981 */ /* 0x0000e2000c1e1500 */
[----:B------:R-:W-:-:S03]  /*19610*/  PRMT R129, RZ, 0x7610, R129 ;  /* 0x00007610ff817816 */ /* 0x000fc60000000081 */
[----:B------:R-:W3:Y:S01]  /*19620*/  LDL R86, [R1+0x2a4] ;  /* 0x0002a40001567983 */ /* 0x000ee20000100800 */
[----:B0-----:R-:W-:-:S03]  /*19630*/  @!P0 IMAD.MOV.U32 R18, RZ, RZ, R2 ;  /* 0x000000ffff128224 */ /* 0x001fc600078e0002 */
[----:B------:R-:W3:Y:S01]  /*19640*/  LDL R2, [R1+0x328] ;  /* 0x0003280001027983 */ /* 0x000ee20000100800 */
[----:B------:R-:W-:-:S03]  /*19650*/  @!P0 IMAD.MOV.U32 R19, RZ, RZ, R81 ;  /* 0x000000ffff138224 */ /* 0x000fc600078e0051 */
[----:B------:R-:W3:Y:S04]  /*19660*/  LDL R81, [R1+0x2e8] ;  /* 0x0002e80001517983 */ /* 0x000ee80000100800 */
[----:B------:R4:W3:Y:S01]  /*19670*/  @!P0 LDG.E.U16 R130, desc[UR60][R18.64] ;  /* 0x0000003c12828981 */ /* 0x0008e2000c1e1500 */
[----:B------:R-:W-:Y:S01]  /*19680*/  PRMT R128, RZ, 0x7610, R128 ;  /* 0x00007610ff807816 */ /* 0x000fe20000000080 */
[----:B----4-:R-:W-:Y:S02]  /*19690*/  @!P0 IMAD.MOV.U32 R19, RZ, RZ, R85 ;  /* 0x000000ffff138224 */ /* 0x010fe400078e0055 */
[----:B------:R-:W4:Y:S01]  /*196a0*/  LDL R85, [R1+0x2a8] ;  /* 0x0002a80001557983 */ /* 0x000f220000100800 */
[----:B--2---:R-:W-:-:S03]  /*196b0*/  @!P0 IMAD.MOV.U32 R18, RZ, RZ, R82 ;  /* 0x000000ffff128224 */ /* 0x004fc600078e0052 */
[----:B------:R-:W2:Y:S04]  /*196c0*/  LDL.LU R82, [R1+0x268] ;  /* 0x0002680001527983 */ /* 0x000ea80000300800 */
[----:B------:R0:W2:Y:S02]  /*196d0*/  @!P0 LDG.E.U16 R129, desc[UR60][R18.64] ;  /* 0x0000003c12818981 */ /* 0x0000a4000c1e1500 */
[----:B0-----:R-:W-:Y:S02]  /*196e0*/  @!P0 IMAD.MOV.U32 R18, RZ, RZ, R13 ;  /* 0x000000ffff128224 */ /* 0x001fe400078e000d */
[----:B---3--:R-:W-:Y:S02]  /*196f0*/  @!P0 IMAD.MOV.U32 R19, RZ, RZ, R20 ;  /* 0x000000ffff138224 */ /* 0x008fe400078e0014 */
[----:B------:R-:W3:Y:S04]  /*19700*/  LDL R20, [R1+0x264] ;  /* 0x0002640001147983 */ /* 0x000ee80000100800 */
[----:B------:R-:W3:Y:S04]  /*19710*/  LDL.LU R13, [R1+0x224] ;  /* 0x00022400010d7983 */ /* 0x000ee80000300800 */
[----:B------:R0:W3:Y:S04]  /*19720*/  @!P0 LDG.E.U16 R128, desc[UR60][R18.64] ;  /* 0x0000003c12808981 */ /* 0x0000e8000c1e1500 */
[----:B------:R-:W3:Y:S01]  /*19730*/  LDL.LU R87, [R1+0x1e8] ;  /* 0x0001e80001577983 */ /* 0x000ee20000300800 */
[----:B------:R-:W-:-:S02]  /*19740*/  PRMT R127, RZ, 0x7610, R127 ;  /* 0x00007610ff7f7816 */ /* 0x000fc4000000007f */
[----:B------:R-:W-:Y:S01]  /*19750*/  PRMT R126, RZ, 0x7610, R126 ;  /* 0x00007610ff7e7816 */ /* 0x000fe2000000007e */
[----:B------:R-:W3:Y:S01]  /*19760*/  LDL R97, [R1+0x4e0] ;  /* 0x0004e00001617983 */ /* 0x000ee20000100800 */
[----:B0-----:R-:W-:-:S03]  /*19770*/  @!P0 IMAD.MOV.U32 R19, RZ, RZ, R92 ;  /* 0x000000ffff138224 */ /* 0x001fc600078e005c */
[----:B------:R-:W3:Y:S01]  /*19780*/  LDL R92, [R1+0x1e4] ;  /* 0x0001e400015c7983 */ /* 0x000ee20000100800 */
[----:B------:R-:W-:Y:S02]  /*19790*/  PRMT R125, RZ, 0x7610, R125 ;  /* 0x00007610ff7d7816 */ /* 0x000fe4000000007d */
[----:B------:R-:W-:Y:S01]  /*197a0*/  PRMT R124, RZ, 0x7610, R124 ;  /* 0x00007610ff7c7816 */ /* 0x000fe2000000007c */
[----:B------:R-:W3:Y:S01]  /*197b0*/  LDL R94, [R1+0x45c] ;  /* 0x00045c00015e7983 */ /* 0x000ee20000100800 */
[----:B------:R-:W-:-:S03]  /*197c0*/  @!P0 IMAD.MOV.U32 R18, RZ, RZ, R2 ;  /* 0x000000ffff128224 */ /* 0x000fc600078e0002 */
[----:B------:R-:W3:Y:S04]  /*197d0*/  LDL R2, [R1+0x228] ;  /* 0x0002280001027983 */ /* 0x000ee80000100800 */
[----:B------:R0:W3:Y:S02]  /*197e0*/  @!P0 LDG.E.U16 R127, desc[UR60][R18.64] ;  /* 0x0000003c127f8981 */ /* 0x0000e4000c1e1500 */
[----:B0-----:R-:W-:Y:S02]  /*197f0*/  @!P0 IMAD.MOV.U32 R18, RZ, RZ, R81 ;  /* 0x000000ffff128224 */ /* 0x001fe400078e0051 */
[----:B------:R-:W-:Y:S01]  /*19800*/  @!P0 IMAD.MOV.U32 R19, RZ, RZ, R83 ;  /* 0x000000ffff138224 */ /* 0x000fe200078e0053 */
[----:B------:R-:W3:Y:S04]  /*19810*/  LDL R81, [R1+0x1a8] ;  /* 0x0001a80001517983 */ /* 0x000ee80000100800 */
[----:B------:R0:W3:Y:S04]  /*19820*/  @!P0 LDG.E.U16 R126, desc[UR60][R18.64] ;  /* 0x0000003c127e8981 */ /* 0x0000e8000c1e1500 */
[----:B------:R-:W3:Y:S01]  /*19830*/  LDL R83, [R1+0x1a4] ;  /* 0x0001a40001537983 */ /* 0x000ee20000100800 */
[----:B0-----:R-:W-:-:S03]  /*19840*/  @!P0 IMAD.MOV.U32 R19, RZ, RZ, R86 ;  /* 0x000000ffff138224 */ /* 0x001fc600078e0056 */
[----:B------:R-:W3:Y:S01]  /*19850*/  LDL R86, [R1+0xd50] ;  /* 0x000d500001567983 */ /* 0x000ee20000100800 */
[----:B----4-:R-:W-:-:S03]  /*19860*/  @!P0 IMAD.MOV.U32 R18, RZ, RZ, R85 ;  /* 0x000000ffff128224 */ /* 0x010fc600078e0055 */
[----:B------:R-:W4:Y:S04]  /*19870*/  LDL R85, [R1+0x51c] ;  /* 0x00051c0001557983 */ /* 0x000f280000100800 */
[----:B------:R2:W4:Y:S02]  /*19880*/  @!P0 LDG.E.U16 R125, desc[UR60][R18.64] ;  /* 0x0000003c127d8981 */ /* 0x000524000c1e1500 */
[----:B--2---:R-:W-:Y:S02]  /*19890*/  @!P0 IMAD.MOV.U32 R18, RZ, RZ, R82 ;  /* 0x000000ffff128224 */ /* 0x004fe400078e0052 */
[----:B---3--:R-:W-:Y:S02]  /*198a0*/  @!P0 IMAD.MOV.U32 R19, RZ, RZ, R20 ;  /* 0x000000ffff138224 */ /* 0x008fe400078e0014 */
[----:B------:R-:W2:Y:S04]  /*198b0*/  LDL R20, [R1+0xd60] ;  /* 0x000d600001147983 */ /* 0x000ea80000100800 */
[----:B------:R0:W3:Y:S02]  /*198c0*/  @!P0 LDG.E.U16 R124, desc[UR60][R18.64] ;  /* 0x0000003c127c8981 */ /* 0x0000e4000c1e1500 */
[----:B0-----:R-:W-:-:S02]  /*198d0*/  @!P0 IMAD.MOV.U32 R18, RZ, RZ, R2 ;  /* 0x000000ffff128224 */ /* 0x001fc400078e0002 */
[----:B------:R-:W3:Y:S01]  /*198e0*/  LDL R2, [R1+0x520] ;  /* 0x0005200001027983 */ /* 0x000ee20000100800 */
[----:B------:R-:W-:Y:S01]  /*198f0*/  PRMT R123, RZ, 0x7610, R123 ;  /* 0x00007610ff7b7816 */ /* 0x000fe2000000007b */
[----:B------:R-:W-:Y:S01]  /*19900*/  @!P0 IMAD.MOV.U32 R19, RZ, RZ, R13 ;  /* 0x000000ffff138224 */ /* 0x000fe200078e000d */
[----:B------:R-:W-:-:S04]  /*19910*/  PRMT R122, RZ, 0x7610, R122 ;  /* 0x00007610ff7a7816 */ /* 0x000fc8000000007a */
[----:B------:R0:W3:Y:S01]  /*19920*/  @!P0 LDG.E.U16 R123, desc[UR60][R18.64] ;  /* 0x0000003c127b8981 */ /* 0x0000e2000c1e1500 */
[----:B------:R-:W-:Y:S01]  /*19930*/  PRMT R121, RZ, 0x7610, R121 ;  /* 0x00007610ff797816 */ /* 0x000fe20000000079 */
[----:B0-----:R-:W-:Y:S02]  /*19940*/  @!P0 IMAD.MOV.U32 R18, RZ, RZ, R87 ;  /* 0x000000ffff128224 */ /* 0x001fe400078e0057 */
[----:B------:R-:W-:Y:S01]  /*19950*/  @!P0 IMAD.MOV.U32 R19, RZ, RZ, R92 ;  /* 0x000000ffff138224 */ /* 0x000fe200078e005c */
[----:B------:R-:W-:Y:S01]  /*19960*/  PRMT R120, RZ, 0x7610, R120 ;  /* 0x00007610ff787816 */ /* 0x000fe20000000078 */
[----:B------:R-:W3:Y:S04]  /*19970*/  LDL R92, [R1+0x460] ;  /* 0x00046000015c7983 */ /* 0x000ee80000100800 */
[----:B------:R0:W3:Y:S02]  /*19980*/  @!P0 LDG.E.U16 R122, desc[UR60][R18.64] ;  /* 0x0000003c127a8981 */ /* 0x0000e4000c1e1500 */
[----:B0-----:R-:W-:-:S02]  /*19990*/  @!P0 IMAD.MOV.U32 R18, RZ, RZ, R81 ;  /* 0x000000ffff128224 */ /* 0x001fc400078e0051 */
[----:B------:R-:W-:Y:S01]  /*199a0*/  @!P0 IMAD.MOV.U32 R19, RZ, RZ, R83 ;  /* 0x000000ffff138224 */ /* 0x000fe200078e0053 */
[----:B------:R-:W-:Y:S01]  /*199b0*/  PRMT R119, RZ, 0x7610, R119 ;  /* 0x00007610ff777816 */ /* 0x000fe20000000077 */
[----:B------:R-:W3:Y:S04]  /*199c0*/  LDL R83, [R1+0x49c] ;  /* 0x00049c0001537983 */ /* 0x000ee80000100800 */
[----:B------:R0:W3:Y:S04]  /*199d0*/  @!P0 LDG.E.U16 R121, desc[UR60][R18.64] ;  /* 0x0000003c12798981 */ /* 0x0000e8000c1e1500 */
[----:B------:R-:W3:Y:S01]  /*199e0*/  LDL R81, [R1+0x4a0] ;  /* 0x0004a00001517983 */ /* 0x000ee20000100800 */
[----:B0-----:R-:W-:-:S03]  /*199f0*/  @!P0 IMAD.MOV.U32 R19, RZ, RZ, R86 ;  /* 0x000000ffff138224 */ /* 0x001fc600078e0056 */
[----:B------:R-:W3:Y:S01]  /*19a00*/  LDL R86, [R1+0x41c] ;  /* 0x00041c0001567983 */ /* 0x000ee20000100800 */
[----:B--2---:R-:W-:-:S03]  /*19a10*/  @!P0 IMAD.MOV.U32 R18, RZ, RZ, R20 ;  /* 0x000000ffff128224 */ /* 0x004fc600078e0014 */
[----:B------:R-:W2:Y:S04]  /*19a20*/  LDL R20, [R1+0x420] ;  /* 0x0004200001147983 */ /* 0x000ea80000100800 */
[----:B------:R4:W2:Y:S02]  /*19a30*/  @!P0 LDG.E.U16 R120, desc[UR60][R18.64] ;  /* 0x0000003c12788981 */ /* 0x0008a4000c1e1500 */
[----:B----4-:R-:W-:Y:S01]  /*19a40*/  @!P0 IMAD.MOV.U32 R19, RZ, RZ, R85 ;  /* 0x000000ffff138224 */ /* 0x010fe200078e0055 */
[----:B------:R-:W-:Y:S01]  /*19a50*/  PRMT R118, RZ, 0x7610, R118 ;  /* 0x00007610ff767816 */ /* 0x000fe20000000076 */
[----:B------:R-:W4:Y:S01]  /*19a60*/  LDL R85, [R1+0x3dc] ;  /* 0x0003dc0001557983 */ /* 0x000f220000100800 */
[----:B---3--:R-:W-:-:S03]  /*19a70*/  @!P0 IMAD.MOV.U32 R18, RZ, RZ, R2 ;  /* 0x000000ffff128224 */ /* 0x008fc600078e0002 */
[----:B------:R-:W3:Y:S04]  /*19a80*/  LDL R2, [R1+0x3e0] ;  /* 0x0003e00001027983 */ /* 0x000ee80000100800 */
[----:B------:R0:W4:Y:S04]  /*19a90*/  @!P0 LDG.E.U16 R119, desc[UR60][R18.64] ;  /* 0x0000003c12778981 */ /* 0x000128000c1e1500 */
[----:B------:R-:W2:Y:S01]  /*19aa0*/  LDL R19, [R1+0x4dc] ;  /* 0x0004dc0001137983 */ /* 0x000ea20000100800 */
[----:B0-----:R-:W-:Y:S01]  /*19ab0*/  @!P0 IMAD.MOV.U32 R18, RZ, RZ, R97 ;  /* 0x000000ffff128224 */ /* 0x001fe200078e0061 */
[----:B------:R-:W-:-:S02]  /*19ac0*/  PRMT R117, RZ, 0x7610, R117 ;  /* 0x00007610ff757816 */ /* 0x000fc40000000075 */
[----:B------:R-:W-:Y:S01]  /*19ad0*/  PRMT R116, RZ, 0x7610, R116 ;  /* 0x00007610ff747816 */ /* 0x000fe20000000074 */
[----:B------:R-:W4:Y:S01]  /*19ae0*/  LDL R97, [R1+0x31c] ;  /* 0x00031c0001617983 */ /* 0x000f220000100800 */
[----:B------:R-:W-:-:S03]  /*19af0*/  PRMT R115, RZ, 0x7610, R115 ;  /* 0x00007610ff737816 */ /* 0x000fc60000000073 */
[----:B--2---:R0:W2:Y:S02]  /*19b00*/  @!P0 LDG.E.U16 R118, desc[UR60][R18.64] ;  /* 0x0000003c12768981 */ /* 0x0040a4000c1e1500 */
[----:B0-----:R-:W-:Y:S02]  /*19b10*/  @!P0 IMAD.MOV.U32 R18, RZ, RZ, R81 ;  /* 0x000000ffff128224 */ /* 0x001fe400078e0051 */
[----:B------:R-:W-:Y:S01]  /*19b20*/  @!P0 IMAD.MOV.U32 R19, RZ, RZ, R83 ;  /* 0x000000ffff138224 */ /* 0x000fe200078e0053 */
[----:B------:R-:W2:Y:S04]  /*19b30*/  LDL R81, [R1+0x3a0] ;  /* 0x0003a00001517983 */ /* 0x000ea80000100800 */
[----:B------:R-:W2:Y:S04]  /*19b40*/  LDL R83, [R1+0x39c] ;  /* 0x00039c0001537983 */ /* 0x000ea80000100800 */
[----:B------:R0:W2:Y:S02]  /*19b50*/  @!P0 LDG.E.U16 R117, desc[UR60][R18.64] ;  /* 0x0000003c12758981 */ /* 0x0000a4000c1e1500 */
[----:B0-----:R-:W-:-:S02]  /*19b60*/  @!P0 IMAD.MOV.U32 R18, RZ, RZ, R92 ;  /* 0x000000ffff128224 */ /* 0x001fc400078e005c */
[----:B------:R-:W-:Y:S01]  /*19b70*/  @!P0 IMAD.MOV.U32 R19, RZ, RZ, R94 ;  /* 0x000000ffff138224 */ /* 0x000fe200078e005e */
[----:B------:R-:W-:Y:S01]  /*19b80*/  PRMT R114, RZ, 0x7610, R114 ;  /* 0x00007610ff727816 */ /* 0x000fe20000000072 */
[----:B------:R-:W2:Y:S04]  /*19b90*/  LDL R94, [R1+0x2dc] ;  /* 0x0002dc00015e7983 */ /* 0x000ea80000100800 */
[----:B------:R0:W2:Y:S01]  /*19ba0*/  @!P0 LDG.E.U16 R116, desc[UR60][R18.64] ;  /* 0x0000003c12748981 */ /* 0x0000a2000c1e1500 */
[----:B------:R-:W-:-:S03]  /*19bb0*/  PRMT R113, RZ, 0x7610, R113 ;  /* 0x00007610ff717816 */ /* 0x000fc60000000071 */
[----:B------:R-:W2:Y:S01]  /*19bc0*/  LDL R92, [R1+0x2e0] ;  /* 0x0002e000015c7983 */ /* 0x000ea20000100800 */
[----:B0-----:R-:W-:Y:S02]  /*19bd0*/  @!P0 IMAD.MOV.U32 R18, RZ, RZ, R20 ;  /* 0x000000ffff128224 */ /* 0x001fe400078e0014 */
[----:B------:R-:W-:Y:S01]  /*19be0*/  @!P0 IMAD.MOV.U32 R19, RZ, RZ, R86 ;  /* 0x000000ffff138224 */ /* 0x000fe200078e0056 */
[----:B------:R-:W2:Y:S04]  /*19bf0*/  LDL R20, [R1+0x320] ;  /* 0x0003200001147983 */ /* 0x000ea80000100800 */
[----:B------:R3:W2:Y:S04]  /*19c00*/  @!P0 LDG.E.U16 R115, desc[UR60][R18.64] ;  /* 0x0000003c12738981 */ /* 0x0006a8000c1e1500 */
[----:B------:R-:W2:Y:S01]  /*19c10*/  LDL R86, [R1+0x29c] ;  /* 0x00029c0001567983 */ /* 0x000ea20000100800 */
[----:B---3--:R-:W-:-:S02]  /*19c20*/  @!P0 IMAD.MOV.U32 R18, RZ, RZ, R2 ;  /* 0x000000ffff128224 */ /* 0x008fc400078e0002 */
[----:B----4-:R-:W-:Y:S01]  /*19c30*/  @!P0 IMAD.MOV.U32 R19, RZ, RZ, R85 ;  /* 0x000000ffff138224 */ /* 0x010fe200078e0055 */
[----:B------:R-:W3:Y:S04]  /*19c40*/  LDL R2, [R1+0x2a0] ;  /* 0x0002a00001027983 */ /* 0x000ee80000100800 */
[----:B------:R2:W4:Y:S04]  /*19c50*/  @!P0 LDG.E.U16 R114, desc[UR60][R18.64] ;  /* 0x0000003c12728981 */ /* 0x000528000c1e1500 */
[----:B------:R-:W4:Y:S01]  /*19c60*/  LDL R85, [R1+0x25c] ;  /* 0x00025c0001557983 */ /* 0x000f220000100800 */
[----:B--2---:R-:W-:-:S03]  /*19c70*/  @!P0 IMAD.MOV.U32 R18, RZ, RZ, R81 ;  /* 0x000000ffff128224 */ /* 0x004fc600078e0051 */
[----:B------:R-:W2:Y:S01]  /*19c80*/  LDL R81, [R1+0x260] ;  /* 0x0002600001517983 */ /* 0x000ea20000100800 */
[----:B------:R-:W-:-:S03]  /*19c90*/  @!P0 IMAD.MOV.U32 R19, RZ, RZ, R83 ;  /* 0x000000ffff138224 */ /* 0x000fc600078e0053 */
[----:B------:R-:W4:Y:S04]  /*19ca0*/  LDL.LU R83, [R1+0x21c] ;  /* 0x00021c0001537983 */ /* 0x000f280000300800 */
[----:B------:R0:W4:Y:S04]  /*19cb0*/  @!P0 LDG.E.U16 R113, desc[UR60][R18.64] ;  /* 0x0000003c12718981 */ /* 0x000128000c1e1500 */
[----:B------:R-:W0:Y:S04]  /*19cc0*/  LDL R18, [R1+0x35c] ;  /* 0x00035c0001127983 */ /* 0x000e280000100800 */
[----:B------:R-:W0:Y:S01]  /*19cd0*/  LDL R19, [R1+0x360] ;  /* 0x0003600001137983 */ /* 0x000e220000100800 */
[----:B------:R-:W-:-:S02]  /*19ce0*/  PRMT R112, RZ, 0x7610, R112 ;  /* 0x00007610ff707816 */ /* 0x000fc40000000070 */
[----:B------:R-:W-:Y:S02]  /*19cf0*/  PRMT R111, RZ, 0x7610, R111 ;  /* 0x00007610ff6f7816 */ /* 0x000fe4000000006f */
[----:B0-----:R-:W-:-:S04]  /*19d00*/  @!P0 LOP3.LUT R19, R19, R18, RZ, 0x3c, !PT ;  /* 0x0000001213138212 */ /* 0x001fc800078e3cff */
[----:B------:R-:W-:-:S04]  /*19d10*/  @!P0 LOP3.LUT R18, R19, R18, RZ, 0x3c, !PT ;  /* 0x0000001213128212 */ /* 0x000fc800078e3cff */
[----:B------:R-:W-:-:S05]  /*19d20*/  @!P0 LOP3.LUT R19, R19, R18, RZ, 0x3c, !PT ;  /* 0x0000001213138212 */ /* 0x000fca00078e3cff */
[----:B------:R0:W4:Y:S02]  /*19d30*/  @!P0 LDG.E.U16 R112, desc[UR60][R18.64] ;  /* 0x0000003c12708981 */ /* 0x000124000c1e1500 */
[----:B0-----:R-:W-:Y:S02]  /*19d40*/  @!P0 IMAD.MOV.U32 R18, RZ, RZ, R20 ;  /* 0x000000ffff128224 */ /* 0x001fe400078e0014 */
[----:B------:R-:W4:Y:S01]  /*19d50*/  LDL R20, [R1+0x220] ;  /* 0x0002200001147983 */ /* 0x000f220000100800 */
[----:B------:R-:W-:Y:S01]  /*19d60*/  @!P0 IMAD.MOV.U32 R19, RZ, RZ, R97 ;  /* 0x000000ffff138224 */ /* 0x000fe200078e0061 */
[----:B------:R-:W-:Y:S02]  /*19d70*/  PRMT R110, RZ, 0x7610, R110 ;  /* 0x00007610ff6e7816 */ /* 0x000fe4000000006e */
[----:B------:R-:W-:Y:S01]  /*19d80*/  PRMT R109, RZ, 0x7610, R109 ;  /* 0x00007610ff6d7816 */ /* 0x000fe2000000006d */
[----:B------:R-:W4:Y:S04]  /*19d90*/  LDL R97, [R1+0x19c] ;  /* 0x00019c0001617983 */ /* 0x000f280000100800 */
[----:B------:R0:W4:Y:S02]  /*19da0*/  @!P0 LDG.E.U16 R111, desc[UR60][R18.64] ;  /* 0x0000003c126f8981 */ /* 0x000124000c1e1500 */
[----:B0-----:R-:W-:-:S02]  /*19db0*/  @!P0 IMAD.MOV.U32 R18, RZ, RZ, R92 ;  /* 0x000000ffff128224 */ /* 0x001fc400078e005c */
[----:B------:R-:W-:Y:S01]  /*19dc0*/  @!P0 IMAD.MOV.U32 R19, RZ, RZ, R94 ;  /* 0x000000ffff138224 */ /* 0x000fe200078e005e */
[----:B------:R-:W-:Y:S01]  /*19dd0*/  PRMT R108, RZ, 0x7610, R108 ;  /* 0x00007610ff6c7816 */ /* 0x000fe2000000006c */
[----:B------:R-:W4:Y:S04]  /*19de0*/  LDL R94, [R1+0xd48] ;  /* 0x000d4800015e7983 */ /* 0x000f280000100800 */
[----:B------:R3:W4:Y:S01]  /*19df0*/  @!P0 LDG.E.U16 R110, desc[UR60][R18.64] ;  /* 0x0000003c126e8981 */ /* 0x000722000c1e1500 */
[----:B------:R-:W-:-:S03]  /*19e00*/  PRMT R107, RZ, 0x7610, R107 ;  /* 0x00007610ff6b7816 */ /* 0x000fc6000000006b */
[----:B------:R-:W4:Y:S01]  /*19e10*/  LDL R92, [R1+0xd4c] ;  /* 0x000d4c00015c7983 */ /* 0x000f220000100800 */
[----:B---3--:R-:W-:Y:S02]  /*19e20*/  @!P0 IMAD.MOV.U32 R18, RZ, RZ, R2 ;  /* 0x000000ffff128224 */ /* 0x008fe400078e0002 */
[----:B------:R-:W-:Y:S01]  /*19e30*/  @!P0 IMAD.MOV.U32 R19, RZ, RZ, R86 ;  /* 0x000000ffff138224 */ /* 0x000fe200078e0056 */
[----:B------:R-:W3:Y:S04]  /*19e40*/  LDL R2, [R1+0x1a0] ;  /* 0x0001a00001027983 */ /* 0x000ee80000100800 */
[----:B------:R2:W3:Y:S04]  /*19e50*/  @!P0 LDG.E.U16 R109, desc[UR60][R18.64] ;  /* 0x0000003c126d8981 */ /* 0x0004e8000c1e1500 */
[----:B------:R-:W3:Y:S01]  /*19e60*/  LDL R86, [R1+0x514] ;  /* 0x0005140001567983 */ /* 0x000ee20000100800 */
[----:B--2---:R-:W-:-:S02]  /*19e70*/  @!P0 IMAD.MOV.U32 R18, RZ, RZ, R81 ;  /* 0x000000ffff128224 */ /* 0x004fc400078e0051 */
[----:B----4-:R-:W-:Y:S01]  /*19e80*/  @!P0 IMAD.MOV.U32 R19, RZ, RZ, R85 ;  /* 0x000000ffff138224 */ /* 0x010fe200078e0055 */
[----:B------:R-:W2:Y:S04]  /*19e90*/  LDL R81, [R1+0x518] ;  /* 0x0005180001517983 */ /* 0x000ea80000100800 */
[----:B------:R0:W4:Y:S04]  /*19ea0*/  @!P0 LDG.E.U16 R108, desc[UR60][R18.64] ;  /* 0x0000003c126c8981 */ /* 0x000128000c1e1500 */
[----:B------:R-:W4:Y:S01]  /*19eb0*/  LDL R85, [R1+0x4d4] ;  /* 0x0004d40001557983 */ /* 0x000f220000100800 */
[----:B0-----:R-:W-:-:S02]  /*19ec0*/  @!P0 IMAD.MOV.U32 R19, RZ, RZ, R83 ;  /* 0x000000ffff138224 */ /* 0x001fc400078e0053 */
[----:B------:R-:W-:Y:S02]  /*19ed0*/  @!P0 IMAD.MOV.U32 R18, RZ, RZ, R20 ;  /* 0x000000ffff128224 */ /* 0x000fe400078e0014 */
[----:B------:R-:W4:Y:S04]  /*19ee0*/  LDL R20, [R1+0x4d8] ;  /* 0x0004d80001147983 */ /* 0x000f280000100800 */
[----:B------:R0:W4:Y:S04]  /*19ef0*/  @!P0 LDG.E.U16 R107, desc[UR60][R18.64] ;  /* 0x0000003c126b8981 */ /* 0x000128000c1e1500 */
[----:B------:R-:W0:Y:S04]  /*19f00*/  LDL R18, [R1+0x1dc] ;  /* 0x0001dc0001127983 */ /* 0x000e280000100800 */
[----:B------:R-:W0:Y:S01]  /*19f10*/  LDL R19, [R1+0x1e0] ;  /* 0x0001e00001137983 */ /* 0x000e220000100800 */
[----:B------:R-:W-:-:S02]  /*19f20*/  PRMT R106, RZ, 0x7610, R106 ;  /* 0x00007610ff6a7816 */ /* 0x000fc4000000006a */
[----:B------:R-:W-:Y:S02]  /*19f30*/  PRMT R105, RZ, 0x7610, R105 ;  /* 0x00007610ff697816 */ /* 0x000fe40000000069 */
[----:B------:R-:W-:Y:S02]  /*19f40*/  PRMT R104, RZ, 0x7610, R104 ;  /* 0x00007610ff687816 */ /* 0x000fe40000000068 */
[----:B------:R-:W-:Y:S02]  /*19f50*/  PRMT R103, RZ, 0x7610, R103 ;  /* 0x00007610ff677816 */ /* 0x000fe40000000067 */
[----:B------:R-:W-:Y:S02]  /*19f60*/  PRMT R102, RZ, 0x7610, R102 ;  /* 0x00007610ff667816 */ /* 0x000fe40000000066 */
[----:B0-----:R-:W-:-:S04]  /*19f70*/  @!P0 LOP3.LUT R19, R19, R18, RZ, 0x3c, !PT ;  /* 0x0000001213138212 */ /* 0x001fc800078e3cff */
[----:B------:R-:W-:-:S04]  /*19f80*/  @!P0 LOP3.LUT R18, R19, R18, RZ, 0x3c, !PT ;  /* 0x0000001213128212 */ /* 0x000fc800078e3cff */
[----:B------:R-:W-:-:S05]  /*19f90*/  @!P0 LOP3.LUT R19, R19, R18, RZ, 0x3c, !PT ;  /* 0x0000001213138212 */ /* 0x000fca00078e3cff */
[----:B------:R3:W4:Y:S02]  /*19fa0*/  @!P0 LDG.E.U16 R106, desc[UR60][R18.64] ;  /* 0x0000003c126a8981 */ /* 0x000724000c1e1500 */
[----:B---3--:R-:W-:Y:S02]  /*19fb0*/  @!P0 IMAD.MOV.U32 R18, RZ, RZ, R2 ;  /* 0x000000ffff128224 */ /* 0x008fe400078e0002 */
[----:B------:R-:W-:Y:S01]  /*19fc0*/  @!P0 IMAD.MOV.U32 R19, RZ, RZ, R97 ;  /* 0x000000ffff138224 */ /* 0x000fe200078e0061 */
[----:B------:R-:W3:Y:S04]  /*19fd0*/  LDL R2, [R1+0x498] ;  /* 0x0004980001027983 */ /* 0x000ee80000100800 */
[----:B------:R0:W3:Y:S04]  /*19fe0*/  @!P0 LDG.E.U16 R105, desc[UR60][R18.64] ;  /* 0x0000003c12698981 */ /* 0x0000e8000c1e1500 */
[----:B------:R-:W3:Y:S01]  /*19ff0*/  LDL R97, [R1+0x414] ;  /* 0x0004140001617983 */ /* 0x000ee20000100800 */
[----:B0-----:R-:W-:-:S02]  /*1a000*/  @!P0 IMAD.MOV.U32 R18, RZ, RZ, R92 ;  /* 0x000000ffff128224 */ /* 0x001fc400078e005c */
[----:B------:R-:W-:Y:S01]  /*1a010*/  @!P0 IMAD.MOV.U32 R19, RZ, RZ, R94 ;  /* 0x000000ffff138224 */ /* 0x000fe200078e005e */
[----:B------:R-:W3:Y:S04]  /*1a020*/  LDL R92, [R1+0x3d8] ;  /* 0x0003d800015c7983 */ /* 0x000ee80000100800 */
[----:B------:R2:W3:Y:S04]  /*1a030*/  @!P0 LDG.E.U16 R104, desc[UR60][R18.64] ;  /* 0x0000003c12688981 */ /* 0x0004e8000c1e1500 */
[----:B------:R-:W3:Y:S01]  /*1a040*/  LDL R94, [R1+0x3d4] ;  /* 0x0003d400015e7983 */ /* 0x000ee20000100800 */
[----:B--2---:R-:W-:-:S02]  /*1a050*/  @!P0 IMAD.MOV.U32 R18, RZ, RZ, R81 ;  /* 0x000000ffff128224 */ /* 0x004fc400078e0051 */
[----:B------:R-:W-:Y:S01]  /*1a060*/  @!P0 IMAD.MOV.U32 R19, RZ, RZ, R86 ;  /* 0x000000ffff138224 */ /* 0x000fe200078e0056 */
[----:B------:R-:W2:Y:S04]  /*1a070*/  LDL R81, [R1+0x418] ;  /* 0x0004180001517983 */ /* 0x000ea80000100800 */
[----:B------:R4:W2:Y:S04]  /*1a080*/  @!P0 LDG.E.U16 R103, desc[UR60][R18.64] ;  /* 0x0000003c12678981 */ /* 0x0008a8000c1e1500 */
[----:B------:R-:W2:Y:S01]  /*1a090*/  LDL R86, [R1+0x394] ;  /* 0x0003940001567983 */ /* 0x000ea20000100800 */
[----:B----4-:R-:W-:-:S02]  /*1a0a0*/  @!P0 IMAD.MOV.U32 R18, RZ, RZ, R20 ;  /* 0x000000ffff128224 */ /* 0x010fc400078e0014 */
[----:B------:R-:W-:Y:S02]  /*1a0b0*/  @!P0 IMAD.MOV.U32 R19, RZ, RZ, R85 ;  /* 0x000000ffff138224 */ /* 0x000fe400078e0055 */
[----:B------:R-:W4:Y:S04]  /*1a0c0*/  LDL R85, [R1+0x398] ;  /* 0x0003980001557983 */ /* 0x000f280000100800 */
[----:B------:R-:W4:Y:S04]  /*1a0d0*/  LDL.LU R20, [R1+0x358] ;  /* 0x0003580001147983 */ /* 0x000f280000300800 */
[----:B------:R3:W4:Y:S04]  /*1a0e0*/  @!P0 LDG.E.U16 R102, desc[UR60][R18.64] ;  /* 0x0000003c12668981 */ /* 0x000728000c1e1500 */
[----:B------:R-:W2:Y:S01]  /*1a0f0*/  LDL R19, [R1+0x494] ;  /* 0x0004940001137983 */ /* 0x000ea20000100800 */
[----:B------:R-:W-:Y:S01]  /*1a100*/  PRMT R101, RZ, 0x7610, R101 ;  /* 0x00007610ff657816 */ /* 0x000fe20000000065 */
[----:B---3--:R-:W-:-:S02]  /*1a110*/  @!P0 IMAD.MOV.U32 R18, RZ, RZ, R2 ;  /* 0x000000ffff128224 */ /* 0x008fc400078e0002 */
[----:B------:R-:W3:Y:S04]  /*1a120*/  LDL R2, [R1+0x354] ;  /* 0x0003540001027983 */ /* 0x000ee80000100800 */
[----:B--2---:R0:W2:Y:S04]  /*1a130*/  @!P0 LDG.E.U16 R101, desc[UR60][R18.64] ;  /* 0x0000003c12658981 */ /* 0x0040a8000c1e1500 */
        /* <DEDUP_REMOVED lines=10> */
[----:B------:R0:W2:Y:S02]  /*1a1e0*/  @!P0 LDG.E.U16 R100, desc[UR60][R18.64] ;  /* 0x0000003c12648981 */ /* 0x0000a4000c1e1500 */
[----:B0-----:R-:W-:Y:S02]  /*1a1f0*/  @!P0 IMAD.MOV.U32 R18, RZ, RZ, R81 ;  /* 0x000000ffff128224 */ /* 0x001fe400078e0051 */
[----:B------:R-:W-:Y:S02]  /*1a200*/  @!P0 IMAD.MOV.U32 R19, RZ, RZ, R97 ;  /* 0x000000ffff138224 */ /* 0x000fe400078e0061 */
[----:B------:R-:W2:Y:S04]  /*1a210*/  LDL R97, [R1+0x318] ;  /* 0x0003180001617983 */ /* 0x000ea80000100800 */
[----:B------:R0:W2:Y:S04]  /*1a220*/  @!P0 LDG.E.U16 R99, desc[UR60][R18.64] ;  /* 0x0000003c12638981 */ /* 0x0000a8000c1e1500 */
[----:B------:R-:W2:Y:S01]  /*1a230*/  LDL.LU R81, [R1+0x2d4] ;  /* 0x0002d40001517983 */ /* 0x000ea20000300800 */
[----:B0-----:R-:W-:-:S02]  /*1a240*/  @!P0 IMAD.MOV.U32 R18, RZ, RZ, R92 ;  /* 0x000000ffff128224 */ /* 0x001fc400078e005c */
[----:B------:R-:W-:Y:S02]  /*1a250*/  @!P0 IMAD.MOV.U32 R19, RZ, RZ, R94 ;  /* 0x000000ffff138224 */ /* 0x000fe400078e005e */
[----:B------:R-:W2:Y:S04]  /*1a260*/  LDL R94, [R1+0x298] ;  /* 0x00029800015e7983 */ /* 0x000ea80000100800 */
[----:B------:R4:W2:Y:S04]  /*1a270*/  @!P0 LDG.E.U16 R252, desc[UR60][R18.64] ;  /* 0x0000003c12fc8981 */ /* 0x0008a8000c1e1500 */
[----:B------:R-:W2:Y:S01]  /*1a280*/  LDL.LU R92, [R1+0x258] ;  /* 0x00025800015c7983 */ /* 0x000ea20000300800 */
[----:B----4-:R-:W-:-:S02]  /*1a290*/  @!P0 IMAD.MOV.U32 R18, RZ, RZ, R85 ;  /* 0x000000ffff128224 */ /* 0x010fc400078e0055 */
[----:B------:R-:W-:Y:S02]  /*1a2a0*/  @!P0 IMAD.MOV.U32 R19, RZ, RZ, R86 ;  /* 0x000000ffff138224 */ /* 0x000fe400078e0056 */
[----:B------:R-:W4:Y:S04]  /*1a2b0*/  LDL R86, [R1+0x254] ;  /* 0x0002540001567983 */ /* 0x000f280000100800 */
[----:B------:R0:W4:Y:S02]  /*1a2c0*/  @!P0 LDG.E.U16 R251, desc[UR60][R18.64] ;  /* 0x0000003c12fb8981 */ /* 0x000124000c1e1500 */
[----:B0-----:R-:W-:Y:S02]  /*1a2d0*/  @!P0 IMAD.MOV.U32 R18, RZ, RZ, R20 ;  /* 0x000000ffff128224 */ /* 0x001fe400078e0014 */
[----:B---3--:R-:W-:-:S02]  /*1a2e0*/  @!P0 IMAD.MOV.U32 R19, RZ, RZ, R2 ;  /* 0x000000ffff138224 */ /* 0x008fc400078e0002 */
[----:B------:R-:W3:Y:S04]  /*1a2f0*/  LDL R2, [R1+0x218] ;  /* 0x0002180001027983 */ /* 0x000ee80000100800 */
[----:B------:R-:W3:Y:S04]  /*1a300*/  LDL.LU R85, [R1+0x214] ;  /* 0x0002140001557983 */ /* 0x000ee80000300800 */
[----:B------:R0:W-:Y:S04]  /*1a310*/  STL [R1+0xe28], R20 ;  /* 0x000e281401007387 */ /* 0x0001e80000100800 */
[----:B------:R2:W3:Y:S01]  /*1a320*/  @!P0 LDG.E.U16 R250, desc[UR60][R18.64] ;  /* 0x0000003c12fa8981 */ /* 0x0004e2000c1e1500 */
[----:B------:R-:W-:-:S03]  /*1a330*/  PRMT R249, RZ, 0x7610, R249 ;  /* 0x00007610fff97816 */ /* 0x000fc600000000f9 */
[----:B0-----:R-:W4:Y:S04]  /*1a340*/  LDL R20, [R1+0x294] ;  /* 0x0002940001147983 */ /* 0x001f280000100800 */
[----:B------:R-:W3:Y:S01]  /*1a350*/  LDL R19, [R1+0x314] ;  /* 0x0003140001137983 */ /* 0x000ee20000100800 */
[----:B--2---:R-:W-:Y:S01]  /*1a360*/  @!P0 IMAD.MOV.U32 R18, RZ, RZ, R97 ;  /* 0x000000ffff128224 */ /* 0x004fe200078e0061 */
[----:B------:R-:W-:Y:S02]  /*1a370*/  PRMT R248, RZ, 0x7610, R248 ;  /* 0x00007610fff87816 */ /* 0x000fe400000000f8 */
[----:B------:R-:W2:Y:S04]  /*1a380*/  LDL R97, [R1+0x1d8] ;  /* 0x0001d80001617983 */ /* 0x000ea80000100800 */
[----:B---3--:R0:W3:Y:S04]  /*1a390*/  @!P0 LDG.E.U16 R249, desc[UR60][R18.64] ;  /* 0x0000003c12f98981 */ /* 0x0080e8000c1e1500 */
[----:B------:R-:W0:Y:S01]  /*1a3a0*/  LDL R19, [R1+0x2d8] ;  /* 0x0002d80001137983 */ /* 0x000e220000100800 */
[----:B------:R-:W-:-:S02]  /*1a3b0*/  PRMT R247, RZ, 0x7610, R247 ;  /* 0x00007610fff77816 */ /* 0x000fc400000000f7 */
[----:B------:R-:W-:Y:S02]  /*1a3c0*/  PRMT R246, RZ, 0x7610, R246 ;  /* 0x00007610fff67816 */ /* 0x000fe400000000f6 */
[----:B------:R-:W-:Y:S01]  /*1a3d0*/  PRMT R245, RZ, 0x7610, R245 ;  /* 0x00007610fff57816 */ /* 0x000fe200000000f5 */
[----:B0-----:R-:W-:Y:S02]  /*1a3e0*/  @!P0 IMAD.MOV.U32 R18, RZ, RZ, R19 ;  /* 0x000000ffff128224 */ /* 0x001fe400078e0013 */
[----:B------:R-:W-:-:S05]  /*1a3f0*/  @!P0 IMAD.MOV.U32 R19, RZ, RZ, R81 ;  /* 0x000000ffff138224 */ /* 0x000fca00078e0051 */
[----:B------:R0:W3:Y:S02]  /*1a400*/  @!P0 LDG.E.U16 R248, desc[UR60][R18.64] ;  /* 0x0000003c12f88981 */ /* 0x0000e4000c1e1500 */
[----:B0-----:R-:W-:Y:S02]  /*1a410*/  @!P0 IMAD.MOV.U32 R18, RZ, RZ, R94 ;  /* 0x000000ffff128224 */ /* 0x001fe400078e005e */
[----:B----4-:R-:W-:Y:S01]  /*1a420*/  @!P0 IMAD.MOV.U32 R19, RZ, RZ, R20 ;  /* 0x000000ffff138224 */ /* 0x010fe200078e0014 */
[----:B------:R-:W-:Y:S01]  /*1a430*/  PRMT R244, RZ, 0x7610, R244 ;  /* 0x00007610fff47816 */ /* 0x000fe200000000f4 */
[----:B------:R-:W4:Y:S04]  /*1a440*/  LDL R94, [R1+0x550] ;  /* 0x00055000015e7983 */ /* 0x000f280000100800 */
[----:B------:R0:W3:Y:S01]  /*1a450*/  @!P0 LDG.E.U16 R247, desc[UR60][R18.64] ;  /* 0x0000003c12f78981 */ /* 0x0000e2000c1e1500 */
[----:B------:R-:W-:-:S03]  /*1a460*/  PRMT R243, RZ, 0x7610, R243 ;  /* 0x00007610fff37816 */ /* 0x000fc600000000f3 */
[----:B------:R-:W3:Y:S01]  /*1a470*/  LDL R20, [R1+0x510] ;  /* 0x0005100001147983 */ /* 0x000ee20000100800 */
[----:B0-----:R-:W-:Y:S02]  /*1a480*/  @!P0 IMAD.MOV.U32 R18, RZ, RZ, R92 ;  /* 0x000000ffff128224 */ /* 0x001fe400078e005c */
[----:B------:R-:W-:Y:S02]  /*1a490*/  @!P0 IMAD.MOV.U32 R19, RZ, RZ, R86 ;  /* 0x000000ffff138224 */ /* 0x000fe400078e0056 */
[----:B------:R-:W3:Y:S04]  /*1a4a0*/  LDL R86, [R1+0x50c] ;  /* 0x00050c0001567983 */ /* 0x000ee80000100800 */
[----:B------:R0:W3:Y:S02]  /*1a4b0*/  @!P0 LDG.E.U16 R246, desc[UR60][R18.64] ;  /* 0x0000003c12f68981 */ /* 0x0000e4000c1e1500 */
[----:B0-----:R-:W-:-:S02]  /*1a4c0*/  @!P0 IMAD.MOV.U32 R18, RZ, RZ, R2 ;  /* 0x000000ffff128224 */ /* 0x001fc400078e0002 */
[----:B------:R-:W-:Y:S01]  /*1a4d0*/  @!P0 IMAD.MOV.U32 R19, RZ, RZ, R85 ;  /* 0x000000ffff138224 */ /* 0x000fe200078e0055 */
[----:B------:R-:W-:Y:S01]  /*1a4e0*/  PRMT R242, RZ, 0x7610, R242 ;  /* 0x00007610fff27816 */ /* 0x000fe200000000f2 */
[----:B------:R-:W3:Y:S04]  /*1a4f0*/  LDL R2, [R1+0x4d0] ;  /* 0x0004d00001027983 */ /* 0x000ee80000100800 */
[----:B------:R2:W3:Y:S04]  /*1a500*/  @!P0 LDG.E.U16 R245, desc[UR60][R18.64] ;  /* 0x0000003c12f58981 */ /* 0x0004e8000c1e1500 */
[----:B------:R-:W4:Y:S01]  /*1a510*/  LDL R19, [R1+0x1d4] ;  /* 0x0001d40001137983 */ /* 0x000f220000100800 */
[----:B--2---:R-:W-:Y:S01]  /*1a520*/  @!P0 IMAD.MOV.U32 R18, RZ, RZ, R97 ;  /* 0x000000ffff128224 */ /* 0x004fe200078e0061 */
[----:B------:R-:W-:-:S02]  /*1a530*/  PRMT R241, RZ, 0x7610, R241 ;  /* 0x00007610fff17816 */ /* 0x000fc400000000f1 */
[----:B------:R-:W2:Y:S04]  /*1a540*/  LDL R97, [R1+0x490] ;  /* 0x0004900001617983 */ /* 0x000ea80000100800 */
[----:B----4-:R0:W4:Y:S04]  /*1a550*/  @!P0 LDG.E.U16 R244, desc[UR60][R18.64] ;  /* 0x0000003c12f48981 */ /* 0x010128000c1e1500 */
[----:B------:R-:W0:Y:S04]  /*1a560*/  LDL R18, [R1+0x194] ;  /* 0x0001940001127983 */ /* 0x000e280000100800 */
[----:B------:R-:W0:Y:S02]  /*1a570*/  LDL R19, [R1+0x198] ;  /* 0x0001980001137983 */ /* 0x000e240000100800 */
[----:B0-----:R-:W-:-:S04]  /*1a580*/  @!P0 LOP3.LUT R19, R19, R18, RZ, 0x3c, !PT ;  /* 0x0000001213138212 */ /* 0x001fc800078e3cff */
[----:B------:R-:W-:-:S04]  /*1a590*/  @!P0 LOP3.LUT R18, R19, R18, RZ, 0x3c, !PT ;  /* 0x0000001213128212 */ /* 0x000fc800078e3cff */
[----:B------:R-:W-:-:S05]  /*1a5a0*/  @!P0 LOP3.LUT R19, R19, R18, RZ, 0x3c, !PT ;  /* 0x0000001213138212 */ /* 0x000fca00078e3cff */
[----:B------:R0:W4:Y:S04]  /*1a5b0*/  @!P0 LDG.E.U16 R243, desc[UR60][R18.64] ;  /* 0x0000003c12f38981 */ /* 0x000128000c1e1500 */
[----:B------:R-:W3:Y:S01]  /*1a5c0*/  LDL R19, [R1+0x54c] ;  /* 0x00054c0001137983 */ /* 0x000ee20000100800 */
[----:B0-----:R-:W-:-:S03]  /*1a5d0*/  @!P0 IMAD.MOV.U32 R18, RZ, RZ, R94 ;  /* 0x000000ffff128224 */ /* 0x001fc600078e005e */
[----:B------:R-:W4:Y:S04]  /*1a5e0*/  LDL R94, [R1+0x3cc] ;  /* 0x0003cc00015e7983 */ /* 0x000f280000100800 */
[----:B---3--:R0:W3:Y:S02]  /*1a5f0*/  @!P0 LDG.E.U16 R242, desc[UR60][R18.64] ;  /* 0x0000003c12f28981 */ /* 0x0080e4000c1e1500 */
[----:B0-----:R-:W-:Y:S02]  /*1a600*/  @!P0 IMAD.MOV.U32 R18, RZ, RZ, R20 ;  /* 0x000000ffff128224 */ /* 0x001fe400078e0014 */
[----:B------:R-:W-:Y:S01]  /*1a610*/  @!P0 IMAD.MOV.U32 R19, RZ, RZ, R86 ;  /* 0x000000ffff138224 */ /* 0x000fe200078e0056 */
[----:B------:R-:W4:Y:S04]  /*1a620*/  LDL R20, [R1+0x3d0] ;  /* 0x0003d00001147983 */ /* 0x000f280000100800 */
[----:B------:R-:W3:Y:S04]  /*1a630*/  LDL.LU R86, [R1+0x390] ;  /* 0x0003900001567983 */ /* 0x000ee80000300800 */
[----:B------:R0:W3:Y:S04]  /*1a640*/  @!P0 LDG.E.U16 R241, desc[UR60][R18.64] ;  /* 0x0000003c12f18981 */ /* 0x0000e8000c1e1500 */
[----:B------:R-:W2:Y:S01]  /*1a650*/  LDL R19, [R1+0x4cc] ;  /* 0x0004cc0001137983 */ /* 0x000ea20000100800 */
[----:B------:R-:W-:Y:S01]  /*1a660*/  PRMT R240, RZ, 0x7610, R240 ;  /* 0x00007610fff07816 */ /* 0x000fe200000000f0 */
[----:B0-----:R-:W-:Y:S01]  /*1a670*/  @!P0 IMAD.MOV.U32 R18, RZ, RZ, R2 ;  /* 0x000000ffff128224 */ /* 0x001fe200078e0002 */
[----:B------:R-:W-:Y:S01]  /*1a680*/  PRMT R239, RZ, 0x7610, R239 ;  /* 0x00007610ffef7816 */ /* 0x000fe200000000ef */
[----:B------:R-:W3:Y:S04]  /*1a690*/  LDL R2, [R1+0x38c] ;  /* 0x00038c0001027983 */ /* 0x000ee80000100800 */
[----:B--2---:R0:W2:Y:S04]  /*1a6a0*/  @!P0 LDG.E.U16 R240, desc[UR60][R18.64] ;  /* 0x0000003c12f08981 */ /* 0x0040a8000c1e1500 */
[----:B------:R-:W4:Y:S01]  /*1a6b0*/  LDL R19, [R1+0x48c] ;  /* 0x00048c0001137983 */ /* 0x000f220000100800 */
[----:B0-----:R-:W-:Y:S01]  /*1a6c0*/  @!P0 IMAD.MOV.U32 R18, RZ, RZ, R97 ;  /* 0x000000ffff128224 */ /* 0x001fe200078e0061 */
[----:B------:R-:W-:-:S02]  /*1a6d0*/  PRMT R238, RZ, 0x7610, R238 ;  /* 0x00007610ffee7816 */ /* 0x000fc400000000ee */
[----:B------:R-:W-:Y:S01]  /*1a6e0*/  PRMT R237, RZ, 0x7610, R237 ;  /* 0x00007610ffed7816 */ /* 0x000fe200000000ed */
        /* <DEDUP_REMOVED lines=8> */
[----:B------:R-:W0:Y:S04]  /*1a770*/  LDL R18, [R1+0x40c] ;  /* 0x00040c0001127983 */ /* 0x000e280000100800 */
[----:B------:R-:W0:Y:S01]  /*1a780*/  LDL R19, [R1+0x410] ;  /* 0x0004100001137983 */ /* 0x000e220000100800 */
[----:B------:R-:W-:Y:S02]  /*1a790*/  PRMT R236, RZ, 0x7610, R236 ;  /* 0x00007610ffec7816 */ /* 0x000fe400000000ec */
[----:B------:R-:W-:-:S02]  /*1a7a0*/  PRMT R235, RZ, 0x7610, R235 ;  /* 0x00007610ffeb7816 */ /* 0x000fc400000000eb */
[----:B0-----:R-:W-:-:S04]  /*1a7b0*/  @!P0 LOP3.LUT R19, R19, R18, RZ, 0x3c, !PT ;  /* 0x0000001213138212 */ /* 0x001fc800078e3cff */
[----:B------:R-:W-:-:S04]  /*1a7c0*/  @!P0 LOP3.LUT R18, R19, R18, RZ, 0x3c, !PT ;  /* 0x0000001213128212 */ /* 0x000fc800078e3cff */
[----:B------:R-:W-:-:S05]  /*1a7d0*/  @!P0 LOP3.LUT R19, R19, R18, RZ, 0x3c, !PT ;  /* 0x0000001213138212 */ /* 0x000fca00078e3cff */
[----:B------:R0:W4:Y:S02]  /*1a7e0*/  @!P0 LDG.E.U16 R237, desc[UR60][R18.64] ;  /* 0x0000003c12ed8981 */ /* 0x000124000c1e1500 */
[----:B0-----:R-:W-:Y:S02]  /*1a7f0*/  @!P0 IMAD.MOV.U32 R18, RZ, RZ, R20 ;  /* 0x000000ffff128224 */ /* 0x001fe400078e0014 */
[----:B------:R-:W-:Y:S01]  /*1a800*/  @!P0 IMAD.MOV.U32 R19, RZ, RZ, R94 ;  /* 0x000000ffff138224 */ /* 0x000fe200078e005e */
[----:B------:R-:W4:Y:S04]  /*1a810*/  LDL R20, [R1+0x290] ;  /* 0x0002900001147983 */ /* 0x000f280000100800 */
[----:B------:R3:W4:Y:S04]  /*1a820*/  @!P0 LDG.E.U16 R236, desc[UR60][R18.64] ;  /* 0x0000003c12ec8981 */ /* 0x000728000c1e1500 */
[----:B------:R-:W4:Y:S01]  /*1a830*/  LDL.LU R94, [R1+0x250] ;  /* 0x00025000015e7983 */ /* 0x000f220000300800 */
[----:B---3--:R-:W-:-:S02]  /*1a840*/  @!P0 IMAD.MOV.U32 R18, RZ, RZ, R86 ;  /* 0x000000ffff128224 */ /* 0x008fc400078e0056 */
[----:B------:R-:W-:Y:S01]  /*1a850*/  @!P0 IMAD.MOV.U32 R19, RZ, RZ, R2 ;  /* 0x000000ffff138224 */ /* 0x000fe200078e0002 */
[----:B------:R-:W-:Y:S01]  /*1a860*/  PRMT R234, RZ, 0x7610, R234 ;  /* 0x00007610ffea7816 */ /* 0x000fe200000000ea */
[----:B------:R-:W3:Y:S04]  /*1a870*/  LDL R2, [R1+0x24c] ;  /* 0x00024c0001027983 */ /* 0x000ee80000100800 */
[----:B------:R2:W3:Y:S04]  /*1a880*/  @!P0 LDG.E.U16 R235, desc[UR60][R18.64] ;  /* 0x0000003c12eb8981 */ /* 0x0004e8000c1e1500 */
[----:B------:R-:W4:Y:S01]  /*1a890*/  LDL R19, [R1+0x34c] ;  /* 0x00034c0001137983 */ /* 0x000f220000100800 */
[----:B--2---:R-:W-:Y:S01]  /*1a8a0*/  @!P0 IMAD.MOV.U32 R18, RZ, RZ, R97 ;  /* 0x000000ffff128224 */ /* 0x004fe200078e0061 */
        /* <DEDUP_REMOVED lines=11> */
[----:B------:R-:W0:Y:S02]  /*1a960*/  LDL R19, [R1+0x2d0] ;  /* 0x0002d00001137983 */ /* 0x000e240000100800 */
[----:B0-----:R-:W-:-:S04]  /*1a970*/  @!P0 LOP3.LUT R19, R19, R18, RZ, 0x3c, !PT ;  /* 0x0000001213138212 */ /* 0x001fc800078e3cff */
[----:B------:R-:W-:-:S04]  /*1a980*/  @!P0 LOP3.LUT R18, R19, R18, RZ, 0x3c, !PT ;  /* 0x0000001213128212 */ /* 0x000fc800078e3cff */
[----:B------:R-:W-:-:S05]  /*1a990*/  @!P0 LOP3.LUT R19, R19, R18, RZ, 0x3c, !PT ;  /* 0x0000001213138212 */ /* 0x000fca00078e3cff */
[----:B------:R0:W4:Y:S04]  /*1a9a0*/  @!P0 LDG.E.U16 R232, desc[UR60][R18.64] ;  /* 0x0000003c12e88981 */ /* 0x000128000c1e1500 */
[----:B------:R-:W3:Y:S01]  /*1a9b0*/  LDL R19, [R1+0x28c] ;  /* 0x00028c0001137983 */ /* 0x000ee20000100800 */
[----:B------:R-:W-:Y:S01]  /*1a9c0*/  PRMT R231, RZ, 0x7610, R231 ;  /* 0x00007610ffe77816 */ /* 0x000fe200000000e7 */
[----:B0-----:R-:W-:Y:S01]  /*1a9d0*/  @!P0 IMAD.MOV.U32 R18, RZ, RZ, R20 ;  /* 0x000000ffff128224 */ /* 0x001fe200078e0014 */
[----:B------:R-:W-:Y:S01]  /*1a9e0*/  PRMT R230, RZ, 0x7610, R230 ;  /* 0x00007610ffe67816 */ /* 0x000fe200000000e6 */
[----:B------:R-:W4:Y:S04]  /*1a9f0*/  LDL R20, [R1+0x548] ;  /* 0x0005480001147983 */ /* 0x000f280000100800 */
[----:B---3--:R0:W3:Y:S02]  /*1aa00*/  @!P0 LDG.E.U16 R231, desc[UR60][R18.64] ;  /* 0x0000003c12e78981 */ /* 0x0080e4000c1e1500 */
        /* <DEDUP_REMOVED lines=28> */
[----:B---3--:R0:W3:Y:S04]  /*1abd0*/  @!P0 LDG.E.U16 R226, desc[UR60][R18.64] ;  /* 0x0000003c12e28981 */ /* 0x0080e8000c1e1500 */
[----:B------:R-:W2:Y:S01]  /*1abe0*/  LDL R19, [R1+0x504] ;  /* 0x0005040001137983 */ /* 0x000ea20000100800 */
[----:B0-----:R-:W-:Y:S01]  /*1abf0*/  @!P0 IMAD.MOV.U32 R18, RZ, RZ, R2 ;  /* 0x000000ffff128224 */ /* 0x001fe200078e0002 */
[----:B------:R-:W-:-:S02]  /*1ac00*/  PRMT R224, RZ, 0x7610, R224 ;  /* 0x00007610ffe07816 */ /* 0x000fc400000000e0 */
        /* <DEDUP_REMOVED lines=23> */
[----:B------:R-:W4:Y:S01]  /*1ad80*/  LDL.LU R20, [R1+0x2c8] ;  /* 0x0002c80001147983 */ /* 0x000f220000300800 */
[----:B------:R-:W-:-:S03]  /*1ad90*/  PRMT R220, RZ, 0x7610, R220 ;  /* 0x00007610ffdc7816 */ /* 0x000fc600000000dc */
[----:B---3--:R0:W3:Y:S04]  /*1ada0*/  @!P0 LDG.E.U16 R221, desc[UR60][R18.64] ;  /* 0x0000003c12dd8981 */ /* 0x0080e8000c1e1500 */
[----:B------:R-:W2:Y:S01]  /*1adb0*/  LDL R19, [R1+0x3c4] ;  /* 0x0003c40001137983 */ /* 0x000ea20000100800 */
[----:B0-----:R-:W-:-:S03]  /*1adc0*/  @!P0 IMAD.MOV.U32 R18, RZ, RZ, R2 ;  /* 0x000000ffff128224 */ /* 0x001fc600078e0002 */
[----:B------:R-:W3:Y:S01]  /*1add0*/  LDL.LU R2, [R1+0x248] ;  /* 0x0002480001027983 */ /* 0x000ee20000300800 */
[----:B------:R-:W-:-:S03]  /*1ade0*/  PRMT R219, RZ, 0x7610, R219 ;  /* 0x00007610ffdb7816 */ /* 0x000fc600000000db */
[----:B--2---:R0:W2:Y:S04]  /*1adf0*/  @!P0 LDG.E.U16 R220, desc[UR60][R18.64] ;  /* 0x0000003c12dc8981 */ /* 0x0040a8000c1e1500 */
[----:B------:R-:W4:Y:S01]  /*1ae00*/  LDL R19, [R1+0x384] ;  /* 0x0003840001137983 */ /* 0x000f220000100800 */
[----:B0-----:R-:W-:-:S03]  /*1ae10*/  @!P0 IMAD.MOV.U32 R18, RZ, RZ, R97 ;  /* 0x000000ffff128224 */ /* 0x001fc600078e0061 */
[----:B------:R-:W2:Y:S04]  /*1ae20*/  LDL.LU R97, [R1+0x208] ;  /* 0x0002080001617983 */ /* 0x000ea80000300800 */
[----:B----4-:R0:W4:Y:S04]  /*1ae30*/  @!P0 LDG.E.U16 R219, desc[UR60][R18.64] ;  /* 0x0000003c12db8981 */ /* 0x010128000c1e1500 */
[----:B------:R-:W0:Y:S04]  /*1ae40*/  LDL R18, [R1+0x344] ;  /* 0x0003440001127983 */ /* 0x000e280000100800 */
[----:B------:R-:W0:Y:S01]  /*1ae50*/  LDL R19, [R1+0x348] ;  /* 0x0003480001137983 */ /* 0x000e220000100800 */
[----:B------:R-:W-:-:S02]  /*1ae60*/  PRMT R218, RZ, 0x7610, R218 ;  /* 0x00007610ffda7816 */ /* 0x000fc400000000da */
[----:B0-----:R-:W-:-:S04]  /*1ae70*/  @!P0 LOP3.LUT R19, R19, R18, RZ, 0x3c, !PT ;  /* 0x0000001213138212 */ /* 0x001fc800078e3cff */
[----:B------:R-:W-:-:S04]  /*1ae80*/  @!P0 LOP3.LUT R18, R19, R18, RZ, 0x3c, !PT ;  /* 0x0000001213128212 */ /* 0x000fc800078e3cff */
[----:B------:R-:W-:-:S05]  /*1ae90*/  @!P0 LOP3.LUT R19, R19, R18, RZ, 0x3c, !PT ;  /* 0x0000001213138212 */ /* 0x000fca00078e3cff */
[----:B------:R0:W4:Y:S04]  /*1aea0*/  @!P0 LDG.E.U16 R218, desc[UR60][R18.64] ;  /* 0x0000003c12da8981 */ /* 0x000128000c1e1500 */
[----:B------:R-:W0:Y:S04]  /*1aeb0*/  LDL R18, [R1+0x304] ;  /* 0x0003040001127983 */ /* 0x000e280000100800 */
[----:B------:R-:W0:Y:S01]  /*1aec0*/  LDL R19, [R1+0x308] ;  /* 0x0003080001137983 */ /* 0x000e220000100800 */
[----:B------:R-:W-:Y:S02]  /*1aed0*/  PRMT R217, RZ, 0x7610, R217 ;  /* 0x00007610ffd97816 */ /* 0x000fe400000000d9 */
[----:B0-----:R-:W-:-:S04]  /*1aee0*/  @!P0 LOP3.LUT R19, R19, R18, RZ, 0x3c, !PT ;  /* 0x0000001213138212 */ /* 0x001fc800078e3cff */
[----:B------:R-:W-:-:S04]  /*1aef0*/  @!P0 LOP3.LUT R18, R19, R18, RZ, 0x3c, !PT ;  /* 0x0000001213128212 */ /* 0x000fc800078e3cff */
[----:B------:R-:W-:-:S05]  /*1af00*/  @!P0 LOP3.LUT R19, R19, R18, RZ, 0x3c, !PT ;  /* 0x0000001213138212 */ /* 0x000fca00078e3cff */
[----:B------:R0:W4:Y:S04]  /*1af10*/  @!P0 LDG.E.U16 R217, desc[UR60][R18.64] ;  /* 0x0000003c12d98981 */ /* 0x000128000c1e1500 */
[----:B------:R-:W3:Y:S01]  /*1af20*/  LDL R19, [R1+0x2c4] ;  /* 0x0002c40001137983 */ /* 0x000ee20000100800 */
[----:B------:R-:W-:Y:S01]  /*1af30*/  PRMT R216, RZ, 0x7610, R216 ;  /* 0x00007610ffd87816 */ /* 0x000fe200000000d8 */
[----:B0-----:R-:W-:-:S05]  /*1af40*/  @!P0 IMAD.MOV.U32 R18, RZ, RZ, R20 ;  /* 0x000000ffff128224 */ /* 0x001fca00078e0014 */
[----:B---3--:R0:W3:Y:S04]  /*1af50*/  @!P0 LDG.E.U16 R216, desc[UR60][R18.64] ;  /* 0x0000003c12d88981 */ /* 0x0080e8000c1e1500 */
[----:B------:R-:W0:Y:S04]  /*1af60*/  LDL R18, [R1+0x284] ;  /* 0x0002840001127983 */ /* 0x000e280000100800 */
[----:B------:R-:W0:Y:S01]  /*1af70*/  LDL R19, [R1+0x288] ;  /* 0x0002880001137983 */ /* 0x000e220000100800 */
[----:B------:R-:W-:Y:S02]  /*1af80*/  PRMT R23, RZ, 0x7610, R23 ;  /* 0x00007610ff177816 */ /* 0x000fe40000000017 */
[----:B0-----:R-:W-:-:S04]  /*1af90*/  @!P0 LOP3.LUT R19, R19, R18, RZ, 0x3c, !PT ;  /* 0x0000001213138212 */ /* 0x001fc800078e3cff */
[----:B------:R-:W-:-:S04]  /*1afa0*/  @!P0 LOP3.LUT R18, R19, R18, RZ, 0x3c, !PT ;  /* 0x0000001213128212 */ /* 0x000fc800078e3cff */
[----:B------:R-:W-:-:S05]  /*1afb0*/  @!P0 LOP3.LUT R19, R19, R18, RZ, 0x3c, !PT ;  /* 0x0000001213138212 */ /* 0x000fca00078e3cff */
[----:B------:R0:W3:Y:S04]  /*1afc0*/  @!P0 LDG.E.U16 R23, desc[UR60][R18.64] ;  /* 0x0000003c12178981 */ /* 0x0000e8000c1e1500 */
[----:B------:R-:W2:Y:S01]  /*1afd0*/  LDL R19, [R1+0x244] ;  /* 0x0002440001137983 */ /* 0x000ea20000100800 */
[----:B------:R-:W-:Y:S01]  /*1afe0*/  PRMT R22, RZ, 0x7610, R22 ;  /* 0x00007610ff167816 */ /* 0x000fe20000000016 */
[----:B0-----:R-:W-:Y:S01]  /*1aff0*/  @!P0 IMAD.MOV.U32 R18, RZ, RZ, R2 ;  /* 0x000000ffff128224 */ /* 0x001fe200078e0002 */
[----:B------:R-:W-:-:S04]  /*1b000*/  PRMT R21, RZ, 0x7610, R21 ;  /* 0x00007610ff157816 */ /* 0x000fc80000000015 */
[----:B--2---:R0:W2:Y:S04]  /*1b010*/  @!P0 LDG.E.U16 R22, desc[UR60][R18.64] ;  /* 0x0000003c12168981 */ /* 0x0040a8000c1e1500 */
[----:B------:R-:W4:Y:S01]  /*1b020*/  LDL R19, [R1+0x204] ;  /* 0x0002040001137983 */ /* 0x000f220000100800 */
[----:B0-----:R-:W-:-:S03]  /*1b030*/  @!P0 IMAD.MOV.U32 R18, RZ, RZ, R97 ;  /* 0x000000ffff128224 */ /* 0x001fc600078e0061 */
[----:B------:R0:W-:Y:S04]  /*1b040*/  STS.U16 [R4+0x1300], R183 ;  /* 0x001300b704007388 */ /* 0x0001e80000000400 */
        /* <DEDUP_REMOVED lines=31> */
[----:B----4-:R4:W2:Y:S04]  /*1b240*/  @!P0 LDG.E.U16 R21, desc[UR60][R18.64] ;  /* 0x0000003c12158981 */ /* 0x0108a8000c1e1500 */
[----:B------:R-:W4:Y:S04]  /*1b250*/  LDL R18, [R1+0x1c4] ;  /* 0x0001c40001127983 */ /* 0x000f280000100800 */
[----:B------:R-:W4:Y:S04]  /*1b260*/  LDL R19, [R1+0x1c8] ;  /* 0x0001c80001137983 */ /* 0x000f280000100800 */
[----:B0-----:R-:W2:Y:S04]  /*1b270*/  LDL.LU R183, [R1+0x10b0] ;  /* 0x0010b00001b77983 */ /* 0x001ea80000300800 */
[----:B-1----:R-:W2:Y:S04]  /*1b280*/  LDL.LU R184, [R1+0x10ac] ;  /* 0x0010ac0001b87983 */ /* 0x002ea80000300800 */
[----:B---3--:R-:W3:Y:S04]  /*1b290*/  LDL.LU R185, [R1+0x10a8] ;  /* 0x0010a80001b97983 */ /* 0x008ee80000300800 */
[----:B------:R-:W3:Y:S04]  /*1b2a0*/  LDL.LU R186, [R1+0x10a4] ;  /* 0x0010a40001ba7983 */ /* 0x000ee80000300800 */
        /* <DEDUP_REMOVED lines=28> */
[----:B------:R0:W-:Y:S04]  /*1b470*/  STS.U16 [R3+0x1380], R215 ;  /* 0x001380d703007388 */ /* 0x0001e80000000400 */
[----:B------:R1:W-:Y:S04]  /*1b480*/  STS.U16 [R3+0x9380], R24 ;  /* 0x0093801803007388 */ /* 0x0003e80000000400 */
[----:B------:R1:W-:Y:S04]  /*1b490*/  STS.U16 [R3+0x1780], R25 ;  /* 0x0017801903007388 */ /* 0x0003e80000000400 */
[----:B------:R1:W-:Y:S04]  /*1b4a0*/  STS.U16 [R3+0x9780], R26 ;  /* 0x0097801a03007388 */ /* 0x0003e80000000400 */
[----:B------:R1:W-:Y:S04]  /*1b4b0*/  STS.U16 [R3+0x1b80], R27 ;  /* 0x001b801b03007388 */ /* 0x0003e80000000400 */
[----:B------:R1:W-:Y:S04]  /*1b4c0*/  STS.U16 [R3+0x9b80], R28 ;  /* 0x009b801c03007388 */ /* 0x0003e80000000400 */
[----:B0-----:R-:W3:Y:S04]  /*1b4d0*/  LDL.LU R215, [R1+0x1030] ;  /* 0x0010300001d77983 */ /* 0x001ee80000300800 */
[----:B-1----:R-:W3:Y:S04]  /*1b4e0*/  LDL.LU R24, [R1+0x102c] ;  /* 0x00102c0001187983 */ /* 0x002ee80000300800 */
        /* <DEDUP_REMOVED lines=37> */
[----:B----4-:R-:W4:Y:S04]  /*1b740*/  LDL.LU R44, [R1+0xfdc] ;  /* 0x000fdc00012c7983 */ /* 0x010f280000300800 */
[----:B------:R-:W4:Y:S04]  /*1b750*/  LDL.LU R45, [R1+0xfd8] ;  /* 0x000fd800012d7983 */ /* 0x000f280000300800 */
[----:B--2---:R-:W4:Y:S04]  /*1b760*/  LDL.LU R46, [R1+0xfd4] ;  /* 0x000fd400012e7983 */ /* 0x004f280000300800 */
[----:B------:R0:W-:Y:S04]  /*1b770*/  STS.U16 [R10+0x10000], R47 ;  /* 0x0100002f0a007388 */ /* 0x0001e80000000400 */
[----:B------:R1:W-:Y:S04]  /*1b780*/  STS.U16 [R10+0x10400], R48 ;  /* 0x010400300a007388 */ /* 0x0003e80000000400 */
[----:B------:R2:W-:Y:S04]  /*1b790*/  STS.U16 [R10+0x10800], R49 ;  /* 0x010800310a007388 */ /* 0x0005e80000000400 */
[----:B------:R2:W-:Y:S04]  /*1b7a0*/  STS.U16 [R10+0x10c00], R50 ;  /* 0x010c00320a007388 */ /* 0x0005e80000000400 */
[----:B------:R2:W-:Y:S04]  /*1b7b0*/  STS.U16 [R10+0x11000], R51 ;  /* 0x011000330a007388 */ /* 0x0005e80000000400 */
[----:B------:R2:W-:Y:S04]  /*1b7c0*/  STS.U16 [R10+0x11400], R52 ;  /* 0x011400340a007388 */ /* 0x0005e80000000400 */
[----:B0-----:R-:W4:Y:S04]  /*1b7d0*/  LDL.LU R47, [R1+0xfd0] ;  /* 0x000fd000012f7983 */ /* 0x001f280000300800 */
[----:B-1----:R-:W4:Y:S04]  /*1b7e0*/  LDL.LU R48, [R1+0xfcc] ;  /* 0x000fcc0001307983 */ /* 0x002f280000300800 */
[----:B--2---:R-:W4:Y:S04]  /*1b7f0*/  LDL.LU R49, [R1+0xfc8] ;  /* 0x000fc80001317983 */ /* 0x004f280000300800 */
[----:B------:R-:W4:Y:S04]  /*1b800*/  LDL.LU R50, [R1+0xfc4] ;  /* 0x000fc40001327983 */ /* 0x000f280000300800 */
[----:B------:R-:W4:Y:S04]  /*1b810*/  LDL.LU R51, [R1+0xfc0] ;  /* 0x000fc00001337983 */ /* 0x000f280000300800 */
[----:B------:R-:W4:Y:S04]  /*1b820*/  LDL.LU R52, [R1+0xfbc] ;  /* 0x000fbc0001347983 */ /* 0x000f280000300800 */
        /* <DEDUP_REMOVED lines=15> */
[----:B------:R2:W-:Y:S01]  /*1b920*/  STS.U16 [R10+0x13c00], R62 ;  /* 0x013c003e0a007388 */ /* 0x0005e20000000400 */
[----:B------:R-:W-:-:S03]  /*1b930*/  PRMT R11, RZ, 0x7610, R11 ;  /* 0x00007610ff0b7816 */ /* 0x000fc6000000000b */
[----:B------:R2:W-:Y:S04]  /*1b940*/  STS.U16 [R9+0x10080], R63 ;  /* 0x0100803f09007388 */ /* 0x0005e80000000400 */
[----:B0-----:R-:W4:Y:S04]  /*1b950*/  LDL.LU R59, [R1+0xfa0] ;  /* 0x000fa000013b7983 */ /* 0x001f280000300800 */
[----:B-1----:R-:W4:Y:S04]  /*1b960*/  LDL.LU R60, [R1+0xf9c] ;  /* 0x000f9c00013c7983 */ /* 0x002f280000300800 */
[----:B--2---:R-:W4:Y:S04]  /*1b970*/  LDL.LU R61, [R1+0xf98] ;  /* 0x000f9800013d7983 */ /* 0x004f280000300800 */
[----:B------:R-:W4:Y:S04]  /*1b980*/  LDL.LU R62, [R1+0xf94] ;  /* 0x000f9400013e7983 */ /* 0x000f280000300800 */
[----:B------:R-:W-:Y:S04]  /*1b990*/  STL [R1+0xdac], R10 ;  /* 0x000dac0a01007387 */ /* 0x000fe80000100800 */
        /* <DEDUP_REMOVED lines=29> */
[----:B------:R-:W-:Y:S04]  /*1bb70*/  STS.U16 [R8+0x10500], R151 ;  /* 0x0105009708007388 */ /* 0x000fe80000000400 */
[----:B------:R-:W-:Y:S04]  /*1bb80*/  STS.U16 [R8+0x10900], R150 ;  /* 0x0109009608007388 */ /* 0x000fe80000000400 */
[----:B------:R-:W-:Y:S04]  /*1bb90*/  STS.U16 [R8+0x10d00], R149 ;  /* 0x010d009508007388 */ /* 0x000fe80000000400 */
[----:B0-----:R-:W4:Y:S04]  /*1bba0*/  LDL.LU R76, [R1+0xf5c] ;  /* 0x000f5c00014c7983 */ /* 0x001f280000300800 */
[----:B-1----:R-:W4:Y:S04]  /*1bbb0*/  LDL.LU R77, [R1+0xf58] ;  /* 0x000f5800014d7983 */ /* 0x002f280000300800 */
[----:B--2---:R-:W4:Y:S04]  /*1bbc0*/  LDL.LU R78, [R1+0xf54] ;  /* 0x000f5400014e7983 */ /* 0x004f280000300800 */
[----:B------:R-:W-:Y:S04]  /*1bbd0*/  STL [R1+0xdb0], R9 ;  /* 0x000db00901007387 */ /* 0x000fe80000100800 */
[----:B------:R-:W4:Y:S04]  /*1bbe0*/  LDL.LU R79, [R1+0xf50] ;  /* 0x000f5000014f7983 */ /* 0x000f280000300800 */
[----:B------:R-:W-:Y:S04]  /*1bbf0*/  STS.U16 [R8+0x11100], R148 ;  /* 0x0111009408007388 */ /* 0x000fe80000000400 */
        /* <DEDUP_REMOVED lines=11> */
[----:B------:R0:W-:Y:S04]  /*1bcb0*/  STL [R1+0xdb4], R8 ;  /* 0x000db40801007387 */ /* 0x0001e80000100800 */
        /* <DEDUP_REMOVED lines=16> */
[----:B------:R-:W-:Y:S04]  /*1bdc0*/  STL [R1+0xdb8], R7 ;  /* 0x000db80701007387 */ /* 0x000fe80000100800 */
        /* <DEDUP_REMOVED lines=17> */
[----:B------:R1:W-:Y:S04]  /*1bee0*/  STS.U16 [R5+0x12280], R250 ;  /* 0x012280fa05007388 */ /* 0x0003e80000000400 */
[----:B------:R-:W-:Y:S01]  /*1bef0*/  STL [R1+0xdc0], R5 ;  /* 0x000dc00501007387 */ /* 0x000fe20000100800 */
[----:B------:R-:W-:-:S03]  /*1bf00*/  IMAD.MOV.U32 R10, RZ, RZ, R13 ;  /* 0x000000ffff0a7224 */ /* 0x000fc600078e000d */
[----:B------:R-:W-:Y:S01]  /*1bf10*/  STL [R1+0xdc4], R4 ;  /* 0x000dc40401007387 */ /* 0x000fe20000100800 */
[----:B------:R-:W-:-:S03]  /*1bf20*/  IMAD.MOV.U32 R13, RZ, RZ, R89 ;  /* 0x000000ffff0d7224 */ /* 0x000fc600078e0059 */
[----:B------:R2:W-:Y:S04]  /*1bf30*/  STS.U16 [R5+0x11a80], R252 ;  /* 0x011a80fc05007388 */ /* 0x0005e80000000400 */
[----:B------:R3:W-:Y:S01]  /*1bf40*/  STS.U16 [R5+0x11e80], R251 ;  /* 0x011e80fb05007388 */ /* 0x0007e20000000400 */
[----:B0-----:R-:W-:Y:S02]  /*1bf50*/  IMAD.MOV.U32 R8, RZ, RZ, R91 ;  /* 0x000000ffff087224 */ /* 0x001fe400078e005b */
[----:B------:R-:W-:Y:S02]  /*1bf60*/  IMAD.MOV.U32 R9, RZ, RZ, R90 ;  /* 0x000000ffff097224 */ /* 0x000fe400078e005a */
[----:B-1----:R-:W-:Y:S02]  /*1bf70*/  IMAD.MOV.U32 R250, RZ, RZ, R20 ;  /* 0x000000fffffa7224 */ /* 0x002fe400078e0014 */
[----:B------:R-:W-:-:S02]  /*1bf80*/  IMAD.MOV.U32 R20, RZ, RZ, R88 ;  /* 0x000000ffff147224 */ /* 0x000fc400078e0058 */
[----:B------:R-:W4:Y:S04]  /*1bf90*/  LDL.LU.64 R88, [R1] ;  /* 0x0000000001587983 */ /* 0x000f280000300a00 */
[----:B------:R-:W4:Y:S01]  /*1bfa0*/  LDL.LU.64 R90, [R1+0x8] ;  /* 0x00000800015a7983 */ /* 0x000f220000300a00 */
[----:B--2---:R-:W-:Y:S02]  /*1bfb0*/  IMAD.MOV.U32 R252, RZ, RZ, R93 ;  /* 0x000000fffffc7224 */ /* 0x004fe400078e005d */
[----:B---3--:R-:W-:Y:S01]  /*1bfc0*/  IMAD.MOV.U32 R251, RZ, RZ, R92 ;  /* 0x000000fffffb7224 */ /* 0x008fe200078e005c */
        /* <DEDUP_REMOVED lines=11> */
[----:B------:R-:W-:Y:S01]  /*1c080*/  STS.U16 [R5+0x13a80], R244 ;  /* 0x013a80f405007388 */ /* 0x000fe20000000400 */
[----:B------:R-:W-:-:S03]  /*1c090*/  @!P0 LOP3.LUT R19, R19, R18, RZ, 0x3c, !PT ;  /* 0x0000001213138212 */ /* 0x000fc600078e3cff */
[----:B------:R-:W-:Y:S01]  /*1c0a0*/  STS.U16 [R5+0x13e80], R243 ;  /* 0x013e80f305007388 */ /* 0x000fe20000000400 */
[----:B------:R-:W-:Y:S02]  /*1c0b0*/  IMAD.MOV.U32 R7, RZ, RZ, R95 ;  /* 0x000000ffff077224 */ /* 0x000fe400078e005f */
[----:B------:R-:W-:Y:S01]  /*1c0c0*/  IMAD.MOV.U32 R6, RZ, RZ, R94 ;  /* 0x000000ffff067224 */ /* 0x000fe200078e005e */
[C---:B------:R-:W-:Y:S01]  /*1c0d0*/  @!P0 LOP3.LUT R18, R19.reuse, R18, RZ, 0x3c, !PT ;  /* 0x0000001213128212 */ /* 0x040fe200078e3cff */
[----:B------:R-:W4:Y:S04]  /*1c0e0*/  LDL.LU.64 R92, [R1+0x10] ;  /* 0x00001000015c7983 */ /* 0x000f280000300a00 */
[----:B------:R-:W-:Y:S04]  /*1c0f0*/  STS.U16 [R4+0x10300], R242 ;  /* 0x010300f204007388 */ /* 0x000fe80000000400 */
[----:B------:R-:W-:Y:S01]  /*1c100*/  STS.U16 [R4+0x10700], R241 ;  /* 0x010700f104007388 */ /* 0x000fe20000000400 */
[----:B------:R-:W-:-:S03]  /*1c110*/  @!P0 LOP3.LUT R19, R19, R18, RZ, 0x3c, !PT ;  /* 0x0000001213138212 */ /* 0x000fc600078e3cff */
[----:B------:R-:W-:Y:S04]  /*1c120*/  STS.U16 [R4+0x10b00], R240 ;  /* 0x010b00f004007388 */ /* 0x000fe80000000400 */
[----:B------:R-:W-:Y:S04]  /*1c130*/  STS.U16 [R4+0x10f00], R239 ;  /* 0x010f00ef04007388 */ /* 0x000fe80000000400 */
[----:B------:R0:W2:Y:S04]  /*1c140*/  @!P0 LDG.E.U16 R11, desc[UR60][R18.64] ;  /* 0x0000003c120b8981 */ /* 0x0000a8000c1e1500 */
        /* <DEDUP_REMOVED lines=12> */
[----:B0-----:R-:W-:-:S02]  /*1c210*/  IMAD.MOV.U32 R19, RZ, RZ, R97 ;  /* 0x000000ffff137224 */ /* 0x001fc400078e0061 */
[----:B------:R-:W-:Y:S01]  /*1c220*/  IMAD.MOV.U32 R18, RZ, RZ, R96 ;  /* 0x000000ffff127224 */ /* 0x000fe200078e0060 */
[----:B------:R-:W4:Y:S04]  /*1c230*/  LDL.LU.64 R94, [R1+0x18] ;  /* 0x00001800015e7983 */ /* 0x000f280000300a00 */
[----:B------:R0:W-:Y:S04]  /*1c240*/  STS.U16 [R3+0x13f80], R98 ;  /* 0x013f806203007388 */ /* 0x0001e80000000400 */
[----:B------:R-:W4:Y:S04]  /*1c250*/  LDL.LU.64 R96, [R1+0x20] ;  /* 0x0000200001607983 */ /* 0x000f280000300a00 */
[----:B0-----:R-:W4:Y:S04]  /*1c260*/  LDL.LU.64 R98, [R1+0x28] ;  /* 0x0000280001627983 */ /* 0x001f280000300a00 */
[----:B------:R-:W4:Y:S04]  /*1c270*/  LDL.LU.64 R100, [R1+0x30] ;  /* 0x0000300001647983 */ /* 0x000f280000300a00 */
        /* <DEDUP_REMOVED lines=24> */
[----:B------:R-:W4:Y:S01]  /*1c400*/  LDL.LU.64 R150, [R1+0xf8] ;  /* 0x0000f80001967983 */ /* 0x000f220000300a00 */
[----:B------:R-:W0:Y:S03]  /*1c410*/  S2R R5, SR_CgaCtaId ;  /* 0x0000000000057919 */ /* 0x000e260000008800 */
        /* <DEDUP_REMOVED lines=11> */
[----:B------:R3:W-:Y:S04]  /*1c4d0*/  STS.U16 [R3+0x12f80], R23 ;  /* 0x012f801703007388 */ /* 0x0007e80000000400 */
[----:B------:R3:W-:Y:S04]  /*1c4e0*/  STS.U16 [R3+0x13380], R22 ;  /* 0x0133801603007388 */ /* 0x0007e80000000400 */
[----:B------:R3:W-:Y:S01]  /*1c4f0*/  STS.U16 [R3+0x13780], R21 ;  /* 0x0137801503007388 */ /* 0x0007e20000000400 */
[----:B------:R-:W-:-:S04]  /*1c500*/  MOV R4, 0x400 ;  /* 0x0000040000047802 */ /* 0x000fc80000000f00 */
[----:B0-----:R-:W-:-:S04]  /*1c510*/  LEA R4, R5, R4, 0x18 ;  /* 0x0000000405047211 */ /* 0x001fc800078ec0ff */
[----:B------:R-:W-:-:S04]  /*1c520*/  SHF.R.U32.HI R4, RZ, 0x4, R4 ;  /* 0x00000004ff047819 */ /* 0x000fc80000011604 */
[----:B------:R-:W-:-:S04]  /*1c530*/  SGXT.U32 R4, R4, 0xe ;  /* 0x0000000e0404781a */ /* 0x000fc80000000000 */
[----:B------:R-:W-:Y:S01]  /*1c540*/  R2UR UR32, R4 ;  /* 0x00000000042072ca */ /* 0x000fe200000e0000 */
[----:B------:R-:W-:Y:S01]  /*1c550*/  UMOV UR33, 0x40000040 ;  /* 0x4000004000217882 */ /* 0x000fe20000000000 */
[----:B--2---:R-:W-:Y:S01]  /*1c560*/  STS.U16 [R3+0x13b80], R11 ;  /* 0x013b800b03007388 */ /* 0x004fe20000000400 */
[----:B------:R0:W-:Y:S06]  /*1c570*/  MEMBAR.ALL.CTA ;  /* 0x0000000000007992 */ /* 0x0001ec0000008000 */
[----:B0-----:R-:W0:Y:S02]  /*1c580*/  FENCE.VIEW.ASYNC.S ;  /* 0x00000000000073c6 */ /* 0x001e240000000000 */
[----:B0-----:R-:W-:Y:S06]  /*1c590*/  BAR.SYNC.DEFER_BLOCKING 0x0 ;  /* 0x0000000000007b1d */ /* 0x001fec0000010000 */
[----:B----4-:R-:W-:-:S06]  /*1c5a0*/  WARPGROUP.ARRIVE ;  /* 0x00000000000079c5 */ /* 0x010fcc0000000000 */
[----:B------:R-:W-:Y:S03]  /*1c5b0*/  HGMMA.64x128x16.F32.BF16 R88, gdesc[UR32].tnspA, R88, gsb0 ;  /* 0x21e00000205879f0 */ /* 0x000fe60008001858 */
[----:B------:R-:W-:Y:S02]  /*1c5c0*/  WARPGROUP.DEPBAR.LE gsb0, 0x0 ;  /* 0x00008000000079c5 */ /* 0x000fe40000010000 */
[----:B------:R-:W-:-:S07]  /*1c5d0*/  WARPGROUP.ARRIVE ;  /* 0x00000000000079c5 */ /* 0x000fce0000000000 */
        /* <DEDUP_REMOVED lines=15> */
[----:B------:R-:W-:Y:S01]  /*1c6d0*/  HGMMA.64x128x16.F32.BF16 R88, gdesc[UR24].tnspA, R88, gsb0 ;  /* 0x21e00000185879f0 */ /* 0x000fe20008001858 */
[----:B------:R-:W-:Y:S01]  /*1c6e0*/  UIADD3.64 UR52, UR4, 0x380, URZ ;  /* 0x0000038004347897 */ /* 0x000fe2000fffe03f */
[----:B------:R-:W-:Y:S01]  /*1c6f0*/  UMOV UR54, UR34 ;  /* 0x0000002200367c82 */ /* 0x000fe20008000000 */
[----:B------:R-:W-:Y:S01]  /*1c700*/  UMOV UR55, UR35 ;  /* 0x0000002300377c82 */ /* 0x000fe20008000000 */
[----:B------:R-:W-:Y:S02]  /*1c710*/  WARPGROUP.DEPBAR.LE gsb0, 0x0 ;  /* 0x00008000000079c5 */ /* 0x000fe40000010000 */
[----:B------:R-:W-:-:S06]  /*1c720*/  WARPGROUP.ARRIVE ;  /* 0x00000000000079c5 */ /* 0x000fcc0000000000 */
        /* <DEDUP_REMOVED lines=25> */
[----:B------:R-:W-:Y:S04]  /*1c8c0*/  STL [R1+0xdc8], R3 ;  /* 0x000dc80301007387 */ /* 0x000fe80000100800 */
[----:B------:R-:W-:Y:S04]  /*1c8d0*/  STL.64 [R1], R88 ;  /* 0x0000005801007387 */ /* 0x000fe80000100a00 */
[----:B------:R-:W-:Y:S04]  /*1c8e0*/  STL.64 [R1+0x8], R90 ;  /* 0x0000085a01007387 */ /* 0x000fe80000100a00 */
        /* <DEDUP_REMOVED lines=13> */
[----:B------:R-:W-:Y:S01]  /*1c9c0*/  STL.64 [R1+0x78], R118 ;  /* 0x0000787601007387 */ /* 0x000fe20000100a00 */
[----:B------:R-:W-:-:S03]  /*1c9d0*/  UIADD3.64 UR48, UR4, 0x600, URZ ;  /* 0x0000060004307897 */ /* 0x000fc6000fffe03f */
[----:B------:R-:W-:Y:S01]  /*1c9e0*/  STL.64 [R1+0x80], R120 ;  /* 0x0000807801007387 */ /* 0x000fe20000100a00 */
[----:B------:R-:W-:Y:S02]  /*1c9f0*/  WARPGROUP.DEPBAR.LE gsb0, 0x0 ;  /* 0x00008000000079c5 */ /* 0x000fe40000010000 */
[----:B------:R-:W-:-:S06]  /*1ca00*/  WARPGROUP.ARRIVE ;  /* 0x00000000000079c5 */ /* 0x000fcc0000000000 */
[----:B------:R-:W-:Y:S01]  /*1ca10*/  HGMMA.64x128x16.F32.BF16 R152, gdesc[UR52].tnspA, R152, gsb0 ;  /* 0x21e00000349879f0 */ /* 0x000fe20008001898 */
[----:B------:R-:W-:Y:S04]  /*1ca20*/  STL.64 [R1+0x88], R122 ;  /* 0x0000887a01007387 */ /* 0x000fe80000100a00 */
[----:B------:R-:W-:Y:S04]  /*1ca30*/  STL.64 [R1+0x90], R124 ;  /* 0x0000907c01007387 */ /* 0x000fe80000100a00 */
[----:B------:R-:W-:Y:S04]  /*1ca40*/  STL.64 [R1+0x98], R126 ;  /* 0x0000987e01007387 */ /* 0x000fe80000100a00 */
[----:B------:R-:W-:Y:S04]  /*1ca50*/  STL.64 [R1+0xa0], R128 ;  /* 0x0000a08001007387 */ /* 0x000fe80000100a00 */
[----:B------:R-:W-:Y:S04]  /*1ca60*/  STL.64 [R1+0xa8], R130 ;  /* 0x0000a88201007387 */ /* 0x000fe80000100a00 */
[----:B------:R-:W-:Y:S01]  /*1ca70*/  STL.64 [R1+0xb0], R132 ;  /* 0x0000b08401007387 */ /* 0x000fe20000100a00 */
[----:B------:R-:W-:Y:S01]  /*1ca80*/  UMOV UR50, UR22 ;  /* 0x0000001600327c82 */ /* 0x000fe20008000000 */
[----:B------:R-:W-:-:S02]  /*1ca90*/  UMOV UR51, UR23 ;  /* 0x0000001700337c82 */ /* 0x000fc40008000000 */
[----:B------:R-:W-:Y:S04]  /*1caa0*/  STL.64 [R1+0xb8], R134 ;  /* 0x0000b88601007387 */ /* 0x000fe80000100a00 */
[----:B------:R-:W-:Y:S04]  /*1cab0*/  STL.64 [R1+0xc0], R136 ;  /* 0x0000c08801007387 */ /* 0x000fe80000100a00 */
[----:B------:R-:W-:Y:S04]  /*1cac0*/  STL.64 [R1+0xc8], R138 ;  /* 0x0000c88a01007387 */ /* 0x000fe80000100a00 */
[----:B------:R-:W-:Y:S04]  /*1cad0*/  STL.64 [R1+0xd0], R140 ;  /* 0x0000d08c01007387 */ /* 0x000fe80000100a00 */
[----:B------:R-:W-:Y:S04]  /*1cae0*/  STL.64 [R1+0xd8], R142 ;  /* 0x0000d88e01007387 */ /* 0x000fe80000100a00 */
[----:B------:R-:W-:Y:S04]  /*1caf0*/  STL.64 [R1+0xe0], R144 ;  /* 0x0000e09001007387 */ /* 0x000fe80000100a00 */
[----:B------:R-:W-:Y:S01]  /*1cb00*/  STL.64 [R1+0xe8], R146 ;  /* 0x0000e89201007387 */ /* 0x000fe20000100a00 */
[----:B------:R-:W-:-:S03]  /*1cb10*/  IMAD.MOV.U32 R5, RZ, RZ, R6 ;  /* 0x000000ffff057224 */ /* 0x000fc600078e0006 */
[----:B------:R-:W-:Y:S01]  /*1cb20*/  STL.64 [R1+0xf0], R148 ;  /* 0x0000f09401007387 */ /* 0x000fe20000100a00 */
[----:B------:R-:W-:Y:S02]  /*1cb30*/  IMAD.MOV.U32 R6, RZ, RZ, R7 ;  /* 0x000000ffff067224 */ /* 0x000fe400078e0007 */
[----:B-1----:R-:W-:Y:S01]  /*1cb40*/  IMAD.MOV.U32 R217, RZ, RZ, R151 ;  /* 0x000000ffffd97224 */ /* 0x002fe200078e0097 */
[----:B------:R0:W-:Y:S01]  /*1cb50*/  STL.64 [R1+0xf8], R150 ;  /* 0x0000f89601007387 */ /* 0x0001e20000100a00 */
[----:B------:R-:W-:Y:S02]  /*1cb60*/  IMAD.MOV.U32 R7, RZ, RZ, R18 ;  /* 0x000000ffff077224 */ /* 0x000fe400078e0012 */
[----:B---3--:R-:W-:Y:S02]  /*1cb70*/  IMAD.MOV.U32 R216, RZ, RZ, R149 ;  /* 0x000000ffffd87224 */ /* 0x008fe400078e0095 */
[----:B------:R-:W-:Y:S02]  /*1cb80*/  IMAD.MOV.U32 R18, RZ, RZ, R19 ;  /* 0x000000ffff127224 */ /* 0x000fe400078e0013 */
[----:B------:R-:W-:-:S02]  /*1cb90*/  IMAD.MOV.U32 R219, RZ, RZ, R147 ;  /* 0x000000ffffdb7224 */ /* 0x000fc400078e0093 */
[----:B------:R-:W-:Y:S02]  /*1cba0*/  IMAD.MOV.U32 R23, RZ, RZ, R146 ;  /* 0x000000ffff177224 */ /* 0x000fe400078e0092 */
[----:B------:R-:W-:Y:S02]  /*1cbb0*/  IMAD.MOV.U32 R19, RZ, RZ, R145 ;  /* 0x000000ffff137224 */ /* 0x000fe400078e0091 */
[----:B------:R-:W-:Y:S02]  /*1cbc0*/  IMAD.MOV.U32 R22, RZ, RZ, R144 ;  /* 0x000000ffff167224 */ /* 0x000fe400078e0090 */
[----:B------:R-:W-:Y:S01]  /*1cbd0*/  IMAD.MOV.U32 R21, RZ, RZ, R143 ;  /* 0x000000ffff157224 */ /* 0x000fe200078e008f */
[----:B0-----:R-:W2:Y:S04]  /*1cbe0*/  LDL.LU.64 R150, [R1+0xf48] ;  /* 0x000f480001967983 */ /* 0x001ea80000300a00 */
[----:B------:R-:W2:Y:S04]  /*1cbf0*/  LDL.LU.64 R148, [R1+0xf40] ;  /* 0x000f400001947983 */ /* 0x000ea80000300a00 */
[----:B------:R-:W2:Y:S04]  /*1cc00*/  LDL.LU.64 R146, [R1+0xf38] ;  /* 0x000f380001927983 */ /* 0x000ea80000300a00 */
[----:B------:R-:W2:Y:S01]  /*1cc10*/  LDL.LU.64 R144, [R1+0xf30] ;  /* 0x000f300001907983 */ /* 0x000ea20000300a00 */
[----:B------:R-:W-:-:S03]  /*1cc20*/  IMAD.MOV.U32 R218, RZ, RZ, R141 ;  /* 0x000000ffffda7224 */ /* 0x000fc600078e008d */
[----:B------:R-:W2:Y:S04]  /*1cc30*/  LDL.LU.64 R142, [R1+0xf28] ;  /* 0x000f2800018e7983 */ /* 0x000ea80000300a00 */
[----:B------:R-:W2:Y:S04]  /*1cc40*/  LDL.LU.64 R140, [R1+0xf20] ;  /* 0x000f2000018c7983 */ /* 0x000ea80000300a00 */
[----:B------:R-:W2:Y:S04]  /*1cc50*/  LDL.LU.64 R138, [R1+0xf18] ;  /* 0x000f1800018a7983 */ /* 0x000ea80000300a00 */
[----:B------:R-:W2:Y:S04]  /*1cc60*/  LDL.LU.64 R136, [R1+0xf10] ;  /* 0x000f100001887983 */ /* 0x000ea80000300a00 */
[----:B------:R-:W2:Y:S04]  /*1cc70*/  LDL.LU.64 R134, [R1+0xf08] ;  /* 0x000f080001867983 */ /* 0x000ea80000300a00 */
[----:B------:R-:W2:Y:S04]  /*1cc80*/  LDL.LU.64 R132, [R1+0xf00] ;  /* 0x000f000001847983 */ /* 0x000ea80000300a00 */
[----:B------:R-:W2:Y:S04]  /*1cc90*/  LDL.LU.64 R130, [R1+0xef8] ;  /* 0x000ef80001827983 */ /* 0x000ea80000300a00 */
[----:B------:R-:W2:Y:S04]  /*1cca0*/  LDL.LU.64 R128, [R1+0xef0] ;  /* 0x000ef00001807983 */ /* 0x000ea80000300a00 */
[----:B------:R-:W2:Y:S01]  /*1ccb0*/  LDL.LU.64 R126, [R1+0xee8] ;  /* 0x000ee800017e7983 */ /* 0x000ea20000300a00 */
[----:B------:R-:W-:-:S03]  /*1ccc0*/  IMAD.MOV.U32 R4, RZ, RZ, R252 ;  /* 0x000000ffff047224 */ /* 0x000fc600078e00fc */
[----:B------:R-:W2:Y:S01]  /*1ccd0*/  LDL.LU.64 R124, [R1+0xee0] ;  /* 0x000ee000017c7983 */ /* 0x000ea20000300a00 */
[----:B------:R-:W-:Y:S02]  /*1cce0*/  IMAD.MOV.U32 R11, RZ, RZ, R251 ;  /* 0x000000ffff0b7224 */ /* 0x000fe400078e00fb */
[----:B------:R-:W-:Y:S01]  /*1ccf0*/  IMAD.MOV.U32 R252, RZ, RZ, R120 ;  /* 0x000000fffffc7224 */ /* 0x000fe200078e0078 */
[----:B------:R-:W2:Y:S01]  /*1cd00*/  LDL.LU.64 R122, [R1+0xed8] ;  /* 0x000ed800017a7983 */ /* 0x000ea20000300a00 */
[----:B------:R-:W-:Y:S02]  /*1cd10*/  IMAD.MOV.U32 R3, RZ, RZ, R250 ;  /* 0x000000ffff037224 */ /* 0x000fe400078e00fa */
[----:B------:R-:W-:Y:S02]  /*1cd20*/  IMAD.MOV.U32 R251, RZ, RZ, R119 ;  /* 0x000000fffffb7224 */ /* 0x000fe400078e0077 */
[----:B------:R-:W-:Y:S01]  /*1cd30*/  IMAD.MOV.U32 R249, RZ, RZ, R118 ;  /* 0x000000fffff97224 */ /* 0x000fe200078e0076 */
[----:B------:R-:W2:Y:S01]  /*1cd40*/  LDL.LU.64 R120, [R1+0xed0] ;  /* 0x000ed00001787983 */ /* 0x000ea20000300a00 */
[----:B------:R-:W-:-:S02]  /*1cd50*/  IMAD.MOV.U32 R250, RZ, RZ, R117 ;  /* 0x000000fffffa7224 */ /* 0x000fc400078e0075 */
[----:B------:R-:W-:Y:S01]  /*1cd60*/  IMAD.MOV.U32 R248, RZ, RZ, R116 ;  /* 0x000000fffff87224 */ /* 0x000fe200078e0074 */
[----:B------:R-:W2:Y:S01]  /*1cd70*/  LDL.LU.64 R118, [R1+0xec8] ;  /* 0x000ec80001767983 */ /* 0x000ea20000300a00 */
[----:B------:R-:W-:Y:S02]  /*1cd80*/  IMAD.MOV.U32 R247, RZ, RZ, R115 ;  /* 0x000000fffff77224 */ /* 0x000fe400078e0073 */
[----:B------:R-:W-:Y:S01]  /*1cd90*/  IMAD.MOV.U32 R245, RZ, RZ, R114 ;  /* 0x000000fffff57224 */ /* 0x000fe200078e0072 */
[----:B------:R-:W2:Y:S01]  /*1cda0*/  LDL.LU.64 R116, [R1+0xec0] ;  /* 0x000ec00001747983 */ /* 0x000ea20000300a00 */
        /* <DEDUP_REMOVED lines=38> */
[----:B------:R-:W2:Y:S04]  /*1d010*/  LDL.LU.64 R90, [R1+0xe58] ;  /* 0x000e5800015a7983 */ /* 0x000ea80000300a00 */
[----:B------:R-:W2:Y:S01]  /*1d020*/  LDL.LU.64 R88, [R1+0xe50] ;  /* 0x000e500001587983 */ /* 0x000ea20000300a00 */
[----:B------:R-:W-:-:S02]  /*1d030*/  WARPGROUP.DEPBAR.LE gsb0, 0x0 ;  /* 0x00008000000079c5 */ /* 0x000fc40000010000 */
[----:B------:R-:W-:-:S06]  /*1d040*/  WARPGROUP.ARRIVE ;  /* 0x00000000000079c5 */ /* 0x000fcc0000000000 */
[----:B------:R-:W-:Y:S01]  /*1d050*/  HGMMA.64x128x16.F32.BF16 R152, gdesc[UR48].tnspA, R152, gsb0 ;  /* 0x21e00000309879f0 */ /* 0x000fe20008001898 */
[----:B------:R-:W-:Y:S01]  /*1d060*/  UIADD3.64 UR52, UR4, 0x680, URZ ;  /* 0x0000068004347897 */ /* 0x000fe2000fffe03f */
[----:B------:R-:W-:Y:S01]  /*1d070*/  UMOV UR54, UR26 ;  /* 0x0000001a00367c82 */ /* 0x000fe20008000000 */
[----:B------:R-:W-:Y:S01]  /*1d080*/  UMOV UR55, UR27 ;  /* 0x0000001b00377c82 */ /* 0x000fe20008000000 */
        /* <DEDUP_REMOVED lines=16> */
[----:B--2---:R-:W-:-:S06]  /*1d190*/  WARPGROUP.ARRIVE ;  /* 0x00000000000079c5 */ /* 0x004fcc0000000000 */
        /* <DEDUP_REMOVED lines=26> */
[----:B------:R-:W-:Y:S04]  /*1d340*/  STL [R1+0xe08], R245 ;  /* 0x000e08f501007387 */ /* 0x000fe80000100800 */
[----:B------:R-:W-:Y:S04]  /*1d350*/  STL [R1+0xe04], R246 ;  /* 0x000e04f601007387 */ /* 0x000fe80000100800 */
[----:B------:R0:W-:Y:S02]  /*1d360*/  STL [R1+0xe00], R247 ;  /* 0x000e00f701007387 */ /* 0x0001e40000100800 */
[----:B0-----:R-:W-:-:S02]  /*1d370*/  IMAD.MOV.U32 R247, RZ, RZ, R80 ;  /* 0x000000fffff77224 */ /* 0x001fc400078e0050 */
[----:B------:R-:W2:Y:S04]  /*1d380*/  LDL.LU R80, [R1+0xe4c] ;  /* 0x000e4c0001507983 */ /* 0x000ea80000300800 */
[----:B------:R0:W-:Y:S04]  /*1d390*/  STL [R1+0xdfc], R248 ;  /* 0x000dfcf801007387 */ /* 0x0001e80000100800 */
[----:B------:R1:W-:Y:S04]  /*1d3a0*/  STL [R1+0xdf8], R249 ;  /* 0x000df8f901007387 */ /* 0x0003e80000100800 */
[----:B------:R3:W-:Y:S04]  /*1d3b0*/  STL [R1+0xdf4], R250 ;  /* 0x000df4fa01007387 */ /* 0x0007e80000100800 */
[----:B------:R4:W-:Y:S01]  /*1d3c0*/  STL [R1+0xdf0], R251 ;  /* 0x000df0fb01007387 */ /* 0x0009e20000100800 */
[----:B------:R-:W-:-:S02]  /*1d3d0*/  IMAD.MOV.U32 R246, RZ, RZ, R85 ;  /* 0x000000fffff67224 */ /* 0x000fc400078e0055 */
[----:B------:R-:W-:Y:S02]  /*1d3e0*/  IMAD.MOV.U32 R245, RZ, RZ, R86 ;  /* 0x000000fffff57224 */ /* 0x000fe400078e0056 */
[----:B------:R-:W-:Y:S02]  /*1d3f0*/  IMAD.MOV.U32 R244, RZ, RZ, R87 ;  /* 0x000000fffff47224 */ /* 0x000fe400078e0057 */
[----:B0-----:R-:W-:Y:S02]  /*1d400*/  IMAD.MOV.U32 R248, RZ, RZ, R84 ;  /* 0x000000fffff87224 */ /* 0x001fe400078e0054 */
[----:B-1----:R-:W-:Y:S02]  /*1d410*/  IMAD.MOV.U32 R249, RZ, RZ, R83 ;  /* 0x000000fffff97224 */ /* 0x002fe400078e0053 */
[----:B---3--:R-:W-:Y:S02]  /*1d420*/  IMAD.MOV.U32 R250, RZ, RZ, R82 ;  /* 0x000000fffffa7224 */ /* 0x008fe400078e0052 */
[----:B----4-:R-:W-:-:S02]  /*1d430*/  IMAD.MOV.U32 R251, RZ, RZ, R81 ;  /* 0x000000fffffb7224 */ /* 0x010fc400078e0051 */
[----:B------:R-:W2:Y:S04]  /*1d440*/  LDL.LU R81, [R1+0xe48] ;  /* 0x000e480001517983 */ /* 0x000ea80000300800 */
[----:B------:R-:W2:Y:S04]  /*1d450*/  LDL.LU R82, [R1+0xe44] ;  /* 0x000e440001527983 */ /* 0x000ea80000300800 */
[----:B------:R-:W2:Y:S04]  /*1d460*/  LDL.LU R83, [R1+0xe40] ;  /* 0x000e400001537983 */ /* 0x000ea80000300800 */
[----:B------:R-:W2:Y:S04]  /*1d470*/  LDL.LU R84, [R1+0xe3c] ;  /* 0x000e3c0001547983 */ /* 0x000ea80000300800 */
[----:B------:R-:W2:Y:S04]  /*1d480*/  LDL.LU R85, [R1+0xe38] ;  /* 0x000e380001557983 */ /* 0x000ea80000300800 */
[----:B------:R-:W2:Y:S04]  /*1d490*/  LDL.LU R86, [R1+0xe34] ;  /* 0x000e340001567983 */ /* 0x000ea80000300800 */
[----:B------:R-:W2:Y:S01]  /*1d4a0*/  LDL.LU R87, [R1+0xe30] ;  /* 0x000e300001577983 */ /* 0x000ea20000300800 */
        /* <DEDUP_REMOVED lines=18> */
[----:B------:R0:W-:Y:S01]  /*1d5d0*/  STL [R1+0xdec], R252 ;  /* 0x000decfc01007387 */ /* 0x0001e20000100800 */
[----:B------:R-:W-:Y:S01]  /*1d5e0*/  UIADD3.64 UR56, UR4, 0xc00, URZ ;  /* 0x00000c0004387897 */ /* 0x000fe2000fffe03f */
[----:B------:R-:W-:Y:S02]  /*1d5f0*/  UMOV UR58, UR6 ;  /* 0x00000006003a7c82 */ /* 0x000fe40008000000 */
[----:B0-----:R-:W3:Y:S04]  /*1d600*/  LDL.LU R252, [R1+0xd84] ;  /* 0x000d840001fc7983 */ /* 0x001ee80000300800 */
[----:B------:R0:W-:Y:S01]  /*1d610*/  STL [R1+0xde8], R21 ;  /* 0x000de81501007387 */ /* 0x0001e20000100800 */
[----:B------:R-:W-:-:S03]  /*1d620*/  UMOV UR59, UR7 ;  /* 0x00000007003b7c82 */ /* 0x000fc60008000000 */
[----:B0-----:R-:W4:Y:S01]  /*1d630*/  LDL.LU R21, [R1+0xd88] ;  /* 0x000d880001157983 */ /* 0x001f220000300800 */
[----:B------:R-:W-:Y:S02]  /*1d640*/  WARPGROUP.DEPBAR.LE gsb0, 0x0 ;  /* 0x00008000000079c5 */ /* 0x000fe40000010000 */
[----:B--2---:R-:W-:-:S06]  /*1d650*/  WARPGROUP.ARRIVE ;  /* 0x00000000000079c5 */ /* 0x004fcc0000000000 */
[----:B------:R-:W-:Y:S01]  /*1d660*/  HGMMA.64x128x16.F32.BF16 R24, gdesc[UR52].tnspA, R24, gsb0 ;  /* 0x21e00000341879f0 */ /* 0x000fe20008001818 */
[----:B------:R0:W-:Y:S04]  /*1d670*/  STL [R1+0xde4], R22 ;  /* 0x000de41601007387 */ /* 0x0001e80000100800 */
[----:B0-----:R-:W2:Y:S04]  /*1d680*/  LDL.LU R22, [R1+0xd8c] ;  /* 0x000d8c0001167983 */ /* 0x001ea80000300800 */
[----:B------:R0:W-:Y:S04]  /*1d690*/  STL [R1+0xde0], R23 ;  /* 0x000de01701007387 */ /* 0x0001e80000100800 */
[----:B0-----:R-:W2:Y:S04]  /*1d6a0*/  LDL.LU R23, [R1+0xd90] ;  /* 0x000d900001177983 */ /* 0x001ea80000300800 */
[----:B------:R-:W-:Y:S04]  /*1d6b0*/  STL [R1+0xddc], R19 ;  /* 0x000ddc1301007387 */ /* 0x000fe80000100800 */
[----:B------:R-:W-:Y:S04]  /*1d6c0*/  STL [R1+0xdd8], R216 ;  /* 0x000dd8d801007387 */ /* 0x000fe80000100800 */
[----:B------:R0:W-:Y:S04]  /*1d6d0*/  STL [R1+0xdd4], R217 ;  /* 0x000dd4d901007387 */ /* 0x0001e80000100800 */
[----:B------:R-:W-:Y:S04]  /*1d6e0*/  STL [R1+0xdd0], R218 ;  /* 0x000dd0da01007387 */ /* 0x000fe80000100800 */
[----:B------:R1:W-:Y:S01]  /*1d6f0*/  STL [R1+0xdcc], R219 ;  /* 0x000dccdb01007387 */ /* 0x0003e20000100800 */
[----:B0-----:R-:W0:Y:S01]  /*1d700*/  LDC R217, c[0x0][0x230] ;  /* 0x00008c00ffd97b82 */ /* 0x001e220000000800 */
[----:B------:R-:W-:-:S02]  /*1d710*/  WARPGROUP.DEPBAR.LE gsb0, 0x0 ;  /* 0x00008000000079c5 */ /* 0x000fc40000010000 */
[----:B------:R-:W-:-:S06]  /*1d720*/  WARPGROUP.ARRIVE ;  /* 0x00000000000079c5 */ /* 0x000fcc0000000000 */
[----:B------:R-:W-:Y:S01]  /*1d730*/  HGMMA.64x128x16.F32.BF16 R24, gdesc[UR56].tnspA, R24, gsb0 ;  /* 0x21e00000381879f0 */ /* 0x000fe20008001818 */
[----:B------:R-:W-:Y:S02]  /*1d740*/  R2UR UR57, R0 ;  /* 0x00000000003972ca */ /* 0x000fe400000e0000 */
[----:B------:R-:W2:Y:S04]  /*1d750*/  LDL.LU R0, [R1+0xe2c] ;  /* 0x000e2c0001007983 */ /* 0x000ea80000300800 */
[----:B------:R-:W2:Y:S01]  /*1d760*/  LDL.LU R19, [R1+0x110] ;  /* 0x0001100001137983 */ /* 0x000ea20000300800 */
[----:B------:R-:W-:Y:S02]  /*1d770*/  R2UR UR56, R12 ;  /* 0x000000000c3872ca */ /* 0x000fe400000e0000 */
[----:B------:R-:W3:Y:S01]  /*1d780*/  LDC R12, c[0x0][0x238] ;  /* 0x00008e00ff0c7b82 */ /* 0x000ee20000000800 */
[----:B0-----:R-:W-:-:S02]  /*1d790*/  VIADD R217, R217, 0x7f ;  /* 0x0000007fd9d97836 */ /* 0x001fc40000000000 */
[----:B---3--:R-:W-:Y:S01]  /*1d7a0*/  IMAD.SHL.U32 R12, R12, 0x80, RZ ;  /* 0x000000800c0c7824 */ /* 0x008fe200078e00ff */
[----:B------:R-:W-:Y:S01]  /*1d7b0*/  R2UR UR52, R252 ;  /* 0x00000000fc3472ca */ /* 0x000fe200000e0000 */
[----:B------:R-:W-:Y:S02]  /*1d7c0*/  IMAD.MOV.U32 R252, RZ, RZ, R247 ;  /* 0x000000fffffc7224 */ /* 0x000fe400078e00f7 */
[----:B------:R-:W-:Y:S02]  /*1d7d0*/  IMAD.SHL.U32 R12, R12, 0x2, RZ ;  /* 0x000000020c0c7824 */ /* 0x000fe400078e00ff */
[----:B------:R-:W-:Y:S01]  /*1d7e0*/  IMAD.MOV.U32 R247, RZ, RZ, R5 ;  /* 0x000000fffff77224 */ /* 0x000fe200078e0005 */
[----:B----4-:R-:W-:Y:S01]  /*1d7f0*/  R2UR UR53, R21 ;  /* 0x00000000153572ca */ /* 0x010fe200000e0000 */
[----:B------:R-:W-:Y:S02]  /*1d800*/  IMAD.MOV.U32 R21, RZ, RZ, R3 ;  /* 0x000000ffff157224 */ /* 0x000fe400078e0003 */
[----:B------:R-:W-:-:S02]  /*1d810*/  IMAD.MOV.U32 R3, RZ, RZ, R11 ;  /* 0x000000ffff037224 */ /* 0x000fc400078e000b */
[----:B------:R-:W-:Y:S02]  /*1d820*/  IMAD.MOV.U32 R5, RZ, RZ, R6 ;  /* 0x000000ffff057224 */ /* 0x000fe400078e0006 */
[----:B------:R-:W-:Y:S01]  /*1d830*/  IMAD.MOV.U32 R6, RZ, RZ, R7 ;  /* 0x000000ffff067224 */ /* 0x000fe200078e0007 */
[-C--:B------:R-:W-:Y:S01]  /*1d840*/  IADD3 R11, P0, R16, R12.reuse, RZ ;  /* 0x0000000c100b7210 */ /* 0x080fe20007f1e0ff */
[----:B------:R-:W-:Y:S01]  /*1d850*/  IMAD.MOV.U32 R7, RZ, RZ, R18 ;  /* 0x000000ffff077224 */ /* 0x000fe200078e0012 */
[----:B------:R-:W-:Y:S02]  /*1d860*/  IADD3 R18, P1, R14, R12, RZ ;  /* 0x0000000c0e127210 */ /* 0x000fe40007f3e0ff */
[----:B------:R-:W-:-:S04]  /*1d870*/  SHF.R.S32.HI R216, RZ, 0x1f, R217 ;  /* 0x0000001fffd87819 */ /* 0x000fc800000114d9 */
[----:B------:R-:W-:-:S04]  /*1d880*/  LEA.HI R216, R216, R217, RZ, 0x7 ;  /* 0x000000d9d8d87211 */ /* 0x000fc800078f38ff */
[----:B------:R-:W-:Y:S02]  /*1d890*/  SHF.R.S32.HI R216, RZ, 0x7, R216 ;  /* 0x00000007ffd87819 */ /* 0x000fe400000114d8 */
[----:B--2---:R-:W-:Y:S02]  /*1d8a0*/  R2UR UR48, R22 ;  /* 0x00000000163072ca */ /* 0x004fe400000e0000 */
[----:B------:R-:W-:Y:S02]  /*1d8b0*/  R2UR UR49, R23 ;  /* 0x00000000173172ca */ /* 0x000fe400000e0000 */
[----:B------:R-:W2:Y:S04]  /*1d8c0*/  LDL.LU R23, [R1+0xd3c] ;  /* 0x000d3c0001177983 */ /* 0x000ea80000300800 */
[----:B-1----:R-:W3:Y:S04]  /*1d8d0*/  LDL.LU R219, [R1+0xd2c] ;  /* 0x000d2c0001db7983 */ /* 0x002ee80000300800 */
[----:B------:R-:W4:Y:S04]  /*1d8e0*/  LDL.LU R218, [R1+0xd24] ;  /* 0x000d240001da7983 */ /* 0x000f280000300800 */
[----:B------:R-:W4:Y:S01]  /*1d8f0*/  LDL.LU R22, [R1+0xd1c] ;  /* 0x000d1c0001167983 */ /* 0x000f220000300800 */
[----:B------:R-:W-:-:S02]  /*1d900*/  VIADD R19, R19, 0x1 ;  /* 0x0000000113137836 */ /* 0x000fc40000000000 */
[--C-:B------:R-:W-:Y:S02]  /*1d910*/  IMAD.X R16, R17, 0x1, R0.reuse, P0 ;  /* 0x0000000111107824 */ /* 0x100fe400000e0600 */
[----:B------:R-:W-:Y:S01]  /*1d920*/  IMAD.X R14, R15, 0x1, R0, P1 ;  /* 0x000000010f0e7824 */ /* 0x000fe200008e0600 */
[----:B------:R-:W4:Y:S04]  /*1d930*/  LDL.LU R17, [R1+0xd34] ;  /* 0x000d340001117983 */ /* 0x000f280000300800 */
[----:B------:R0:W-:Y:S04]  /*1d940*/  STL [R1+0x110], R19 ;  /* 0x0001101301007387 */ /* 0x0001e80000100800 */
[----:B------:R-:W4:Y:S01]  /*1d950*/  LDL.LU R15, [R1+0xd44] ;  /* 0x000d4400010f7983 */ /* 0x000f220000300800 */
[----:B------:R-:W-:-:S03]  /*1d960*/  ISETP.NE.U32.AND P0, PT, R19, R216, PT ;  /* 0x000000d81300720c */ /* 0x000fc60003f05070 */
[----:B------:R-:W4:Y:S04]  /*1d970*/  LDL.LU R217, [R1+0xd40] ;  /* 0x000d400001d97983 */ /* 0x000f280000300800 */
[----:B------:R-:W4:Y:S04]  /*1d980*/  LDL.LU R216, [R1+0xd14] ;  /* 0x000d140001d87983 */ /* 0x000f280000300800 */
[----:B0-----:R-:W4:Y:S01]  /*1d990*/  LDL.LU R19, [R1+0xd38] ;  /* 0x000d380001137983 */ /* 0x001f220000300800 */
[-C--:B--2---:R-:W-:Y:S02]  /*1d9a0*/  IADD3 R23, P6, R23, R12.reuse, RZ ;  /* 0x0000000c17177210 */ /* 0x084fe40007fde0ff */
[----:B---3--:R-:W-:-:S02]  /*1d9b0*/  IADD3 R219, P2, R219, R12, RZ ;  /* 0x0000000cdbdb7210 */ /* 0x008fc40007f5e0ff */
[-C--:B----4-:R-:W-:Y:S01]  /*1d9c0*/  IADD3 R22, P4, R22, R12.reuse, RZ ;  /* 0x0000000c16167210 */ /* 0x090fe20007f9e0ff */
[----:B------:R0:W-:Y:S01]  /*1d9d0*/  STL [R1+0xd3c], R23 ;  /* 0x000d3c1701007387 */ /* 0x0001e20000100800 */
[-C--:B------:R-:W-:Y:S02]  /*1d9e0*/  IADD3 R218, P3, R218, R12.reuse, RZ ;  /* 0x0000000cdada7210 */ /* 0x080fe40007f7e0ff */
[-C--:B------:R-:W-:Y:S02]  /*1d9f0*/  IADD3 R15, P5, R15, R12.reuse, RZ ;  /* 0x0000000c0f0f7210 */ /* 0x080fe40007fbe0ff */
[----:B------:R-:W-:-:S03]  /*1da00*/  IADD3 R17, P1, R17, R12, RZ ;  /* 0x0000000c11117210 */ /* 0x000fc60007f3e0ff */
[----:B------:R-:W-:Y:S04]  /*1da10*/  STL [R1+0xd44], R15 ;  /* 0x000d440f01007387 */ /* 0x000fe80000100800 */
[----:B0-----:R-:W2:Y:S04]  /*1da20*/  LDL.LU R23, [R1+0xd0c] ;  /* 0x000d0c0001177983 */ /* 0x001ea80000300800 */
[----:B------:R-:W-:Y:S04]  /*1da30*/  STL [R1+0xd34], R17 ;  /* 0x000d341101007387 */ /* 0x000fe80000100800 */
[----:B------:R0:W-:Y:S04]  /*1da40*/  STL [R1+0xd1c], R22 ;  /* 0x000d1c1601007387 */ /* 0x0001e80000100800 */
[----:B------:R-:W-:Y:S01]  /*1da50*/  STL [R1+0xd2c], R219 ;  /* 0x000d2cdb01007387 */ /* 0x000fe20000100800 */
[----:B------:R-:W-:Y:S01]  /*1da60*/  IMAD.X R217, R217, 0x1, R0, P5 ;  /* 0x00000001d9d97824 */ /* 0x000fe200028e0600 */
[----:B------:R-:W-:-:S02]  /*1da70*/  IADD3 R216, P5, R216, R12, RZ ;  /* 0x0000000cd8d87210 */ /* 0x000fc40007fbe0ff */
[----:B0-----:R-:W3:Y:S01]  /*1da80*/  LDL.LU R22, [R1+0xd30] ;  /* 0x000d300001167983 */ /* 0x001ee20000300800 */
[----:B------:R-:W-:-:S03]  /*1da90*/  IMAD.X R19, R19, 0x1, R0, P6 ;  /* 0x0000000113137824 */ /* 0x000fc600030e0600 */
[----:B------:R-:W-:Y:S04]  /*1daa0*/  STL [R1+0xd24], R218 ;  /* 0x000d24da01007387 */ /* 0x000fe80000100800 */
[----:B------:R-:W-:Y:S04]  /*1dab0*/  STL [R1+0xd40], R217 ;  /* 0x000d40d901007387 */ /* 0x000fe80000100800 */
[----:B------:R-:W-:Y:S04]  /*1dac0*/  STL [R1+0xd14], R216 ;  /* 0x000d14d801007387 */ /* 0x000fe80000100800 */
[----:B------:R0:W-:Y:S04]  /*1dad0*/  STL [R1+0xd38], R19 ;  /* 0x000d381301007387 */ /* 0x0001e80000100800 */
[----:B------:R-:W4:Y:S04]  /*1dae0*/  LDL.LU R15, [R1+0xd04] ;  /* 0x000d0400010f7983 */ /* 0x000f280000300800 */
[----:B0-----:R-:W4:Y:S04]  /*1daf0*/  LDL.LU R19, [R1+0xd28] ;  /* 0x000d280001137983 */ /* 0x001f280000300800 */
[----:B------:R-:W4:Y:S04]  /*1db00*/  LDL.LU R17, [R1+0xcfc] ;  /* 0x000cfc0001117983 */ /* 0x000f280000300800 */
[----:B------:R-:W4:Y:S04]  /*1db10*/  LDL.LU R219, [R1+0xd20] ;  /* 0x000d200001db7983 */ /* 0x000f280000300800 */
[----:B------:R-:W4:Y:S01]  /*1db20*/  LDL.LU R218, [R1+0xcf4] ;  /* 0x000cf40001da7983 */ /* 0x000f220000300800 */
[----:B--2---:R-:W-:-:S05]  /*1db30*/  IADD3 R23, P6, R23, R12, RZ ;  /* 0x0000000c17177210 */ /* 0x004fca0007fde0ff */
[----:B------:R0:W-:Y:S01]  /*1db40*/  STL [R1+0xd0c], R23 ;  /* 0x000d0c1701007387 */ /* 0x0001e20000100800 */
[----:B---3--:R-:W-:-:S03]  /*1db50*/  IMAD.X R22, R22, 0x1, R0, P1 ;  /* 0x0000000116167824 */ /* 0x008fc600008e0600 */
[----:B0-----:R-:W2:Y:S04]  /*1db60*/  LDL.LU R23, [R1+0xd18] ;  /* 0x000d180001177983 */ /* 0x001ea80000300800 */
[----:B------:R-:W3:Y:S04]  /*1db70*/  LDL.LU R217, [R1+0xcec] ;  /* 0x000cec0001d97983 */ /* 0x000ee80000300800 */
[----:B------:R0:W-:Y:S04]  /*1db80*/  STL [R1+0xd30], R22 ;  /* 0x000d301601007387 */ /* 0x0001e80000100800 */
[----:B------:R-:W3:Y:S01]  /*1db90*/  LDL.LU R216, [R1+0xd10] ;  /* 0x000d100001d87983 */ /* 0x000ee20000300800 */
[----:B----4-:R-:W-:-:S03]  /*1dba0*/  IADD3 R15, P1, R15, R12, RZ ;  /* 0x0000000c0f0f7210 */ /* 0x010fc60007f3e0ff */
[----:B0-----:R-:W4:Y:S01]  /*1dbb0*/  LDL.LU R22, [R1+0xce4] ;  /* 0x000ce40001167983 */ /* 0x001f220000300800 */
[----:B------:R-:W-:-:S05]  /*1dbc0*/  IMAD.X R19, R19, 0x1, R0, P2 ;  /* 0x0000000113137824 */ /* 0x000fca00010e0600 */
[----:B------:R0:W-:Y:S04]  /*1dbd0*/  STL [R1+0xd28], R19 ;  /* 0x000d281301007387 */ /* 0x0001e80000100800 */
[----:B------:R-:W-:Y:S04]  /*1dbe0*/  STL [R1+0xd04], R15 ;  /* 0x000d040f01007387 */ /* 0x000fe80000100800 */
[----:B0-----:R-:W4:Y:S01]  /*1dbf0*/  LDL.LU R19, [R1+0xd08] ;  /* 0x000d080001137983 */ /* 0x001f220000300800 */
[-C--:B------:R-:W-:Y:S01]  /*1dc00*/  IADD3 R17, P2, R17, R12.reuse, RZ ;  /* 0x0000000c11117210 */ /* 0x080fe20007f5e0ff */
[----:B------:R-:W-:Y:S01]  /*1dc10*/  IMAD.X R219, R219, 0x1, R0, P3 ;  /* 0x00000001dbdb7824 */ /* 0x000fe200018e0600 */
[----:B------:R-:W-:-:S03]  /*1dc20*/  IADD3 R218, P3, R218, R12, RZ ;  /* 0x0000000cdada7210 */ /* 0x000fc60007f7e0ff */
[----:B------:R-:W-:Y:S01]  /*1dc30*/  STL [R1+0xcfc], R17 ;  /* 0x000cfc1101007387 */ /* 0x000fe20000100800 */
[--C-:B--2---:R-:W-:Y:S01]  /*1dc40*/  IMAD.X R23, R23, 0x1, R0.reuse, P4 ;  /* 0x0000000117177824 */ /* 0x104fe200020e0600 */
[----:B---3--:R-:W-:Y:S01]  /*1dc50*/  IADD3 R217, P4, R217, R12, RZ ;  /* 0x0000000cd9d97210 */ /* 0x008fe20007f9e0ff */
[----:B------:R-:W-:-:S03]  /*1dc60*/  IMAD.X R216, R216, 0x1, R0, P5 ;  /* 0x00000001d8d87824 */ /* 0x000fc600028e0600 */
[----:B------:R0:W-:Y:S04]  /*1dc70*/  STL [R1+0xd18], R23 ;  /* 0x000d181701007387 */ /* 0x0001e80000100800 */
[----:B------:R-:W-:Y:S01]  /*1dc80*/  STL [R1+0xd20], R219 ;  /* 0x000d20db01007387 */ /* 0x000fe20000100800 */
[----:B----4-:R-:W-:-:S03]  /*1dc90*/  IADD3 R22, P5, R22, R12, RZ ;  /* 0x0000000c16167210 */ /* 0x010fc60007fbe0ff */
[----:B0-----:R-:W2:Y:S04]  /*1dca0*/  LDL.LU R23, [R1+0xcdc] ;  /* 0x000cdc0001177983 */ /* 0x001ea80000300800 */
[----:B------:R-:W-:Y:S04]  /*1dcb0*/  STL [R1+0xcf4], R218 ;  /* 0x000cf4da01007387 */ /* 0x000fe80000100800 */
[----:B------:R-:W-:Y:S04]  /*1dcc0*/  STL [R1+0xcec], R217 ;  /* 0x000cecd901007387 */ /* 0x000fe80000100800 */
[----:B------:R-:W-:Y:S04]  /*1dcd0*/  STL [R1+0xd10], R216 ;  /* 0x000d10d801007387 */ /* 0x000fe80000100800 */
[----:B------:R0:W-:Y:S04]  /*1dce0*/  STL [R1+0xce4], R22 ;  /* 0x000ce41601007387 */ /* 0x0001e80000100800 */
[----:B------:R-:W3:Y:S04]  /*1dcf0*/  LDL.LU R15, [R1+0xd00] ;  /* 0x000d0000010f7983 */ /* 0x000ee80000300800 */
[----:B0-----:R-:W4:Y:S01]  /*1dd00*/  LDL.LU R22, [R1+0xcd4] ;  /* 0x000cd40001167983 */ /* 0x001f220000300800 */
[----:B------:R-:W-:-:S03]  /*1dd10*/  IMAD.X R19, R19, 0x1, R0, P6 ;  /* 0x0000000113137824 */ /* 0x000fc600030e0600 */
[----:B------:R-:W4:Y:S04]  /*1dd20*/  LDL.LU R17, [R1+0xcf8] ;  /* 0x000cf80001117983 */ /* 0x000f280000300800 */
[----:B------:R-:W4:Y:S04]  /*1dd30*/  LDL.LU R219, [R1+0xccc] ;  /* 0x000ccc0001db7983 */ /* 0x000f280000300800 */
[----:B------:R-:W4:Y:S04]  /*1dd40*/  LDL.LU R218, [R1+0xcf0] ;  /* 0x000cf00001da7983 */ /* 0x000f280000300800 */
[----:B------:R0:W-:Y:S04]  /*1dd50*/  STL [R1+0xd08], R19 ;  /* 0x000d081301007387 */ /* 0x0001e80000100800 */
[----:B0-----:R-:W4:Y:S04]  /*1dd60*/  LDL.LU R19, [R1+0xcc4] ;  /* 0x000cc40001137983 */ /* 0x001f280000300800 */
[----:B------:R-:W4:Y:S01]  /*1dd70*/  LDL.LU R217, [R1+0xce8] ;  /* 0x000ce80001d97983 */ /* 0x000f220000300800 */
[----:B--2---:R-:W-:-:S05]  /*1dd80*/  IADD3 R23, P6, R23, R12, RZ ;  /* 0x0000000c17177210 */ /* 0x004fca0007fde0ff */
[----:B------:R0:W-:Y:S01]  /*1dd90*/  STL [R1+0xcdc], R23 ;  /* 0x000cdc1701007387 */ /* 0x0001e20000100800 */
[----:B---3--:R-:W-:-:S03]  /*1dda0*/  IMAD.X R15, R15, 0x1, R0, P1 ;  /* 0x000000010f0f7824 */ /* 0x008fc600008e0600 */
[----:B------:R-:W2:Y:S01]  /*1ddb0*/  LDL.LU R216, [R1+0xcbc] ;  /* 0x000cbc0001d87983 */ /* 0x000ea20000300800 */
[----:B----4-:R-:W-:-:S03]  /*1ddc0*/  IADD3 R22, P1, R22, R12, RZ ;  /* 0x0000000c16167210 */ /* 0x010fc60007f3e0ff */
[----:B0-----:R-:W3:Y:S04]  /*1ddd0*/  LDL.LU R23, [R1+0xce0] ;  /* 0x000ce00001177983 */ /* 0x001ee80000300800 */
[----:B------:R0:W-:Y:S04]  /*1dde0*/  STL [R1+0xcd4], R22 ;  /* 0x000cd41601007387 */ /* 0x0001e80000100800 */
[----:B------:R-:W-:Y:S01]  /*1ddf0*/  STL [R1+0xd00], R15 ;  /* 0x000d000f01007387 */ /* 0x000fe20000100800 */
[--C-:B------:R-:W-:Y:S02]  /*1de00*/  IMAD.X R17, R17, 0x1, R0.reuse, P2 ;  /* 0x0000000111117824 */ /* 0x100fe400010e0600 */
[----:B------:R-:W-:Y:S01]  /*1de10*/  IMAD.X R218, R218, 0x1, R0, P3 ;  /* 0x00000001dada7824 */ /* 0x000fe200018e0600 */
[----:B0-----:R-:W4:Y:S01]  /*1de20*/  LDL.LU R22, [R1+0xcb4] ;  /* 0x000cb40001167983 */ /* 0x001f220000300800 */
[----:B------:R-:W-:-:S02]  /*1de30*/  IADD3 R19, P3, R19, R12, RZ ;  /* 0x0000000c13137210 */ /* 0x000fc40007f7e0ff */
[----:B------:R-:W-:Y:S01]  /*1de40*/  IADD3 R219, P2, R219, R12, RZ ;  /* 0x0000000cdbdb7210 */ /* 0x000fe20007f5e0ff */
[----:B------:R-:W-:Y:S04]  /*1de50*/  STL [R1+0xcf8], R17 ;  /* 0x000cf81101007387 */ /* 0x000fe80000100800 */
[----:B------:R0:W-:Y:S04]  /*1de60*/  STL [R1+0xcc4], R19 ;  /* 0x000cc41301007387 */ /* 0x0001e80000100800 */
[----:B------:R-:W-:Y:S04]  /*1de70*/  STL [R1+0xccc], R219 ;  /* 0x000cccdb01007387 */ /* 0x000fe80000100800 */
[----:B0-----:R-:W4:Y:S01]  /*1de80*/  LDL.LU R19, [R1+0xcd8] ;  /* 0x000cd80001137983 */ /* 0x001f220000300800 */
[----:B------:R-:W-:-:S03]  /*1de90*/  IMAD.X R217, R217, 0x1, R0, P4 ;  /* 0x00000001d9d97824 */ /* 0x000fc600020e0600 */
[----:B------:R-:W-:Y:S04]  /*1dea0*/  STL [R1+0xcf0], R218 ;  /* 0x000cf0da01007387 */ /* 0x000fe80000100800 */
[----:B------:R-:W-:Y:S01]  /*1deb0*/  STL [R1+0xce8], R217 ;  /* 0x000ce8d901007387 */ /* 0x000fe20000100800 */
[----:B--2---:R-:W-:Y:S01]  /*1dec0*/  IADD3 R216, P4, R216, R12, RZ ;  /* 0x0000000cd8d87210 */ /* 0x004fe20007f9e0ff */
[----:B---3--:R-:W-:-:S04]  /*1ded0*/  IMAD.X R23, R23, 0x1, R0, P5 ;  /* 0x0000000117177824 */ /* 0x008fc800028e0600 */
[----:B------:R-:W-:Y:S04]  /*1dee0*/  STL [R1+0xcbc], R216 ;  /* 0x000cbcd801007387 */ /* 0x000fe80000100800 */
[----:B------:R0:W-:Y:S04]  /*1def0*/  STL [R1+0xce0], R23 ;  /* 0x000ce01701007387 */ /* 0x0001e80000100800 */
[----:B------:R-:W2:Y:S01]  /*1df00*/  LDL.LU R15, [R1+0xcac] ;  /* 0x000cac00010f7983 */ /* 0x000ea20000300800 */
[----:B----4-:R-:W-:-:S03]  /*1df10*/  IADD3 R22, P5, R22, R12, RZ ;  /* 0x0000000c16167210 */ /* 0x010fc60007fbe0ff */
[----:B0-----:R-:W3:Y:S04]  /*1df20*/  LDL.LU R23, [R1+0xcd0] ;  /* 0x000cd00001177983 */ /* 0x001ee80000300800 */
[----:B------:R-:W4:Y:S04]  /*1df30*/  LDL.LU R17, [R1+0xca4] ;  /* 0x000ca40001117983 */ /* 0x000f280000300800 */
[----:B------:R-:W4:Y:S04]  /*1df40*/  LDL.LU R219, [R1+0xcc8] ;  /* 0x000cc80001db7983 */ /* 0x000f280000300800 */
[----:B------:R-:W4:Y:S04]  /*1df50*/  LDL.LU R218, [R1+0xc9c] ;  /* 0x000c9c0001da7983 */ /* 0x000f280000300800 */
[----:B------:R0:W-:Y:S04]  /*1df60*/  STL [R1+0xcb4], R22 ;  /* 0x000cb41601007387 */ /* 0x0001e80000100800 */
[----:B0-----:R-:W4:Y:S01]  /*1df70*/  LDL.LU R22, [R1+0xcc0] ;  /* 0x000cc00001167983 */ /* 0x001f220000300800 */
[----:B------:R-:W-:-:S03]  /*1df80*/  IMAD.X R19, R19, 0x1, R0, P6 ;  /* 0x0000000113137824 */ /* 0x000fc600030e0600 */
[----:B------:R-:W4:Y:S04]  /*1df90*/  LDL.LU R217, [R1+0xc94] ;  /* 0x000c940001d97983 */ /* 0x000f280000300800 */
[----:B------:R0:W-:Y:S04]  /*1dfa0*/  STL [R1+0xcd8], R19 ;  /* 0x000cd81301007387 */ /* 0x0001e80000100800 */
[----:B------:R-:W4:Y:S04]  /*1dfb0*/  LDL.LU R216, [R1+0xcb8] ;  /* 0x000cb80001d87983 */ /* 0x000f280000300800 */
[----:B0-----:R-:W4:Y:S01]  /*1dfc0*/  LDL.LU R19, [R1+0xc8c] ;  /* 0x000c8c0001137983 */ /* 0x001f220000300800 */
[-C--:B--2---:R-:W-:Y:S01]  /*1dfd0*/  IADD3 R15, P6, R15, R12.reuse, RZ ;  /* 0x0000000c0f0f7210 */ /* 0x084fe20007fde0ff */
[--C-:B---3--:R-:W-:Y:S01]  /*1dfe0*/  IMAD.X R23, R23, 0x1, R0.reuse, P1 ;  /* 0x0000000117177824 */ /* 0x108fe200008e0600 */
[----:B----4-:R-:W-:Y:S01]  /*1dff0*/  IADD3 R17, P1, R17, R12, RZ ;  /* 0x0000000c11117210 */ /* 0x010fe20007f3e0ff */
[----:B------:R-:W-:-:S03]  /*1e000*/  IMAD.X R219, R219, 0x1, R0, P2 ;  /* 0x00000001dbdb7824 */ /* 0x000fc600010e0600 */
[----:B------:R0:W-:Y:S04]  /*1e010*/  STL [R1+0xcd0], R23 ;  /* 0x000cd01701007387 */ /* 0x0001e80000100800 */
[----:B------:R-:W-:Y:S01]  /*1e020*/  STL [R1+0xcac], R15 ;  /* 0x000cac0f01007387 */ /* 0x000fe20000100800 */
[----:B------:R-:W-:-:S03]  /*1e030*/  IMAD.X R22, R22, 0x1, R0, P3 ;  /* 0x0000000116167824 */ /* 0x000fc600018e0600 */
[----:B0-----:R-:W2:Y:S04]  /*1e040*/  LDL.LU R23, [R1+0xcb0] ;  /* 0x000cb00001177983 */ /* 0x001ea80000300800 */
[----:B------:R-:W-:Y:S04]  /*1e050*/  STL [R1+0xca4], R17 ;  /* 0x000ca41101007387 */ /* 0x000fe80000100800 */
[----:B------:R0:W-:Y:S04]  /*1e060*/  STL [R1+0xcc0], R22 ;  /* 0x000cc01601007387 */ /* 0x0001e80000100800 */
[----:B------:R-:W-:Y:S01]  /*1e070*/  STL [R1+0xcc8], R219 ;  /* 0x000cc8db01007387 */ /* 0x000fe20000100800 */
[----:B------:R-:W-:-:S02]  /*1e080*/  IADD3 R218, P2, R218, R12, RZ ;  /* 0x0000000cdada7210 */ /* 0x000fc40007f5e0ff */
[-C--:B------:R-:W-:Y:S01]  /*1e090*/  IADD3 R217, P3, R217, R12.reuse, RZ ;  /* 0x0000000cd9d97210 */ /* 0x080fe20007f7e0ff */
[----:B------:R-:W-:Y:S01]  /*1e0a0*/  IMAD.X R216, R216, 0x1, R0, P4 ;  /* 0x00000001d8d87824 */ /* 0x000fe200020e0600 */
[----:B0-----:R-:W3:Y:S01]  /*1e0b0*/  LDL.LU R22, [R1+0xc84] ;  /* 0x000c840001167983 */ /* 0x001ee20000300800 */
[----:B------:R-:W-:-:S03]  /*1e0c0*/  IADD3 R19, P4, R19, R12, RZ ;  /* 0x0000000c13137210 */ /* 0x000fc60007f9e0ff */
        /* <DEDUP_REMOVED lines=9> */
[----:B--2---:R-:W-:-:S05]  /*1e160*/  IMAD.X R23, R23, 0x1, R0, P5 ;  /* 0x0000000117177824 */ /* 0x004fca00028e0600 */
[----:B------:R0:W-:Y:S01]  /*1e170*/  STL [R1+0xcb0], R23 ;  /* 0x000cb01701007387 */ /* 0x0001e20000100800 */
[----:B---3--:R-:W-:-:S03]  /*1e180*/  IADD3 R22, P5, R22, R12, RZ ;  /* 0x0000000c16167210 */ /* 0x008fc60007fbe0ff */
[----:B0-----:R-:W2:Y:S04]  /*1e190*/  LDL.LU R23, [R1+0xc6c] ;  /* 0x000c6c0001177983 */ /* 0x001ea80000300800 */
[----:B------:R-:W3:Y:S04]  /*1e1a0*/  LDL.LU R217, [R1+0xc90] ;  /* 0x000c900001d97983 */ /* 0x000ee80000300800 */
[----:B------:R0:W-:Y:S04]  /*1e1b0*/  STL [R1+0xc84], R22 ;  /* 0x000c841601007387 */ /* 0x0001e80000100800 */
[----:B------:R-:W3:Y:S01]  /*1e1c0*/  LDL.LU R216, [R1+0xc64] ;  /* 0x000c640001d87983 */ /* 0x000ee20000300800 */
[----:B----4-:R-:W-:-:S03]  /*1e1d0*/  IMAD.X R15, R15, 0x1, R0, P6 ;  /* 0x000000010f0f7824 */ /* 0x010fc600030e0600 */
[----:B0-----:R-:W4:Y:S01]  /*1e1e0*/  LDL.LU R22, [R1+0xc88] ;  /* 0x000c880001167983 */ /* 0x001f220000300800 */
[----:B------:R-:W-:-:S05]  /*1e1f0*/  IADD3 R19, P6, R19, R12, RZ ;  /* 0x0000000c13137210 */ /* 0x000fca0007fde0ff */
[----:B------:R0:W-:Y:S04]  /*1e200*/  STL [R1+0xc7c], R19 ;  /* 0x000c7c1301007387 */ /* 0x0001e80000100800 */
[----:B------:R-:W-:Y:S04]  /*1e210*/  STL [R1+0xca8], R15 ;  /* 0x000ca80f01007387 */ /* 0x000fe80000100800 */
[----:B0-----:R-:W4:Y:S01]  /*1e220*/  LDL.LU R19, [R1+0xc5c] ;  /* 0x000c5c0001137983 */ /* 0x001f220000300800 */
[--C-:B------:R-:W-:Y:S02]  /*1e230*/  IMAD.X R17, R17, 0x1, R0.reuse, P1 ;  /* 0x0000000111117824 */ /* 0x100fe400008e0600 */
[----:B------:R-:W-:Y:S01]  /*1e240*/  IMAD.X R218, R218, 0x1, R0, P2 ;  /* 0x00000001dada7824 */ /* 0x000fe200010e0600 */
[----:B------:R-:W-:-:S02]  /*1e250*/  IADD3 R219, P1, R219, R12, RZ ;  /* 0x0000000cdbdb7210 */ /* 0x000fc40007f3e0ff */
[----:B------:R-:W-:Y:S01]  /*1e260*/  STL [R1+0xca0], R17 ;  /* 0x000ca01101007387 */ /* 0x000fe20000100800 */
[----:B--2---:R-:W-:Y:S01]  /*1e270*/  IADD3 R23, P2, R23, R12, RZ ;  /* 0x0000000c17177210 */ /* 0x004fe20007f5e0ff */
[----:B---3--:R-:W-:-:S04]  /*1e280*/  IMAD.X R217, R217, 0x1, R0, P3 ;  /* 0x00000001d9d97824 */ /* 0x008fc800018e0600 */
[----:B------:R0:W-:Y:S01]  /*1e290*/  STL [R1+0xc6c], R23 ;  /* 0x000c6c1701007387 */ /* 0x0001e20000100800 */
[----:B------:R-:W-:-:S03]  /*1e2a0*/  IADD3 R216, P3, R216, R12, RZ ;  /* 0x0000000cd8d87210 */ /* 0x000fc60007f7e0ff */
[----:B------:R-:W-:Y:S01]  /*1e2b0*/  STL [R1+0xc74], R219 ;  /* 0x000c74db01007387 */ /* 0x000fe20000100800 */
[----:B----4-:R-:W-:-:S03]  /*1e2c0*/  IMAD.X R22, R22, 0x1, R0, P4 ;  /* 0x0000000116167824 */ /* 0x010fc600020e0600 */
[----:B0-----:R-:W2:Y:S04]  /*1e2d0*/  LDL.LU R23, [R1+0xc80] ;  /* 0x000c800001177983 */ /* 0x001ea80000300800 */
[----:B------:R-:W-:Y:S04]  /*1e2e0*/  STL [R1+0xc98], R218 ;  /* 0x000c98da01007387 */ /* 0x000fe80000100800 */
[----:B------:R-:W-:Y:S04]  /*1e2f0*/  STL [R1+0xc90], R217 ;  /* 0x000c90d901007387 */ /* 0x000fe80000100800 */
[----:B------:R-:W-:Y:S04]  /*1e300*/  STL [R1+0xc64], R216 ;  /* 0x000c64d801007387 */ /* 0x000fe80000100800 */
[----:B------:R0:W-:Y:S04]  /*1e310*/  STL [R1+0xc88], R22 ;  /* 0x000c881601007387 */ /* 0x0001e80000100800 */
[----:B------:R-:W3:Y:S04]  /*1e320*/  LDL.LU R15, [R1+0xc54] ;  /* 0x000c5400010f7983 */ /* 0x000ee80000300800 */
[----:B0-----:R-:W4:Y:S01]  /*1e330*/  LDL.LU R22, [R1+0xc78] ;  /* 0x000c780001167983 */ /* 0x001f220000300800 */
[----:B------:R-:W-:-:S03]  /*1e340*/  IADD3 R19, P4, R19, R12, RZ ;  /* 0x0000000c13137210 */ /* 0x000fc60007f9e0ff */
[----:B------:R-:W4:Y:S04]  /*1e350*/  LDL.LU R17, [R1+0xc4c] ;  /* 0x000c4c0001117983 */ /* 0x000f280000300800 */
[----:B------:R-:W4:Y:S04]  /*1e360*/  LDL.LU R219, [R1+0xc70] ;  /* 0x000c700001db7983 */ /* 0x000f280000300800 */
[----:B------:R-:W4:Y:S04]  /*1e370*/  LDL.LU R218, [R1+0xc44] ;  /* 0x000c440001da7983 */ /* 0x000f280000300800 */
[----:B------:R0:W-:Y:S04]  /*1e380*/  STL [R1+0xc5c], R19 ;  /* 0x000c5c1301007387 */ /* 0x0001e80000100800 */
[----:B0-----:R-:W4:Y:S04]  /*1e390*/  LDL.LU R19, [R1+0xc68] ;  /* 0x000c680001137983 */ /* 0x001f280000300800 */
[----:B------:R-:W4:Y:S01]  /*1e3a0*/  LDL.LU R217, [R1+0xc3c] ;  /* 0x000c3c0001d97983 */ /* 0x000f220000300800 */
[----:B--2---:R-:W-:-:S05]  /*1e3b0*/  IMAD.X R23, R23, 0x1, R0, P5 ;  /* 0x0000000117177824 */ /* 0x004fca00028e0600 */
[----:B------:R0:W-:Y:S04]  /*1e3c0*/  STL [R1+0xc80], R23 ;  /* 0x000c801701007387 */ /* 0x0001e80000100800 */
[----:B------:R-:W2:Y:S01]  /*1e3d0*/  LDL.LU R216, [R1+0xc60] ;  /* 0x000c600001d87983 */ /* 0x000ea20000300800 */
[-C--:B---3--:R-:W-:Y:S01]  /*1e3e0*/  IADD3 R15, P5, R15, R12.reuse, RZ ;  /* 0x0000000c0f0f7210 */ /* 0x088fe20007fbe0ff */
[--C-:B----4-:R-:W-:Y:S02]  /*1e3f0*/  IMAD.X R22, R22, 0x1, R0.reuse, P6 ;  /* 0x0000000116167824 */ /* 0x110fe400030e0600 */
[----:B0-----:R-:W3:Y:S04]  /*1e400*/  LDL.LU R23, [R1+0xc34] ;  /* 0x000c340001177983 */ /* 0x001ee80000300800 */
[----:B------:R0:W-:Y:S04]  /*1e410*/  STL [R1+0xc78], R22 ;  /* 0x000c781601007387 */ /* 0x0001e80000100800 */
[----:B------:R-:W-:Y:S01]  /*1e420*/  STL [R1+0xc54], R15 ;  /* 0x000c540f01007387 */ /* 0x000fe20000100800 */
[----:B------:R-:W-:Y:S01]  /*1e430*/  IADD3 R17, P6, R17, R12, RZ ;  /* 0x0000000c11117210 */ /* 0x000fe20007fde0ff */
[----:B------:R-:W-:-:S02]  /*1e440*/  IMAD.X R219, R219, 0x1, R0, P1 ;  /* 0x00000001dbdb7824 */ /* 0x000fc400008e0600 */
[----:B0-----:R-:W4:Y:S01]  /*1e450*/  LDL.LU R22, [R1+0xc58] ;  /* 0x000c580001167983 */ /* 0x001f220000300800 */
[----:B------:R-:W-:-:S03]  /*1e460*/  IMAD.X R19, R19, 0x1, R0, P2 ;  /* 0x0000000113137824 */ /* 0x000fc600010e0600 */
[----:B------:R-:W-:Y:S04]  /*1e470*/  STL [R1+0xc4c], R17 ;  /* 0x000c4c1101007387 */ /* 0x000fe80000100800 */
[----:B------:R0:W-:Y:S04]  /*1e480*/  STL [R1+0xc68], R19 ;  /* 0x000c681301007387 */ /* 0x0001e80000100800 */
[----:B------:R-:W-:Y:S04]  /*1e490*/  STL [R1+0xc70], R219 ;  /* 0x000c70db01007387 */ /* 0x000fe80000100800 */
[----:B0-----:R-:W4:Y:S01]  /*1e4a0*/  LDL.LU R19, [R1+0xc2c] ;  /* 0x000c2c0001137983 */ /* 0x001f220000300800 */
[----:B------:R-:W-:-:S02]  /*1e4b0*/  IADD3 R218, P1, R218, R12, RZ ;  /* 0x0000000cdada7210 */ /* 0x000fc40007f3e0ff */
[----:B------:R-:W-:-:S03]  /*1e4c0*/  IADD3 R217, P2, R217, R12, RZ ;  /* 0x0000000cd9d97210 */ /* 0x000fc60007f5e0ff */
[----:B------:R-:W-:Y:S04]  /*1e4d0*/  STL [R1+0xc44], R218 ;  /* 0x000c44da01007387 */ /* 0x000fe80000100800 */
[----:B------:R-:W-:Y:S01]  /*1e4e0*/  STL [R1+0xc3c], R217 ;  /* 0x000c3cd901007387 */ /* 0x000fe20000100800 */
[----:B--2---:R-:W-:-:S05]  /*1e4f0*/  IMAD.X R216, R216, 0x1, R0, P3 ;  /* 0x00000001d8d87824 */ /* 0x004fca00018e0600 */
[----:B------:R-:W-:Y:S01]  /*1e500*/  STL [R1+0xc60], R216 ;  /* 0x000c60d801007387 */ /* 0x000fe20000100800 */
[----:B---3--:R-:W-:-:S05]  /*1e510*/  IADD3 R23, P3, R23, R12, RZ ;  /* 0x0000000c17177210 */ /* 0x008fca0007f7e0ff */
[----:B------:R0:W-:Y:S04]  /*1e520*/  STL [R1+0xc34], R23 ;  /* 0x000c341701007387 */ /* 0x0001e80000100800 */
[----:B------:R-:W2:Y:S01]  /*1e530*/  LDL.LU R15, [R1+0xc50] ;  /* 0x000c5000010f7983 */ /* 0x000ea20000300800 */
[----:B----4-:R-:W-:-:S03]  /*1e540*/  IMAD.X R22, R22, 0x1, R0, P4 ;  /* 0x0000000116167824 */ /* 0x010fc600020e0600 */
[----:B0-----:R-:W3:Y:S04]  /*1e550*/  LDL.LU R23, [R1+0xc24] ;  /* 0x000c240001177983 */ /* 0x001ee80000300800 */
[----:B------:R-:W4:Y:S04]  /*1e560*/  LDL.LU R17, [R1+0xc48] ;  /* 0x000c480001117983 */ /* 0x000f280000300800 */
[----:B------:R-:W4:Y:S04]  /*1e570*/  LDL.LU R219, [R1+0xc1c] ;  /* 0x000c1c0001db7983 */ /* 0x000f280000300800 */
[----:B------:R-:W4:Y:S04]  /*1e580*/  LDL.LU R218, [R1+0xc40] ;  /* 0x000c400001da7983 */ /* 0x000f280000300800 */
[----:B------:R0:W-:Y:S04]  /*1e590*/  STL [R1+0xc58], R22 ;  /* 0x000c581601007387 */ /* 0x0001e80000100800 */
[----:B0-----:R-:W4:Y:S01]  /*1e5a0*/  LDL.LU R22, [R1+0xc14] ;  /* 0x000c140001167983 */ /* 0x001f220000300800 */
[----:B------:R-:W-:-:S03]  /*1e5b0*/  IADD3 R19, P4, R19, R12, RZ ;  /* 0x0000000c13137210 */ /* 0x000fc60007f9e0ff */
[----:B------:R-:W4:Y:S04]  /*1e5c0*/  LDL.LU R217, [R1+0xc38] ;  /* 0x000c380001d97983 */ /* 0x000f280000300800 */
[----:B------:R0:W-:Y:S04]  /*1e5d0*/  STL [R1+0xc2c], R19 ;  /* 0x000c2c1301007387 */ /* 0x0001e80000100800 */
[----:B------:R-:W4:Y:S04]  /*1e5e0*/  LDL.LU R216, [R1+0xc0c] ;  /* 0x000c0c0001d87983 */ /* 0x000f280000300800 */
[----:B0-----:R-:W4:Y:S01]  /*1e5f0*/  LDL.LU R19, [R1+0xc30] ;  /* 0x000c300001137983 */ /* 0x001f220000300800 */
[--C-:B--2---:R-:W-:Y:S01]  /*1e600*/  IMAD.X R15, R15, 0x1, R0.reuse, P5 ;  /* 0x000000010f0f7824 */ /* 0x104fe200028e0600 */
[----:B---3--:R-:W-:Y:S01]  /*1e610*/  IADD3 R23, P5, R23, R12, RZ ;  /* 0x0000000c17177210 */ /* 0x008fe20007fbe0ff */
[----:B----4-:R-:W-:-:S02]  /*1e620*/  IMAD.X R17, R17, 0x1, R0, P6 ;  /* 0x0000000111117824 */ /* 0x010fc400030e0600 */
[----:B------:R-:W-:Y:S01]  /*1e630*/  IMAD.X R218, R218, 0x1, R0, P1 ;  /* 0x00000001dada7824 */ /* 0x000fe200008e0600 */
[-C--:B------:R-:W-:Y:S01]  /*1e640*/  IADD3 R219, P6, R219, R12.reuse, RZ ;  /* 0x0000000cdbdb7210 */ /* 0x080fe20007fde0ff */
[----:B------:R0:W-:Y:S04]  /*1e650*/  STL [R1+0xc24], R23 ;  /* 0x000c241701007387 */ /* 0x0001e80000100800 */
[----:B------:R-:W-:Y:S01]  /*1e660*/  STL [R1+0xc50], R15 ;  /* 0x000c500f01007387 */ /* 0x000fe20000100800 */
[----:B------:R-:W-:-:S03]  /*1e670*/  IADD3 R22, P1, R22, R12, RZ ;  /* 0x0000000c16167210 */ /* 0x000fc60007f3e0ff */
        /* <DEDUP_REMOVED lines=34> */
[----:B--2---:R-:W-:Y:S01]  /*1e8a0*/  IMAD.X R23, R23, 0x1, R0, P1 ;  /* 0x0000000117177824 */ /* 0x004fe200008e0600 */
[----:B---3--:R-:W-:-:S04]  /*1e8b0*/  IADD3 R217, P1, R217, R12, RZ ;  /* 0x0000000cd9d97210 */ /* 0x008fc80007f3e0ff */
[----:B------:R0:W-:Y:S01]  /*1e8c0*/  STL [R1+0xc10], R23 ;  /* 0x000c101701007387 */ /* 0x0001e20000100800 */
[----:B------:R-:W-:-:S03]  /*1e8d0*/  IMAD.X R216, R216, 0x1, R0, P2 ;  /* 0x00000001d8d87824 */ /* 0x000fc600010e0600 */
        /* <DEDUP_REMOVED lines=863> */
[----:B------:R0:W-:Y:S04]  /*21ed0*/  STL [R1+0x790], R216 ;  /* 0x000790d801007387 */ /* 0x0001e80000100800 */
[----:B------:R1:W-:Y:S04]  /*21ee0*/  STL [R1+0x764], R19 ;  /* 0x0007641301007387 */ /* 0x0003e80000100800 */
[----:B------:R-:W4:Y:S04]  /*21ef0*/  LDL.LU R15, [R1+0x780] ;  /* 0x00078000010f7983 */ /* 0x000f280000300800 */
[----:B0-----:R-:W4:Y:S04]  /*21f00*/  LDL.LU R216, [R1+0x754] ;  /* 0x0007540001d87983 */ /* 0x001f280000300800 */
[----:B------:R-:W4:Y:S04]  /*21f10*/  LDL.LU R17, [R1+0x778] ;  /* 0x0007780001117983 */ /* 0x000f280000300800 */
[----:B------:R-:W4:Y:S04]  /*21f20*/  LDL.LU R219, [R1+0x74c] ;  /* 0x00074c0001db7983 */ /* 0x000f280000300800 */
[----:B------:R-:W4:Y:S01]  /*21f30*/  LDL.LU R218, [R1+0x770] ;  /* 0x0007700001da7983 */ /* 0x000f220000300800 */
[----:B--2---:R-:W-:-:S05]  /*21f40*/  IMAD.X R23, R23, 0x1, R0, P2 ;  /* 0x0000000117177824 */ /* 0x004fca00010e0600 */
[----:B------:R0:W-:Y:S04]  /*21f50*/  STL [R1+0x788], R23 ;  /* 0x0007881701007387 */ /* 0x0001e80000100800 */
[----:B-1----:R-:W2:Y:S04]  /*21f60*/  LDL.LU R19, [R1+0x744] ;  /* 0x0007440001137983 */ /* 0x002ea80000300800 */
[----:B------:R-:W2:Y:S01]  /*21f70*/  LDL.LU R217, [R1+0x768] ;  /* 0x0007680001d97983 */ /* 0x000ea20000300800 */
[----:B---3--:R-:W-:-:S05]  /*21f80*/  IADD3 R22, P2, R22, R12, RZ ;  /* 0x0000000c16167210 */ /* 0x008fca0007f5e0ff */
[----:B------:R1:W-:Y:S04]  /*21f90*/  STL [R1+0x75c], R22 ;  /* 0x00075c1601007387 */ /* 0x0003e80000100800 */
[----:B0-----:R-:W3:Y:S01]  /*21fa0*/  LDL.LU R23, [R1+0x73c] ;  /* 0x00073c0001177983 */ /* 0x001ee20000300800 */
[----:B----4-:R-:W-:-:S03]  /*21fb0*/  IMAD.X R15, R15, 0x1, R0, P3 ;  /* 0x000000010f0f7824 */ /* 0x010fc600018e0600 */
[----:B-1----:R-:W4:Y:S01]  /*21fc0*/  LDL.LU R22, [R1+0x760] ;  /* 0x0007600001167983 */ /* 0x002f220000300800 */
        /* <DEDUP_REMOVED lines=9> */
[----:B------:R-:W-:-:S04]  /*22060*/  IMAD.X R217, R217, 0x1, R0, P6 ;  /* 0x00000001d9d97824 */ /* 0x000fc800030e0600 */
[----:B------:R0:W-:Y:S04]  /*22070*/  STL [R1+0x744], R19 ;  /* 0x0007441301007387 */ /* 0x0001e80000100800 */
[----:B------:R-:W-:Y:S01]  /*22080*/  STL [R1+0x74c], R219 ;  /* 0x00074cdb01007387 */ /* 0x000fe20000100800 */
[----:B---3--:R-:W-:-:S03]  /*22090*/  IADD3 R23, P6, R23, R12, RZ ;  /* 0x0000000c17177210 */ /* 0x008fc60007fde0ff */
[----:B0-----:R-:W2:Y:S04]  /*220a0*/  LDL.LU R19, [R1+0x758] ;  /* 0x0007580001137983 */ /* 0x001ea80000300800 */
[----:B------:R-:W-:Y:S04]  /*220b0*/  STL [R1+0x770], R218 ;  /* 0x000770da01007387 */ /* 0x000fe80000100800 */
[----:B------:R-:W-:Y:S04]  /*220c0*/  STL [R1+0x768], R217 ;  /* 0x000768d901007387 */ /* 0x000fe80000100800 */
[----:B------:R0:W-:Y:S01]  /*220d0*/  STL [R1+0x73c], R23 ;  /* 0x00073c1701007387 */ /* 0x0001e20000100800 */
[----:B----4-:R-:W-:-:S05]  /*220e0*/  IMAD.X R22, R22, 0x1, R0, P1 ;  /* 0x0000000116167824 */ /* 0x010fca00008e0600 */
[----:B------:R1:W-:Y:S01]  /*220f0*/  STL [R1+0x760], R22 ;  /* 0x0007601601007387 */ /* 0x0003e20000100800 */
[----:B0-----:R-:W-:Y:S02]  /*22100*/  IMAD.MOV.U32 R23, RZ, RZ, R21 ;  /* 0x000000ffff177224 */ /* 0x001fe400078e0015 */
[----:B------:R-:W-:Y:S02]  /*22110*/  IMAD.MOV.U32 R21, RZ, RZ, R251 ;  /* 0x000000ffff157224 */ /* 0x000fe400078e00fb */
[----:B-1----:R-:W-:Y:S02]  /*22120*/  IMAD.MOV.U32 R22, RZ, RZ, R252 ;  /* 0x000000ffff167224 */ /* 0x002fe400078e00fc */
[----:B------:R-:W-:Y:S02]  /*22130*/  IMAD.MOV.U32 R252, RZ, RZ, R250 ;  /* 0x000000fffffc7224 */ /* 0x000fe400078e00fa */
[----:B------:R-:W-:Y:S02]  /*22140*/  IMAD.MOV.U32 R250, RZ, RZ, R249 ;  /* 0x000000fffffa7224 */ /* 0x000fe400078e00f9 */
[----:B------:R-:W-:-:S02]  /*22150*/  IMAD.MOV.U32 R249, RZ, RZ, R248 ;  /* 0x000000fffff97224 */ /* 0x000fc400078e00f8 */
[----:B------:R-:W-:Y:S02]  /*22160*/  IMAD.MOV.U32 R248, RZ, RZ, R246 ;  /* 0x000000fffff87224 */ /* 0x000fe400078e00f6 */
[----:B------:R-:W-:Y:S02]  /*22170*/  IMAD.MOV.U32 R246, RZ, RZ, R245 ;  /* 0x000000fffff67224 */ /* 0x000fe400078e00f5 */
[----:B------:R-:W-:Y:S01]  /*22180*/  IMAD.MOV.U32 R245, RZ, RZ, R20 ;  /* 0x000000fffff57224 */ /* 0x000fe200078e0014 */
[----:B------:R-:W-:Y:S01]  /*22190*/  IADD3 R216, P1, R216, R12, RZ ;  /* 0x0000000cd8d87210 */ /* 0x000fe20007f3e0ff */
[----:B------:R-:W3:Y:S04]  /*221a0*/  LDL.LU R20, [R1+0x72c] ;  /* 0x00072c0001147983 */ /* 0x000ee80000300800 */
[----:B------:R-:W4:Y:S04]  /*221b0*/  LDL.LU R251, [R1+0x750] ;  /* 0x0007500001fb7983 */ /* 0x000f280000300800 */
        /* <DEDUP_REMOVED lines=8> */
[----:B------:R-:W2:Y:S04]  /*22240*/  LDL.LU R217, [R1+0x738] ;  /* 0x0007380001d97983 */ /* 0x000ea80000300800 */
[----:B0-----:R-:W2:Y:S01]  /*22250*/  LDL.LU R19, [R1+0x70c] ;  /* 0x00070c0001137983 */ /* 0x001ea20000300800 */
[-C--:B---3--:R-:W-:Y:S01]  /*22260*/  IADD3 R20, P2, R20, R12.reuse, RZ ;  /* 0x0000000c14147210 */ /* 0x088fe20007f5e0ff */
[----:B----4-:R-:W-:Y:S01]  /*22270*/  IMAD.X R251, R251, 0x1, R0, P3 ;  /* 0x00000001fbfb7824 */ /* 0x010fe200018e0600 */
[----:B------:R-:W-:-:S03]  /*22280*/  IADD3 R15, P3, R15, R12, RZ ;  /* 0x0000000c0f0f7210 */ /* 0x000fc60007f7e0ff */
[----:B------:R0:W-:Y:S01]  /*22290*/  STL [R1+0x72c], R20 ;  /* 0x00072c1401007387 */ /* 0x0001e20000100800 */
[----:B------:R-:W-:-:S03]  /*222a0*/  IMAD.X R17, R17, 0x1, R0, P4 ;  /* 0x0000000111117824 */ /* 0x000fc600020e0600 */
[----:B0-----:R-:W3:Y:S04]  /*222b0*/  LDL.LU R20, [R1+0xe28] ;  /* 0x000e280001147983 */ /* 0x001ee80000300800 */
[----:B------:R0:W-:Y:S01]  /*222c0*/  STL [R1+0x750], R251 ;  /* 0x000750fb01007387 */ /* 0x0001e20000100800 */
[----:B------:R-:W-:-:S03]  /*222d0*/  IMAD.X R216, R216, 0x1, R0, P5 ;  /* 0x00000001d8d87824 */ /* 0x000fc600028e0600 */
[----:B0-----:R-:W4:Y:S04]  /*222e0*/  LDL.LU R251, [R1+0x730] ;  /* 0x0007300001fb7983 */ /* 0x001f280000300800 */
[----:B------:R-:W-:Y:S04]  /*222f0*/  STL [R1+0x724], R15 ;  /* 0x0007240f01007387 */ /* 0x000fe80000100800 */
[----:B------:R0:W-:Y:S04]  /*22300*/  STL [R1+0x740], R216 ;  /* 0x000740d801007387 */ /* 0x0001e80000100800 */
[----:B------:R-:W-:Y:S04]  /*22310*/  STL [R1+0x748], R17 ;  /* 0x0007481101007387 */ /* 0x000fe80000100800 */
[----:B0-----:R-:W3:Y:S01]  /*22320*/  LDL.LU R216, [R1+0x704] ;  /* 0x0007040001d87983 */ /* 0x001ee20000300800 */
[----:B------:R-:W-:-:S02]  /*22330*/  IADD3 R219, P4, R219, R12, RZ ;  /* 0x0000000cdbdb7210 */ /* 0x000fc40007f9e0ff */
[----:B------:R-:W-:-:S03]  /*22340*/  IADD3 R218, P5, R218, R12, RZ ;  /* 0x0000000cdada7210 */ /* 0x000fc60007fbe0ff */
[----:B------:R-:W-:Y:S04]  /*22350*/  STL [R1+0x71c], R219 ;  /* 0x00071cdb01007387 */ /* 0x000fe80000100800 */
[----:B------:R-:W-:Y:S01]  /*22360*/  STL [R1+0x714], R218 ;  /* 0x000714da01007387 */ /* 0x000fe20000100800 */
[----:B--2---:R-:W-:-:S05]  /*22370*/  IMAD.X R217, R217, 0x1, R0, P6 ;  /* 0x00000001d9d97824 */ /* 0x004fca00030e0600 */
[----:B------:R-:W-:Y:S01]  /*22380*/  STL [R1+0x738], R217 ;  /* 0x000738d901007387 */ /* 0x000fe20000100800 */
[----:B------:R-:W-:-:S05]  /*22390*/  IADD3 R19, P6, R19, R12, RZ ;  /* 0x0000000c13137210 */ /* 0x000fca0007fde0ff */
[----:B------:R0:W-:Y:S04]  /*223a0*/  STL [R1+0x70c], R19 ;  /* 0x00070c1301007387 */ /* 0x0001e80000100800 */
[----:B------:R-:W2:Y:S04]  /*223b0*/  LDL.LU R15, [R1+0x6fc] ;  /* 0x0006fc00010f7983 */ /* 0x000ea80000300800 */
[----:B0-----:R-:W2:Y:S04]  /*223c0*/  LDL.LU R19, [R1+0x720] ;  /* 0x0007200001137983 */ /* 0x001ea80000300800 */
[----:B------:R-:W2:Y:S04]  /*223d0*/  LDL.LU R17, [R1+0x6f4] ;  /* 0x0006f40001117983 */ /* 0x000ea80000300800 */
[----:B------:R-:W2:Y:S04]  /*223e0*/  LDL.LU R219, [R1+0x718] ;  /* 0x0007180001db7983 */ /* 0x000ea80000300800 */
[----:B------:R-:W2:Y:S01]  /*223f0*/  LDL.LU R218, [R1+0x6ec] ;  /* 0x0006ec0001da7983 */ /* 0x000ea20000300800 */
[----:B----4-:R-:W-:-:S05]  /*22400*/  IMAD.X R251, R251, 0x1, R0, P1 ;  /* 0x00000001fbfb7824 */ /* 0x010fca00008e0600 */
[----:B------:R0:W-:Y:S01]  /*22410*/  STL [R1+0x730], R251 ;  /* 0x000730fb01007387 */ /* 0x0001e20000100800 */
[----:B---3--:R-:W-:-:S03]  /*22420*/  IADD3 R216, P1, R216, R12, RZ ;  /* 0x0000000cd8d87210 */ /* 0x008fc60007f3e0ff */
[----:B0-----:R-:W3:Y:S04]  /*22430*/  LDL.LU R251, [R1+0x710] ;  /* 0x0007100001fb7983 */ /* 0x001ee80000300800 */
[----:B------:R-:W4:Y:S04]  /*22440*/  LDL.LU R12, [R1+0x728] ;  /* 0x00072800010c7983 */ /* 0x000f280000300800 */
[----:B------:R0:W-:Y:S04]  /*22450*/  STL [R1+0x704], R216 ;  /* 0x000704d801007387 */ /* 0x0001e80000100800 */
[----:B------:R-:W3:Y:S04]  /*22460*/  LDL.LU R217, [R1+0x6e4] ;  /* 0x0006e40001d97983 */ /* 0x000ee80000300800 */
[----:B0-----:R-:W3:Y:S01]  /*22470*/  LDL.LU R216, [R1+0x708] ;  /* 0x0007080001d87983 */ /* 0x001ee20000300800 */
[----:B--2---:R-:W-:-:S02]  /*22480*/  IMAD.X R19, R19, 0x1, R0, P3 ;  /* 0x0000000113137824 */ /* 0x004fc400018e0600 */
[----:B----4-:R-:W-:-:S05]  /*22490*/  IMAD.X R12, R12, 0x1, R0, P2 ;  /* 0x000000010c0c7824 */ /* 0x010fca00010e0600 */
[----:B------:R0:W-:Y:S02]  /*224a0*/  STL [R1+0x728], R12 ;  /* 0x0007280c01007387 */ /* 0x0001e40000100800 */
[----:B0-----:R-:W0:Y:S02]  /*224b0*/  LDC R12, c[0x0][0x238] ;  /* 0x00008e00ff0c7b82 */ /* 0x001e240000000800 */
[----:B------:R1:W-:Y:S01]  /*224c0*/  STL [R1+0x720], R19 ;  /* 0x0007201301007387 */ /* 0x0003e20000100800 */
[--C-:B---3--:R-:W-:Y:S02]  /*224d0*/  IMAD.X R251, R251, 0x1, R0.reuse, P5 ;  /* 0x00000001fbfb7824 */ /* 0x108fe400028e0600 */
[----:B------:R-:W-:Y:S02]  /*224e0*/  IMAD.X R219, R219, 0x1, R0, P4 ;  /* 0x00000001dbdb7824 */ /* 0x000fe400020e0600 */
[----:B0-----:R-:W-:-:S04]  /*224f0*/  IMAD.SHL.U32 R12, R12, 0x80, RZ ;  /* 0x000000800c0c7824 */ /* 0x001fc800078e00ff */
[----:B------:R-:W-:-:S05]  /*22500*/  IMAD.SHL.U32 R12, R12, 0x2, RZ ;  /* 0x000000020c0c7824 */ /* 0x000fca00078e00ff */
[-C--:B------:R-:W-:Y:S02]  /*22510*/  IADD3 R15, P2, R15, R12.reuse, RZ ;  /* 0x0000000c0f0f7210 */ /* 0x080fe40007f5e0ff */
[----:B------:R-:W-:-:S03]  /*22520*/  IADD3 R17, P3, R17, R12, RZ ;  /* 0x0000000c11117210 */ /* 0x000fc60007f7e0ff */
[----:B------:R-:W-:Y:S04]  /*22530*/  STL [R1+0x6fc], R15 ;  /* 0x0006fc0f01007387 */ /* 0x000fe80000100800 */
[----:B-1----:R-:W2:Y:S04]  /*22540*/  LDL.LU R19, [R1+0x6dc] ;  /* 0x0006dc0001137983 */ /* 0x002ea80000300800 */
[----:B------:R-:W-:Y:S04]  /*22550*/  STL [R1+0x6f4], R17 ;  /* 0x0006f41101007387 */ /* 0x000fe80000100800 */
[----:B------:R0:W-:Y:S04]  /*22560*/  STL [R1+0x710], R251 ;  /* 0x000710fb01007387 */ /* 0x0001e80000100800 */
[----:B------:R-:W-:Y:S04]  /*22570*/  STL [R1+0x718], R219 ;  /* 0x000718db01007387 */ /* 0x000fe80000100800 */
[----:B0-----:R-:W3:Y:S01]  /*22580*/  LDL.LU R251, [R1+0x700] ;  /* 0x0007000001fb7983 */ /* 0x001ee20000300800 */
[----:B------:R-:W-:-:S02]  /*22590*/  IADD3 R218, P4, R218, R12, RZ ;  /* 0x0000000cdada7210 */ /* 0x000fc40007f9e0ff */
[-C--:B------:R-:W-:Y:S01]  /*225a0*/  IADD3 R217, P5, R217, R12.reuse, RZ ;  /* 0x0000000cd9d97210 */ /* 0x080fe20007fbe0ff */
[----:B------:R-:W-:Y:S02]  /*225b0*/  IMAD.X R216, R216, 0x1, R0, P6 ;  /* 0x00000001d8d87824 */ /* 0x000fe400030e0600 */
[----:B------:R-:W-:Y:S04]  /*225c0*/  STL [R1+0x6ec], R218 ;  /* 0x0006ecda01007387 */ /* 0x000fe80000100800 */
[----:B------:R-:W4:Y:S04]  /*225d0*/  LDL.LU R15, [R1+0x6d4] ;  /* 0x0006d400010f7983 */ /* 0x000f280000300800 */
[----:B------:R0:W-:Y:S04]  /*225e0*/  STL [R1+0x6e4], R217 ;  /* 0x0006e4d901007387 */ /* 0x0001e80000100800 */
[----:B------:R1:W-:Y:S04]  /*225f0*/  STL [R1+0x708], R216 ;  /* 0x000708d801007387 */ /* 0x0003e80000100800 */
[----:B------:R-:W4:Y:S04]  /*22600*/  LDL.LU R17, [R1+0x6f8] ;  /* 0x0006f80001117983 */ /* 0x000f280000300800 */
[----:B0-----:R-:W4:Y:S04]  /*22610*/  LDL.LU R217, [R1+0x6cc] ;  /* 0x0006cc0001d97983 */ /* 0x001f280000300800 */
[----:B------:R-:W4:Y:S04]  /*22620*/  LDL.LU R219, [R1+0x6f0] ;  /* 0x0006f00001db7983 */ /* 0x000f280000300800 */
[----:B------:R-:W4:Y:S04]  /*22630*/  LDL.LU R218, [R1+0x6c4] ;  /* 0x0006c40001da7983 */ /* 0x000f280000300800 */
[----:B-1----:R-:W4:Y:S01]  /*22640*/  LDL.LU R216, [R1+0x6e8] ;  /* 0x0006e80001d87983 */ /* 0x002f220000300800 */
[----:B--2---:R-:W-:-:S05]  /*22650*/  IADD3 R19, P6, R19, R12, RZ ;  /* 0x0000000c13137210 */ /* 0x004fca0007fde0ff */
[----:B------:R0:W-:Y:S01]  /*22660*/  STL [R1+0x6dc], R19 ;  /* 0x0006dc1301007387 */ /* 0x0001e20000100800 */
[----:B---3--:R-:W-:-:S03]  /*22670*/  IMAD.X R251, R251, 0x1, R0, P1 ;  /* 0x00000001fbfb7824 */ /* 0x008fc600008e0600 */
[----:B0-----:R-:W2:Y:S04]  /*22680*/  LDL.LU R19, [R1+0x6bc] ;  /* 0x0006bc0001137983 */ /* 0x001ea80000300800 */
[----:B------:R0:W-:Y:S02]  /*22690*/  STL [R1+0x700], R251 ;  /* 0x000700fb01007387 */ /* 0x0001e40000100800 */
[----:B0-----:R-:W-:Y:S02]  /*226a0*/  IMAD.MOV.U32 R251, RZ, RZ, R247 ;  /* 0x000000fffffb7224 */ /* 0x001fe400078e00f7 */
[----:B------:R-:W-:Y:S02]  /*226b0*/  IMAD.MOV.U32 R247, RZ, RZ, R2 ;  /* 0x000000fffff77224 */ /* 0x000fe400078e0002 */
[----:B------:R-:W3:Y:S01]  /*226c0*/  LDL.LU R2, [R1+0x6e0] ;  /* 0x0006e00001027983 */ /* 0x000ee20000300800 */
[-C--:B----4-:R-:W-:Y:S01]  /*226d0*/  IADD3 R15, P1, R15, R12.reuse, RZ ;  /* 0x0000000c0f0f7210 */ /* 0x090fe20007f3e0ff */
[--C-:B------:R-:W-:Y:S01]  /*226e0*/  IMAD.X R17, R17, 0x1, R0.reuse, P2 ;  /* 0x0000000111117824 */ /* 0x100fe200010e0600 */
[----:B------:R-:W-:Y:S01]  /*226f0*/  IADD3 R217, P2, R217, R12, RZ ;  /* 0x0000000cd9d97210 */ /* 0x000fe20007f5e0ff */
[----:B------:R-:W-:-:S02]  /*22700*/  IMAD.X R219, R219, 0x1, R0, P3 ;  /* 0x00000001dbdb7824 */ /* 0x000fc400018e0600 */
[----:B------:R-:W-:Y:S01]  /*22710*/  IMAD.X R216, R216, 0x1, R0, P4 ;  /* 0x00000001d8d87824 */ /* 0x000fe200020e0600 */
[----:B------:R-:W-:Y:S04]  /*22720*/  STL [R1+0x6d4], R15 ;  /* 0x0006d40f01007387 */ /* 0x000fe80000100800 */
[----:B------:R0:W-:Y:S04]  /*22730*/  STL [R1+0x6cc], R217 ;  /* 0x0006ccd901007387 */ /* 0x0001e80000100800 */
[----:B------:R-:W-:Y:S01]  /*22740*/  STL [R1+0x6f8], R17 ;  /* 0x0006f81101007387 */ /* 0x000fe20000100800 */
[----:B------:R-:W-:-:S03]  /*22750*/  IADD3 R218, P3, R218, R12, RZ ;  /* 0x0000000cdada7210 */ /* 0x000fc60007f7e0ff */
[----:B0-----:R-:W4:Y:S04]  /*22760*/  LDL.LU R217, [R1+0x6b4] ;  /* 0x0006b40001d97983 */ /* 0x001f280000300800 */
[----:B------:R-:W-:Y:S01]  /*22770*/  STL [R1+0x6f0], R219 ;  /* 0x0006f0db01007387 */ /* 0x000fe20000100800 */
[----:B--2---:R-:W-:-:S05]  /*22780*/  IADD3 R19, P4, R19, R12, RZ ;  /* 0x0000000c13137210 */ /* 0x004fca0007f9e0ff */
[----:B------:R0:W-:Y:S04]  /*22790*/  STL [R1+0x6bc], R19 ;  /* 0x0006bc1301007387 */ /* 0x0001e80000100800 */
[----:B------:R-:W-:Y:S04]  /*227a0*/  STL [R1+0x6c4], R218 ;  /* 0x0006c4da01007387 */ /* 0x000fe80000100800 */
[----:B0-----:R-:W2:Y:S01]  /*227b0*/  LDL.LU R19, [R1+0x6d8] ;  /* 0x0006d80001137983 */ /* 0x001ea20000300800 */
[----:B---3--:R-:W-:-:S03]  /*227c0*/  IMAD.X R2, R2, 0x1, R0, P5 ;  /* 0x0000000102027824 */ /* 0x008fc600028e0600 */
[----:B------:R-:W-:Y:S04]  /*227d0*/  STL [R1+0x6e8], R216 ;  /* 0x0006e8d801007387 */ /* 0x000fe80000100800 */
[----:B------:R0:W-:Y:S04]  /*227e0*/  STL [R1+0x6e0], R2 ;  /* 0x0006e00201007387 */ /* 0x0001e80000100800 */
[----:B0-----:R-:W3:Y:S04]  /*227f0*/  LDL.LU R2, [R1+0x6ac] ;  /* 0x0006ac0001027983 */ /* 0x001ee80000300800 */
[----:B------:R-:W3:Y:S04]  /*22800*/  LDL.LU R15, [R1+0x6d0] ;  /* 0x0006d000010f7983 */ /* 0x000ee80000300800 */
[----:B------:R-:W3:Y:S01]  /*22810*/  LDL.LU R216, [R1+0x6a4] ;  /* 0x0006a40001d87983 */ /* 0x000ee20000300800 */
[----:B----4-:R-:W-:-:S03]  /*22820*/  IADD3 R217, P5, R217, R12, RZ ;  /* 0x0000000cd9d97210 */ /* 0x010fc60007fbe0ff */
[----:B------:R-:W4:Y:S04]  /*22830*/  LDL.LU R17, [R1+0x6c8] ;  /* 0x0006c80001117983 */ /* 0x000f280000300800 */
[----:B------:R-:W4:Y:S04]  /*22840*/  LDL.LU R219, [R1+0x69c] ;  /* 0x00069c0001db7983 */ /* 0x000f280000300800 */
[----:B------:R-:W4:Y:S04]  /*22850*/  LDL.LU R218, [R1+0x6c0] ;  /* 0x0006c00001da7983 */ /* 0x000f280000300800 */
[----:B------:R0:W-:Y:S04]  /*22860*/  STL [R1+0x6b4], R217 ;  /* 0x0006b4d901007387 */ /* 0x0001e80000100800 */
[----:B0-----:R-:W4:Y:S01]  /*22870*/  LDL.LU R217, [R1+0x694] ;  /* 0x0006940001d97983 */ /* 0x001f220000300800 */
[----:B--2---:R-:W-:-:S05]  /*22880*/  IMAD.X R19, R19, 0x1, R0, P6 ;  /* 0x0000000113137824 */ /* 0x004fca00030e0600 */
[----:B------:R0:W-:Y:S04]  /*22890*/  STL [R1+0x6d8], R19 ;  /* 0x0006d81301007387 */ /* 0x0001e80000100800 */
[----:B0-----:R-:W2:Y:S01]  /*228a0*/  LDL.LU R19, [R1+0x6b8] ;  /* 0x0006b80001137983 */ /* 0x001ea20000300800 */
[-C--:B---3--:R-:W-:Y:S01]  /*228b0*/  IADD3 R2, P6, R2, R12.reuse, RZ ;  /* 0x0000000c02027210 */ /* 0x088fe20007fde0ff */
[----:B------:R-:W-:Y:S01]  /*228c0*/  IMAD.X R15, R15, 0x1, R0, P1 ;  /* 0x000000010f0f7824 */ /* 0x000fe200008e0600 */
[----:B------:R-:W-:-:S03]  /*228d0*/  IADD3 R216, P1, R216, R12, RZ ;  /* 0x0000000cd8d87210 */ /* 0x000fc60007f3e0ff */
[----:B------:R0:W-:Y:S04]  /*228e0*/  STL [R1+0x6ac], R2 ;  /* 0x0006ac0201007387 */ /* 0x0001e80000100800 */
[----:B0-----:R-:W3:Y:S04]  /*228f0*/  LDL.LU R2, [R1+0xe24] ;  /* 0x000e240001027983 */ /* 0x001ee80000300800 */
[----:B------:R0:W-:Y:S04]  /*22900*/  STL [R1+0x6a4], R216 ;  /* 0x0006a4d801007387 */ /* 0x0001e80000100800 */
[----:B------:R-:W-:Y:S04]  /*22910*/  STL [R1+0x6d0], R15 ;  /* 0x0006d00f01007387 */ /* 0x000fe80000100800 */
[----:B0-----:R-:W3:Y:S01]  /*22920*/  LDL.LU R216, [R1+0x68c] ;  /* 0x00068c0001d87983 */ /* 0x001ee20000300800 */
[----:B----4-:R-:W-:-:S02]  /*22930*/  IMAD.X R17, R17, 0x1, R0, P2 ;  /* 0x0000000111117824 */ /* 0x010fc400010e0600 */
[--C-:B------:R-:W-:Y:S01]  /*22940*/  IMAD.X R218, R218, 0x1, R0.reuse, P3 ;  /* 0x00000001dada7824 */ /* 0x100fe200018e0600 */
[-C--:B------:R-:W-:Y:S02]  /*22950*/  IADD3 R217, P3, R217, R12.reuse, RZ ;  /* 0x0000000cd9d97210 */ /* 0x080fe40007f7e0ff */
[----:B------:R-:W-:Y:S01]  /*22960*/  IADD3 R219, P2, R219, R12, RZ ;  /* 0x0000000cdbdb7210 */ /* 0x000fe20007f5e0ff */
[----:B------:R-:W-:Y:S04]  /*22970*/  STL [R1+0x6c8], R17 ;  /* 0x0006c81101007387 */ /* 0x000fe80000100800 */
[----:B------:R0:W-:Y:S04]  /*22980*/  STL [R1+0x694], R217 ;  /* 0x000694d901007387 */ /* 0x0001e80000100800 */
[----:B------:R-:W-:Y:S04]  /*22990*/  STL [R1+0x69c], R219 ;  /* 0x00069cdb01007387 */ /* 0x000fe80000100800 */
[----:B0-----:R-:W4:Y:S04]  /*229a0*/  LDL.LU R217, [R1+0x684] ;  /* 0x0006840001d97983 */ /* 0x001f280000300800 */
[----:B------:R-:W-:Y:S04]  /*229b0*/  STL [R1+0x6c0], R218 ;  /* 0x0006c0da01007387 */ /* 0x000fe80000100800 */
[----:B------:R-:W4:Y:S01]  /*229c0*/  LDL.LU R15, [R1+0x6a8] ;  /* 0x0006a800010f7983 */ /* 0x000f220000300800 */
[----:B--2---:R-:W-:-:S05]  /*229d0*/  IMAD.X R19, R19, 0x1, R0, P4 ;  /* 0x0000000113137824 */ /* 0x004fca00020e0600 */
[----:B------:R0:W-:Y:S04]  /*229e0*/  STL [R1+0x6b8], R19 ;  /* 0x0006b81301007387 */ /* 0x0001e80000100800 */
[----:B------:R-:W2:Y:S01]  /*229f0*/  LDL.LU R17, [R1+0x67c] ;  /* 0x00067c0001117983 */ /* 0x000ea20000300800 */
[----:B0-----:R-:W-:Y:S02]  /*22a00*/  IMAD.MOV.U32 R19, RZ, RZ, R23 ;  /* 0x000000ffff137224 */ /* 0x001fe400078e0017 */
[----:B------:R-:W-:Y:S02]  /*22a10*/  IMAD.MOV.U32 R23, RZ, RZ, R21 ;  /* 0x000000ffff177224 */ /* 0x000fe400078e0015 */
[----:B------:R-:W-:Y:S02]  /*22a20*/  IMAD.MOV.U32 R21, RZ, RZ, R252 ;  /* 0x000000ffff157224 */ /* 0x000fe400078e00fc */
[----:B------:R-:W-:-:S02]  /*22a30*/  IMAD.MOV.U32 R252, RZ, RZ, R250 ;  /* 0x000000fffffc7224 */ /* 0x000fc400078e00fa */
[----:B------:R-:W-:Y:S02]  /*22a40*/  IMAD.MOV.U32 R250, RZ, RZ, R249 ;  /* 0x000000fffffa7224 */ /* 0x000fe400078e00f9 */
[----:B------:R-:W-:Y:S02]  /*22a50*/  IMAD.MOV.U32 R249, RZ, RZ, R246 ;  /* 0x000000fffff97224 */ /* 0x000fe400078e00f6 */
[----:B------:R-:W-:Y:S02]  /*22a60*/  IMAD.MOV.U32 R246, RZ, RZ, R245 ;  /* 0x000000fffff67224 */ /* 0x000fe400078e00f5 */
[----:B------:R-:W2:Y:S01]  /*22a70*/  LDL.LU R245, [R1+0x6a0] ;  /* 0x0006a00001f57983 */ /* 0x000ea20000300800 */
[----:B---3--:R-:W-:-:S03]  /*22a80*/  IADD3 R216, P4, R216, R12, RZ ;  /* 0x0000000cd8d87210 */ /* 0x008fc60007f9e0ff */
[----:B------:R-:W3:Y:S04]  /*22a90*/  LDL.LU R12, [R1+0x6b0] ;  /* 0x0006b000010c7983 */ /* 0x000ee80000300800 */
[----:B------:R-:W2:Y:S04]  /*22aa0*/  LDL.LU R219, [R1+0x674] ;  /* 0x0006740001db7983 */ /* 0x000ea80000300800 */
[----:B------:R-:W2:Y:S04]  /*22ab0*/  LDL.LU R218, [R1+0x698] ;  /* 0x0006980001da7983 */ /* 0x000ea80000300800 */
[----:B------:R0:W-:Y:S04]  /*22ac0*/  STL [R1+0x68c], R216 ;  /* 0x00068cd801007387 */ /* 0x0001e80000100800 */
[----:B0-----:R-:W2:Y:S01]  /*22ad0*/  LDL.LU R216, [R1+0x66c] ;  /* 0x00066c0001d87983 */ /* 0x001ea20000300800 */
[----:B----4-:R-:W-:-:S02]  /*22ae0*/  IMAD.X R15, R15, 0x1, R0, P6 ;  /* 0x000000010f0f7824 */ /* 0x010fc400030e0600 */
[----:B---3--:R-:W-:-:S05]  /*22af0*/  IMAD.X R12, R12, 0x1, R0, P5 ;  /* 0x000000010c0c7824 */ /* 0x008fca00028e0600 */
[----:B------:R0:W-:Y:S02]  /*22b00*/  STL [R1+0x6b0], R12 ;  /* 0x0006b00c01007387 */ /* 0x0001e40000100800 */
[----:B0-----:R-:W0:Y:S01]  /*22b10*/  LDC R12, c[0x0][0x238] ;  /* 0x00008e00ff0c7b82 */ /* 0x001e220000000800 */
[--C-:B--2---:R-:W-:Y:S02]  /*22b20*/  IMAD.X R245, R245, 0x1, R0.reuse, P1 ;  /* 0x00000001f5f57824 */ /* 0x104fe400008e0600 */
[----:B------:R-:W-:Y:S02]  /*22b30*/  IMAD.X R218, R218, 0x1, R0, P2 ;  /* 0x00000001dada7824 */ /* 0x000fe400010e0600 */
[----:B0-----:R-:W-:-:S04]  /*22b40*/  IMAD.SHL.U32 R12, R12, 0x80, RZ ;  /* 0x000000800c0c7824 */ /* 0x001fc800078e00ff */
[----:B------:R-:W-:-:S05]  /*22b50*/  IMAD.SHL.U32 R12, R12, 0x2, RZ ;  /* 0x000000020c0c7824 */ /* 0x000fca00078e00ff */
[-C--:B------:R-:W-:Y:S02]  /*22b60*/  IADD3 R217, P5, R217, R12.reuse, RZ ;  /* 0x0000000cd9d97210 */ /* 0x080fe40007fbe0ff */
[----:B------:R-:W-:-:S03]  /*22b70*/  IADD3 R17, P6, R17, R12, RZ ;  /* 0x0000000c11117210 */ /* 0x000fc60007fde0ff */
[----:B------:R0:W-:Y:S01]  /*22b80*/  STL [R1+0x684], R217 ;  /* 0x000684d901007387 */ /* 0x0001e20000100800 */
[-C--:B------:R-:W-:Y:S02]  /*22b90*/  IADD3 R219, P1, R219, R12.reuse, RZ ;  /* 0x0000000cdbdb7210 */ /* 0x080fe40007f3e0ff */
[----:B------:R-:W-:Y:S01]  /*22ba0*/  IADD3 R216, P2, R216, R12, RZ ;  /* 0x0000000cd8d87210 */ /* 0x000fe20007f5e0ff */
[----:B0-----:R-:W2:Y:S04]  /*22bb0*/  LDL.LU R217, [R1+0x690] ;  /* 0x0006900001d97983 */ /* 0x001ea80000300800 */
[----:B------:R-:W-:Y:S04]  /*22bc0*/  STL [R1+0x6a8], R15 ;  /* 0x0006a80f01007387 */ /* 0x000fe80000100800 */
[----:B------:R0:W-:Y:S04]  /*22bd0*/  STL [R1+0x6a0], R245 ;  /* 0x0006a0f501007387 */ /* 0x0001e80000100800 */
[----:B------:R-:W-:Y:S01]  /*22be0*/  STL [R1+0x67c], R17 ;  /* 0x00067c1101007387 */ /* 0x000fe20000100800 */
[----:B0-----:R-:W-:-:S03]  /*22bf0*/  IMAD.MOV.U32 R245, RZ, RZ, R244 ;  /* 0x000000fffff57224 */ /* 0x001fc600078e00f4 */
[----:B------:R-:W3:Y:S04]  /*22c00*/  LDL.LU R244, [R1+0x664] ;  /* 0x0006640001f47983 */ /* 0x000ee80000300800 */
[----:B------:R-:W4:Y:S04]  /*22c10*/  LDL.LU R15, [R1+0x688] ;  /* 0x00068800010f7983 */ /* 0x000f280000300800 */
[----:B------:R-:W-:Y:S04]  /*22c20*/  STL [R1+0x674], R219 ;  /* 0x000674db01007387 */ /* 0x000fe80000100800 */
[----:B------:R0:W-:Y:S04]  /*22c30*/  STL [R1+0x66c], R216 ;  /* 0x00066cd801007387 */ /* 0x0001e80000100800 */
[----:B------:R1:W-:Y:S04]  /*22c40*/  STL [R1+0x698], R218 ;  /* 0x000698da01007387 */ /* 0x0003e80000100800 */
[----:B0-----:R-:W4:Y:S04]  /*22c50*/  LDL.LU R216, [R1+0x65c] ;  /* 0x00065c0001d87983 */ /* 0x001f280000300800 */
[----:B------:R-:W4:Y:S01]  /*22c60*/  LDL.LU R17, [R1+0x680] ;  /* 0x0006800001117983 */ /* 0x000f220000300800 */
[----:B--2---:R-:W-:-:S05]  /*22c70*/  IMAD.X R217, R217, 0x1, R0, P3 ;  /* 0x00000001d9d97824 */ /* 0x004fca00018e0600 */
[----:B------:R0:W-:Y:S04]  /*22c80*/  STL [R1+0x690], R217 ;  /* 0x000690d901007387 */ /* 0x0001e80000100800 */
[----:B------:R-:W2:Y:S04]  /*22c90*/  LDL.LU R219, [R1+0x654] ;  /* 0x0006540001db7983 */ /* 0x000ea80000300800 */
[----:B-1----:R-:W2:Y:S01]  /*22ca0*/  LDL.LU R218, [R1+0x678] ;  /* 0x0006780001da7983 */ /* 0x002ea20000300800 */
[----:B---3--:R-:W-:-:S03]  /*22cb0*/  IADD3 R244, P3, R244, R12, RZ ;  /* 0x0000000cf4f47210 */ /* 0x008fc60007f7e0ff */
[----:B0-----:R-:W3:Y:S01]  /*22cc0*/  LDL.LU R217, [R1+0x64c] ;  /* 0x00064c0001d97983 */ /* 0x001ee20000300800 */
[----:B----4-:R-:W-:-:S03]  /*22cd0*/  IMAD.X R15, R15, 0x1, R0, P4 ;  /* 0x000000010f0f7824 */ /* 0x010fc600020e0600 */
[----:B------:R0:W-:Y:S02]  /*22ce0*/  STL [R1+0x664], R244 ;  /* 0x000664f401007387 */ /* 0x0001e40000100800 */
[----:B0-----:R-:W-:Y:S02]  /*22cf0*/  IMAD.MOV.U32 R244, RZ, RZ, R2 ;  /* 0x000000fffff47224 */ /* 0x001fe400078e0002 */
[----:B------:R-:W4:Y:S01]  /*22d00*/  LDL.LU R2, [R1+0x670] ;  /* 0x0006700001027983 */ /* 0x000f220000300800 */
[----:B------:R-:W-:-:S03]  /*22d10*/  IADD3 R216, P4, R216, R12, RZ ;  /* 0x0000000cd8d87210 */ /* 0x000fc60007f9e0ff */
[----:B------:R-:W-:Y:S04]  /*22d20*/  STL [R1+0x688], R15 ;  /* 0x0006880f01007387 */ /* 0x000fe80000100800 */
[----:B------:R0:W-:Y:S04]  /*22d30*/  STL [R1+0x65c], R216 ;  /* 0x00065cd801007387 */ /* 0x0001e80000100800 */
[----:B0-----:R-:W4:Y:S01]  /*22d40*/  LDL.LU R216, [R1+0x644] ;  /* 0x0006440001d87983 */ /* 0x001f220000300800 */
[----:B------:R-:W-:-:S05]  /*22d50*/  IMAD.X R17, R17, 0x1, R0, P5 ;  /* 0x0000000111117824 */ /* 0x000fca00028e0600 */
[----:B------:R-:W-:Y:S01]  /*22d60*/  STL [R1+0x680], R17 ;  /* 0x0006801101007387 */ /* 0x000fe20000100800 */
[----:B--2---:R-:W-:Y:S01]  /*22d70*/  IADD3 R219, P5, R219, R12, RZ ;  /* 0x0000000cdbdb7210 */ /* 0x004fe20007fbe0ff */
[----:B------:R-:W-:-:S05]  /*22d80*/  IMAD.X R218, R218, 0x1, R0, P6 ;  /* 0x00000001dada7824 */ /* 0x000fca00030e0600 */
[----:B------:R0:W-:Y:S04]  /*22d90*/  STL [R1+0x678], R218 ;  /* 0x000678da01007387 */ /* 0x0001e80000100800 */
[----:B------:R-:W-:Y:S01]  /*22da0*/  STL [R1+0x654], R219 ;  /* 0x000654db01007387 */ /* 0x000fe20000100800 */
[----:B---3--:R-:W-:-:S03]  /*22db0*/  IADD3 R217, P6, R217, R12, RZ ;  /* 0x0000000cd9d97210 */ /* 0x008fc60007fde0ff */
[----:B0-----:R-:W2:Y:S01]  /*22dc0*/  LDL.LU R218, [R1+0x668] ;  /* 0x0006680001da7983 */ /* 0x001ea20000300800 */
[----:B----4-:R-:W-:-:S05]  /*22dd0*/  IMAD.X R2, R2, 0x1, R0, P1 ;  /* 0x0000000102027824 */ /* 0x010fca00008e0600 */
[----:B------:R0:W-:Y:S04]  /*22de0*/  STL [R1+0x670], R2 ;  /* 0x0006700201007387 */ /* 0x0001e80000100800 */
[----:B------:R1:W-:Y:S04]  /*22df0*/  STL [R1+0x64c], R217 ;  /* 0x00064cd901007387 */ /* 0x0003e80000100800 */
[----:B0-----:R-:W3:Y:S01]  /*22e00*/  LDL.LU R2, [R1+0x63c] ;  /* 0x00063c0001027983 */ /* 0x001ee20000300800 */
[----:B------:R-:W-:-:S03]  /*22e10*/  IADD3 R216, P1, R216, R12, RZ ;  /* 0x0000000cd8d87210 */ /* 0x000fc60007f3e0ff */
[----:B-1----:R-:W4:Y:S04]  /*22e20*/  LDL.LU R217, [R1+0x660] ;  /* 0x0006600001d97983 */ /* 0x002f280000300800 */
[----:B------:R-:W4:Y:S04]  /*22e30*/  LDL.LU R15, [R1+0x634] ;  /* 0x00063400010f7983 */ /* 0x000f280000300800 */
[----:B------:R0:W-:Y:S04]  /*22e40*/  STL [R1+0x644], R216 ;  /* 0x000644d801007387 */ /* 0x0001e80000100800 */
[----:B------:R-:W4:Y:S04]  /*22e50*/  LDL.LU R17, [R1+0x658] ;  /* 0x0006580001117983 */ /* 0x000f280000300800 */
[----:B0-----:R-:W4:Y:S04]  /*22e60*/  LDL.LU R216, [R1+0x62c] ;  /* 0x00062c0001d87983 */ /* 0x001f280000300800 */
[----:B------:R-:W4:Y:S01]  /*22e70*/  LDL.LU R219, [R1+0x650] ;  /* 0x0006500001db7983 */ /* 0x000f220000300800 */
[----:B--2---:R-:W-:-:S05]  /*22e80*/  IMAD.X R218, R218, 0x1, R0, P2 ;  /* 0x00000001dada7824 */ /* 0x004fca00010e0600 */
[----:B------:R0:W-:Y:S04]  /*22e90*/  STL [R1+0x668], R218 ;  /* 0x000668da01007387 */ /* 0x0001e80000100800 */
        /* <DEDUP_REMOVED lines=8> */
[----:B------:R-:W-:-:S03]  /*22f20*/  IADD3 R216, P4, R216, R12, RZ ;  /* 0x0000000cd8d87210 */ /* 0x000fc60007f9e0ff */
[----:B0-----:R-:W4:Y:S04]  /*22f30*/  LDL.LU R217, [R1+0x648] ;  /* 0x0006480001d97983 */ /* 0x001f280000300800 */
[----:B------:R-:W-:Y:S04]  /*22f40*/  STL [R1+0x634], R15 ;  /* 0x0006340f01007387 */ /* 0x000fe80000100800 */
[----:B------:R0:W-:Y:S04]  /*22f50*/  STL [R1+0x62c], R216 ;  /* 0x00062cd801007387 */ /* 0x0001e80000100800 */
[----:B------:R-:W-:Y:S04]  /*22f60*/  STL [R1+0x658], R17 ;  /* 0x0006581101007387 */ /* 0x000fe80000100800 */
[----:B0-----:R-:W3:Y:S01]  /*22f70*/  LDL.LU R216, [R1+0x61c] ;  /* 0x00061c0001d87983 */ /* 0x001ee20000300800 */
[----:B------:R-:W-:-:S03]  /*22f80*/  IMAD.X R219, R219, 0x1, R0, P5 ;  /* 0x00000001dbdb7824 */ /* 0x000fc600028e0600 */
[----:B------:R-:W3:Y:S04]  /*22f90*/  LDL.LU R15, [R1+0x614] ;  /* 0x00061400010f7983 */ /* 0x000ee80000300800 */
[----:B------:R-:W-:Y:S01]  /*22fa0*/  STL [R1+0x650], R219 ;  /* 0x000650db01007387 */ /* 0x000fe20000100800 */
[----:B--2---:R-:W-:-:S05]  /*22fb0*/  IADD3 R218, P5, R218, R12, RZ ;  /* 0x0000000cdada7210 */ /* 0x004fca0007fbe0ff */
[----:B------:R0:W-:Y:S04]  /*22fc0*/  STL [R1+0x624], R218 ;  /* 0x000624da01007387 */ /* 0x0001e80000100800 */
[----:B0-----:R-:W2:Y:S04]  /*22fd0*/  LDL.LU R218, [R1+0x638] ;  /* 0x0006380001da7983 */ /* 0x001ea80000300800 */
[----:B------:R-:W2:Y:S01]  /*22fe0*/  LDL.LU R17, [R1+0x60c] ;  /* 0x00060c0001117983 */ /* 0x000ea20000300800 */
[----:B----4-:R-:W-:-:S05]  /*22ff0*/  IMAD.X R217, R217, 0x1, R0, P6 ;  /* 0x00000001d9d97824 */ /* 0x010fca00030e0600 */
[----:B------:R0:W-:Y:S04]  /*23000*/  STL [R1+0x648], R217 ;  /* 0x000648d901007387 */ /* 0x0001e80000100800 */
[----:B------:R-:W4:Y:S01]  /*23010*/  LDL.LU R219, [R1+0x630] ;  /* 0x0006300001db7983 */ /* 0x000f220000300800 */
[----:B---3--:R-:W-:-:S03]  /*23020*/  IADD3 R216, P6, R216, R12, RZ ;  /* 0x0000000cd8d87210 */ /* 0x008fc60007fde0ff */
[----:B0-----:R-:W3:Y:S04]  /*23030*/  LDL.LU R217, [R1+0x604] ;  /* 0x0006040001d97983 */ /* 0x001ee80000300800 */
[----:B------:R-:W2:Y:S04]  /*23040*/  LDL.LU R12, [R1+0x640] ;  /* 0x00064000010c7983 */ /* 0x000ea80000300800 */
[----:B------:R0:W-:Y:S04]  /*23050*/  STL [R1+0x61c], R216 ;  /* 0x00061cd801007387 */ /* 0x0001e80000100800 */
[----:B0-----:R-:W3:Y:S01]  /*23060*/  LDL.LU R216, [R1+0x628] ;  /* 0x0006280001d87983 */ /* 0x001ee20000300800 */
[----:B--2---:R-:W-:-:S05]  /*23070*/  IMAD.X R12, R12, 0x1, R0, P1 ;  /* 0x000000010c0c7824 */ /* 0x004fca00008e0600 */
[----:B------:R0:W-:Y:S02]  /*23080*/  STL [R1+0x640], R12 ;  /* 0x0006400c01007387 */ /* 0x0001e40000100800 */
[----:B0-----:R-:W0:Y:S01]  /*23090*/  LDC R12, c[0x0][0x238] ;  /* 0x00008e00ff0c7b82 */ /* 0x001e220000000800 */
[----:B------:R-:W-:Y:S02]  /*230a0*/  IMAD.X R218, R218, 0x1, R0, P2 ;  /* 0x00000001dada7824 */ /* 0x000fe400010e0600 */
[----:B0-----:R-:W-:-:S04]  /*230b0*/  IMAD.SHL.U32 R12, R12, 0x80, RZ ;  /* 0x000000800c0c7824 */ /* 0x001fc800078e00ff */
[----:B------:R-:W-:-:S05]  /*230c0*/  IMAD.SHL.U32 R12, R12, 0x2, RZ ;  /* 0x000000020c0c7824 */ /* 0x000fca00078e00ff */
[----:B------:R-:W-:-:S05]  /*230d0*/  IADD3 R15, P1, R15, R12, RZ ;  /* 0x0000000c0f0f7210 */ /* 0x000fca0007f3e0ff */
[----:B------:R-:W-:Y:S04]  /*230e0*/  STL [R1+0x614], R15 ;  /* 0x0006140f01007387 */ /* 0x000fe80000100800 */
[----:B------:R0:W-:Y:S04]  /*230f0*/  STL [R1+0x638], R218 ;  /* 0x000638da01007387 */ /* 0x0001e80000100800 */
[----:B0-----:R-:W2:Y:S01]  /*23100*/  LDL.LU R218, [R1+0x5fc] ;  /* 0x0005fc0001da7983 */ /* 0x001ea20000300800 */
[-C--:B------:R-:W-:Y:S01]  /*23110*/  IADD3 R17, P2, R17, R12.reuse, RZ ;  /* 0x0000000c11117210 */ /* 0x080fe20007f5e0ff */
[--C-:B----4-:R-:W-:Y:S01]  /*23120*/  IMAD.X R219, R219, 0x1, R0.reuse, P3 ;  /* 0x00000001dbdb7824 */ /* 0x110fe200018e0600 */
[----:B---3--:R-:W-:Y:S01]  /*23130*/  IADD3 R217, P3, R217, R12, RZ ;  /* 0x0000000cd9d97210 */ /* 0x008fe20007f7e0ff */
[----:B------:R-:W-:-:S02]  /*23140*/  IMAD.X R216, R216, 0x1, R0, P4 ;  /* 0x00000001d8d87824 */ /* 0x000fc400020e0600 */
[----:B------:R-:W-:Y:S04]  /*23150*/  STL [R1+0x60c], R17 ;  /* 0x00060c1101007387 */ /* 0x000fe80000100800 */
[----:B------:R0:W-:Y:S04]  /*23160*/  STL [R1+0x604], R217 ;  /* 0x000604d901007387 */ /* 0x0001e80000100800 */
[----:B------:R-:W-:Y:S04]  /*23170*/  STL [R1+0x630], R219 ;  /* 0x000630db01007387 */ /* 0x000fe80000100800 */
[----:B0-----:R-:W3:Y:S04]  /*23180*/  LDL.LU R217, [R1+0x5f4] ;  /* 0x0005f40001d97983 */ /* 0x001ee80000300800 */
[----:B------:R-:W4:Y:S04]  /*23190*/  LDL.LU R15, [R1+0x618] ;  /* 0x00061800010f7983 */ /* 0x000f280000300800 */
[----:B------:R-:W3:Y:S04]  /*231a0*/  LDL.LU R17, [R1+0x5ec] ;  /* 0x0005ec0001117983 */ /* 0x000ee80000300800 */
[----:B------:R0:W-:Y:S04]  /*231b0*/  STL [R1+0x628], R216 ;  /* 0x000628d801007387 */ /* 0x0001e80000100800 */
[----:B0-----:R-:W3:Y:S01]  /*231c0*/  LDL.LU R216, [R1+0x610] ;  /* 0x0006100001d87983 */ /* 0x001ee20000300800 */
[----:B--2---:R-:W-:-:S03]  /*231d0*/  IADD3 R218, P4, R218, R12, RZ ;  /* 0x0000000cdada7210 */ /* 0x004fc60007f9e0ff */
[----:B------:R-:W2:Y:S04]  /*231e0*/  LDL.LU R12, [R1+0x620] ;  /* 0x00062000010c7983 */ /* 0x000ea80000300800 */
[----:B------:R0:W-:Y:S04]  /*231f0*/  STL [R1+0x5fc], R218 ;  /* 0x0005fcda01007387 */ /* 0x0001e80000100800 */
[----:B------:R-:W2:Y:S04]  /*23200*/  LDL.LU R219, [R1+0x5e4] ;  /* 0x0005e40001db7983 */ /* 0x000ea80000300800 */
[----:B0-----:R-:W2:Y:S01]  /*23210*/  LDL.LU R218, [R1+0x608] ;  /* 0x0006080001da7983 */ /* 0x001ea20000300800 */
[----:B----4-:R-:W-:-:S02]  /*23220*/  IMAD.X R15, R15, 0x1, R0, P6 ;  /* 0x000000010f0f7824 */ /* 0x010fc400030e0600 */
[--C-:B---3--:R-:W-:Y:S02]  /*23230*/  IMAD.X R216, R216, 0x1, R0.reuse, P1 ;  /* 0x00000001d8d87824 */ /* 0x108fe400008e0600 */
[----:B--2---:R-:W-:-:S05]  /*23240*/  IMAD.X R12, R12, 0x1, R0, P5 ;  /* 0x000000010c0c7824 */ /* 0x004fca00028e0600 */
[----:B------:R0:W-:Y:S02]  /*23250*/  STL [R1+0x620], R12 ;  /* 0x0006200c01007387 */ /* 0x0001e40000100800 */
[----:B0-----:R-:W0:Y:S02]  /*23260*/  LDC R12, c[0x0][0x238] ;  /* 0x00008e00ff0c7b82 */ /* 0x001e240000000800 */
[----:B0-----:R-:W-:-:S04]  /*23270*/  IMAD.SHL.U32 R12, R12, 0x80, RZ ;  /* 0x000000800c0c7824 */ /* 0x001fc800078e00ff */
[----:B------:R-:W-:-:S05]  /*23280*/  IMAD.SHL.U32 R12, R12, 0x2, RZ ;  /* 0x000000020c0c7824 */ /* 0x000fca00078e00ff */
[-C--:B------:R-:W-:Y:S02]  /*23290*/  IADD3 R217, P5, R217, R12.reuse, RZ ;  /* 0x0000000cd9d97210 */ /* 0x080fe40007fbe0ff */
[----:B------:R-:W-:-:S03]  /*232a0*/  IADD3 R17, P6, R17, R12, RZ ;  /* 0x0000000c11117210 */ /* 0x000fc60007fde0ff */
[----:B------:R0:W-:Y:S04]  /*232b0*/  STL [R1+0x5f4], R217 ;  /* 0x0005f4d901007387 */ /* 0x0001e80000100800 */
[----:B0-----:R-:W2:Y:S04]  /*232c0*/  LDL.LU R217, [R1+0x5dc] ;  /* 0x0005dc0001d97983 */ /* 0x001ea80000300800 */
[----:B------:R-:W-:Y:S04]  /*232d0*/  STL [R1+0x618], R15 ;  /* 0x0006180f01007387 */ /* 0x000fe80000100800 */
[----:B------:R-:W-:Y:S04]  /*232e0*/  STL [R1+0x5ec], R17 ;  /* 0x0005ec1101007387 */ /* 0x000fe80000100800 */
[----:B------:R0:W-:Y:S04]  /*232f0*/  STL [R1+0x610], R216 ;  /* 0x000610d801007387 */ /* 0x0001e80000100800 */
[----:B0-----:R-:W3:Y:S01]  /*23300*/  LDL.LU R216, [R1+0x600] ;  /* 0x0006000001d87983 */ /* 0x001ee20000300800 */
[----:B------:R-:W-:Y:S01]  /*23310*/  IADD3 R219, P1, R219, R12, RZ ;  /* 0x0000000cdbdb7210 */ /* 0x000fe20007f3e0ff */
[----:B------:R-:W-:-:S02]  /*23320*/  IMAD.X R218, R218, 0x1, R0, P2 ;  /* 0x00000001dada7824 */ /* 0x000fc400010e0600 */
[----:B------:R-:W4:Y:S04]  /*23330*/  LDL.LU R15, [R1+0x5d4] ;  /* 0x0005d400010f7983 */ /* 0x000f280000300800 */
[----:B------:R0:W-:Y:S04]  /*23340*/  STL [R1+0x5e4], R219 ;  /* 0x0005e4db01007387 */ /* 0x0001e80000100800 */
[----:B0-----:R-:W4:Y:S04]  /*23350*/  LDL.LU R219, [R1+0x5f8] ;  /* 0x0005f80001db7983 */ /* 0x001f280000300800 */
[----:B------:R0:W-:Y:S04]  /*23360*/  STL [R1+0x608], R218 ;  /* 0x000608da01007387 */ /* 0x0001e80000100800 */
[----:B------:R-:W4:Y:S04]  /*23370*/  LDL.LU R17, [R1+0x5cc] ;  /* 0x0005cc0001117983 */ /* 0x000f280000300800 */
[----:B0-----:R-:W4:Y:S01]  /*23380*/  LDL.LU R218, [R1+0x5f0] ;  /* 0x0005f00001da7983 */ /* 0x001f220000300800 */
[----:B--2---:R-:W-:-:S05]  /*23390*/  IADD3 R217, P2, R217, R12, RZ ;  /* 0x0000000cd9d97210 */ /* 0x004fca0007f5e0ff */
[----:B------:R0:W-:Y:S01]  /*233a0*/  STL [R1+0x5dc], R217 ;  /* 0x0005dcd901007387 */ /* 0x0001e20000100800 */
[----:B---3--:R-:W-:-:S03]  /*233b0*/  IMAD.X R216, R216, 0x1, R0, P3 ;  /* 0x00000001d8d87824 */ /* 0x008fc600018e0600 */
[----:B0-----:R-:W2:Y:S04]  /*233c0*/  LDL.LU R217, [R1+0x5c4] ;  /* 0x0005c40001d97983 */ /* 0x001ea80000300800 */
[----:B------:R0:W-:Y:S02]  /*233d0*/  STL [R1+0x600], R216 ;  /* 0x000600d801007387 */ /* 0x0001e40000100800 */
[----:B0-----:R-:W-:Y:S02]  /*233e0*/  IMAD.MOV.U32 R216, RZ, RZ, R19 ;  /* 0x000000ffffd87224 */ /* 0x001fe400078e0013 */
[----:B------:R-:W-:Y:S02]  /*233f0*/  IMAD.MOV.U32 R19, RZ, RZ, R23 ;  /* 0x000000ffff137224 */ /* 0x000fe400078e0017 */
[----:B------:R-:W-:-:S02]  /*23400*/  IMAD.MOV.U32 R23, RZ, RZ, R21 ;  /* 0x000000ffff177224 */ /* 0x000fc400078e0015 */
[----:B------:R-:W-:Y:S02]  /*23410*/  IMAD.MOV.U32 R21, RZ, RZ, R252 ;  /* 0x000000ffff157224 */ /* 0x000fe400078e00fc */
[----:B------:R-:W-:Y:S02]  /*23420*/  IMAD.MOV.U32 R252, RZ, RZ, R250 ;  /* 0x000000fffffc7224 */ /* 0x000fe400078e00fa */
[----:B------:R-:W-:Y:S02]  /*23430*/  IMAD.MOV.U32 R250, RZ, RZ, R249 ;  /* 0x000000fffffa7224 */ /* 0x000fe400078e00f9 */
[----:B------:R-:W-:Y:S02]  /*23440*/  IMAD.MOV.U32 R249, RZ, RZ, R246 ;  /* 0x000000fffff97224 */ /* 0x000fe400078e00f6 */
[----:B------:R-:W-:Y:S02]  /*23450*/  IMAD.MOV.U32 R246, RZ, RZ, R20 ;  /* 0x000000fffff67224 */ /* 0x000fe400078e0014 */
[----:B------:R-:W3:Y:S01]  /*23460*/  LDL.LU R20, [R1+0x5e8] ;  /* 0x0005e80001147983 */ /* 0x000ee20000300800 */
[-C--:B----4-:R-:W-:Y:S01]  /*23470*/  IADD3 R15, P3, R15, R12.reuse, RZ ;  /* 0x0000000c0f0f7210 */ /* 0x090fe20007f7e0ff */
[--C-:B------:R-:W-:Y:S01]  /*23480*/  IMAD.X R219, R219, 0x1, R0.reuse, P4 ;  /* 0x00000001dbdb7824 */ /* 0x100fe200020e0600 */
[----:B------:R-:W-:Y:S01]  /*23490*/  IADD3 R17, P4, R17, R12, RZ ;  /* 0x0000000c11117210 */ /* 0x000fe20007f9e0ff */
[----:B------:R-:W-:-:S02]  /*234a0*/  IMAD.X R218, R218, 0x1, R0, P5 ;  /* 0x00000001dada7824 */ /* 0x000fc400028e0600 */
[----:B------:R-:W-:Y:S04]  /*234b0*/  STL [R1+0x5d4], R15 ;  /* 0x0005d40f01007387 */ /* 0x000fe80000100800 */
[----:B------:R0:W-:Y:S04]  /*234c0*/  STL [R1+0x5f8], R219 ;  /* 0x0005f8db01007387 */ /* 0x0001e80000100800 */
[----:B0-----:R-:W4:Y:S04]  /*234d0*/  LDL.LU R219, [R1+0x5bc] ;  /* 0x0005bc0001db7983 */ /* 0x001f280000300800 */
[----:B------:R-:W-:Y:S04]  /*234e0*/  STL [R1+0x5cc], R17 ;  /* 0x0005cc1101007387 */ /* 0x000fe80000100800 */
[----:B------:R0:W-:Y:S01]  /*234f0*/  STL [R1+0x5f0], R218 ;  /* 0x0005f0da01007387 */ /* 0x0001e20000100800 */
[----:B--2---:R-:W-:-:S05]  /*23500*/  IADD3 R217, P5, R217, R12, RZ ;  /* 0x0000000cd9d97210 */ /* 0x004fca0007fbe0ff */
[----:B------:R-:W-:Y:S04]  /*23510*/  STL [R1+0x5c4], R217 ;  /* 0x0005c4d901007387 */ /* 0x000fe80000100800 */
[----:B0-----:R-:W2:Y:S01]  /*23520*/  LDL.LU R218, [R1+0x5e0] ;  /* 0x0005e00001da7983 */ /* 0x001ea20000300800 */
[----:B---3--:R-:W-:-:S05]  /*23530*/  IMAD.X R20, R20, 0x1, R0, P6 ;  /* 0x0000000114147824 */ /* 0x008fca00030e0600 */
[----:B------:R0:W-:Y:S04]  /*23540*/  STL [R1+0x5e8], R20 ;  /* 0x0005e81401007387 */ /* 0x0001e80000100800 */
[----:B0-----:R-:W3:Y:S04]  /*23550*/  LDL.LU R20, [R1+0x5b4] ;  /* 0x0005b40001147983 */ /* 0x001ee80000300800 */
[----:B------:R-:W3:Y:S01]  /*23560*/  LDL.LU R217, [R1+0x5d8] ;  /* 0x0005d80001d97983 */ /* 0x000ee20000300800 */
[----:B----4-:R-:W-:-:S03]  /*23570*/  IADD3 R219, P6, R219, R12, RZ ;  /* 0x0000000cdbdb7210 */ /* 0x010fc60007fde0ff */
[----:B------:R-:W4:Y:S04]  /*23580*/  LDL.LU R15, [R1+0x5ac] ;  /* 0x0005ac00010f7983 */ /* 0x000f280000300800 */
[----:B------:R-:W4:Y:S04]  /*23590*/  LDL.LU R17, [R1+0x5d0] ;  /* 0x0005d00001117983 */ /* 0x000f280000300800 */
[----:B------:R0:W-:Y:S04]  /*235a0*/  STL [R1+0x5bc], R219 ;  /* 0x0005bcdb01007387 */ /* 0x0001e80000100800 */
[----:B0-----:R-:W4:Y:S01]  /*235b0*/  LDL.LU R219, [R1+0x5a4] ;  /* 0x0005a40001db7983 */ /* 0x001f220000300800 */
[----:B--2---:R-:W-:-:S05]  /*235c0*/  IMAD.X R218, R218, 0x1, R0, P1 ;  /* 0x00000001dada7824 */ /* 0x004fca00008e0600 */
[----:B------:R0:W-:Y:S04]  /*235d0*/  STL [R1+0x5e0], R218 ;  /* 0x0005e0da01007387 */ /* 0x0001e80000100800 */
[----:B0-----:R-:W2:Y:S01]  /*235e0*/  LDL.LU R218, [R1+0x5c8] ;  /* 0x0005c80001da7983 */ /* 0x001ea20000300800 */
[----:B---3--:R-:W-:Y:S01]  /*235f0*/  IADD3 R20, P1, R20, R12, RZ ;  /* 0x0000000c14147210 */ /* 0x008fe20007f3e0ff */
[----:B------:R-:W-:-:S04]  /*23600*/  IMAD.X R217, R217, 0x1, R0, P2 ;  /* 0x00000001d9d97824 */ /* 0x000fc800010e0600 */
[----:B------:R0:W-:Y:S04]  /*23610*/  STL [R1+0x5b4], R20 ;  /* 0x0005b41401007387 */ /* 0x0001e80000100800 */
[----:B0-----:R-:W3:Y:S04]  /*23620*/  LDL.LU R20, [R1+0xe1c] ;  /* 0x000e1c0001147983 */ /* 0x001ee80000300800 */
[----:B------:R0:W-:Y:S04]  /*23630*/  STL [R1+0x5d8], R217 ;  /* 0x0005d8d901007387 */ /* 0x0001e80000100800 */
[----:B0-----:R-:W3:Y:S01]  /*23640*/  LDL.LU R217, [R1+0x59c] ;  /* 0x00059c0001d97983 */ /* 0x001ee20000300800 */
[-C--:B----4-:R-:W-:Y:S01]  /*23650*/  IADD3 R15, P2, R15, R12.reuse, RZ ;  /* 0x0000000c0f0f7210 */ /* 0x090fe20007f5e0ff */
[----:B------:R-:W-:Y:S01]  /*23660*/  IMAD.X R17, R17, 0x1, R0, P3 ;  /* 0x0000000111117824 */ /* 0x000fe200018e0600 */
[----:B------:R-:W-:-:S03]  /*23670*/  IADD3 R219, P3, R219, R12, RZ ;  /* 0x0000000cdbdb7210 */ /* 0x000fc60007f7e0ff */
[----:B------:R-:W-:Y:S04]  /*23680*/  STL [R1+0x5ac], R15 ;  /* 0x0005ac0f01007387 */ /* 0x000fe80000100800 */
[----:B------:R-:W-:Y:S04]  /*23690*/  STL [R1+0x5d0], R17 ;  /* 0x0005d01101007387 */ /* 0x000fe80000100800 */
[----:B------:R0:W-:Y:S04]  /*236a0*/  STL [R1+0x5a4], R219 ;  /* 0x0005a4db01007387 */ /* 0x0001e80000100800 */
[----:B0-----:R-:W4:Y:S04]  /*236b0*/  LDL.LU R219, [R1+0x594] ;  /* 0x0005940001db7983 */ /* 0x001f280000300800 */
[----:B------:R-:W4:Y:S01]  /*236c0*/  LDL.LU R15, [R1+0x5b8] ;  /* 0x0005b800010f7983 */ /* 0x000f220000300800 */
[----:B--2---:R-:W-:-:S05]  /*236d0*/  IMAD.X R218, R218, 0x1, R0, P4 ;  /* 0x00000001dada7824 */ /* 0x004fca00020e0600 */
[----:B------:R0:W-:Y:S04]  /*236e0*/  STL [R1+0x5c8], R218 ;  /* 0x0005c8da01007387 */ /* 0x0001e80000100800 */
[----:B0-----:R-:W2:Y:S01]  /*236f0*/  LDL.LU R218, [R1+0x58c] ;  /* 0x00058c0001da7983 */ /* 0x001ea20000300800 */
[----:B---3--:R-:W-:-:S03]  /*23700*/  IADD3 R217, P4, R217, R12, RZ ;  /* 0x0000000cd9d97210 */ /* 0x008fc60007f9e0ff */
[----:B------:R-:W3:Y:S04]  /*23710*/  LDL.LU R12, [R1+0x5c0] ;  /* 0x0005c000010c7983 */ /* 0x000ee80000300800 */
[----:B------:R-:W2:Y:S04]  /*23720*/  LDL.LU R17, [R1+0x5b0] ;  /* 0x0005b00001117983 */ /* 0x000ea80000300800 */
[----:B------:R0:W-:Y:S04]  /*23730*/  STL [R1+0x59c], R217 ;  /* 0x00059cd901007387 */ /* 0x0001e80000100800 */
[----:B0-----:R-:W2:Y:S01]  /*23740*/  LDL.LU R217, [R1+0x584] ;  /* 0x0005840001d97983 */ /* 0x001ea20000300800 */
[----:B----4-:R-:W-:-:S02]  /*23750*/  IMAD.X R15, R15, 0x1, R0, P6 ;  /* 0x000000010f0f7824 */ /* 0x010fc400030e0600 */
[----:B---3--:R-:W-:-:S05]  /*23760*/  IMAD.X R12, R12, 0x1, R0, P5 ;  /* 0x000000010c0c7824 */ /* 0x008fca00028e0600 */
[----:B------:R0:W-:Y:S02]  /*23770*/  STL [R1+0x5c0], R12 ;  /* 0x0005c00c01007387 */ /* 0x0001e40000100800 */
[----:B0-----:R-:W0:Y:S02]  /*23780*/  LDC R12, c[0x0][0x238] ;  /* 0x00008e00ff0c7b82 */ /* 0x001e240000000800 */
[----:B0-----:R-:W-:-:S04]  /*23790*/  IMAD.SHL.U32 R12, R12, 0x80, RZ ;  /* 0x000000800c0c7824 */ /* 0x001fc800078e00ff */
[----:B------:R-:W-:-:S05]  /*237a0*/  IMAD.SHL.U32 R12, R12, 0x2, RZ ;  /* 0x000000020c0c7824 */ /* 0x000fca00078e00ff */
[-C--:B------:R-:W-:Y:S02]  /*237b0*/  IADD3 R219, P5, R219, R12.reuse, RZ ;  /* 0x0000000cdbdb7210 */ /* 0x080fe40007fbe0ff */
[----:B--2---:R-:W-:-:S03]  /*237c0*/  IADD3 R218, P6, R218, R12, RZ ;  /* 0x0000000cdada7210 */ /* 0x004fc60007fde0ff */
[----:B------:R0:W-:Y:S04]  /*237d0*/  STL [R1+0x594], R219 ;  /* 0x000594db01007387 */ /* 0x0001e80000100800 */
[----:B0-----:R-:W2:Y:S04]  /*237e0*/  LDL.LU R219, [R1+0x5a8] ;  /* 0x0005a80001db7983 */ /* 0x001ea80000300800 */
[----:B------:R-:W-:Y:S04]  /*237f0*/  STL [R1+0x5b8], R15 ;  /* 0x0005b80f01007387 */ /* 0x000fe80000100800 */
[----:B------:R0:W-:Y:S04]  /*23800*/  STL [R1+0x58c], R218 ;  /* 0x00058cda01007387 */ /* 0x0001e80000100800 */
[----:B0-----:R-:W3:Y:S01]  /*23810*/  LDL.LU R218, [R1+0x57c] ;  /* 0x00057c0001da7983 */ /* 0x001ee20000300800 */
[----:B------:R-:W-:Y:S01]  /*23820*/  IMAD.X R17, R17, 0x1, R0, P1 ;  /* 0x0000000111117824 */ /* 0x000fe200008e0600 */
[----:B------:R-:W-:-:S02]  /*23830*/  IADD3 R217, P1, R217, R12, RZ ;  /* 0x0000000cd9d97210 */ /* 0x000fc40007f3e0ff */
[----:B------:R-:W4:Y:S04]  /*23840*/  LDL.LU R15, [R1+0x574] ;  /* 0x00057400010f7983 */ /* 0x000f280000300800 */
[----:B------:R-:W-:Y:S04]  /*23850*/  STL [R1+0x5b0], R17 ;  /* 0x0005b01101007387 */ /* 0x000fe80000100800 */
[----:B------:R0:W-:Y:S04]  /*23860*/  STL [R1+0x584], R217 ;  /* 0x000584d901007387 */ /* 0x0001e80000100800 */
[----:B0-----:R-:W4:Y:S04]  /*23870*/  LDL.LU R217, [R1+0x598] ;  /* 0x0005980001d97983 */ /* 0x001f280000300800 */
[----:B------:R-:W4:Y:S01]  /*23880*/  LDL.LU R17, [R1+0x56c] ;  /* 0x00056c0001117983 */ /* 0x000f220000300800 */
[----:B--2---:R-:W-:-:S05]  /*23890*/  IMAD.X R219, R219, 0x1, R0, P2 ;  /* 0x00000001dbdb7824 */ /* 0x004fca00010e0600 */
[----:B------:R0:W-:Y:S01]  /*238a0*/  STL [R1+0x5a8], R219 ;  /* 0x0005a8db01007387 */ /* 0x0001e20000100800 */
[----:B---3--:R-:W-:-:S03]  /*238b0*/  IADD3 R218, P2, R218, R12, RZ ;  /* 0x0000000cdada7210 */ /* 0x008fc60007f5e0ff */
[----:B0-----:R-:W2:Y:S04]  /*238c0*/  LDL.LU R219, [R1+0x590] ;  /* 0x0005900001db7983 */ /* 0x001ea80000300800 */
[----:B------:R-:W3:Y:S04]  /*238d0*/  LDL.LU R12, [R1+0x5a0] ;  /* 0x0005a000010c7983 */ /* 0x000ee80000300800 */
        /* <DEDUP_REMOVED lines=8> */
[----:B------:R-:W-:-:S05]  /*23960*/  IADD3 R15, P3, R15, R12, RZ ;  /* 0x0000000c0f0f7210 */ /* 0x000fca0007f7e0ff */
[----:B------:R-:W-:Y:S04]  /*23970*/  STL [R1+0x574], R15 ;  /* 0x0005740f01007387 */ /* 0x000fe80000100800 */
[----:B------:R0:W-:Y:S04]  /*23980*/  STL [R1+0x598], R217 ;  /* 0x000598d901007387 */ /* 0x0001e80000100800 */
[----:B0-----:R-:W3:Y:S01]  /*23990*/  LDL.LU R217, [R1+0x55c] ;  /* 0x00055c0001d97983 */ /* 0x001ee20000300800 */
[-C--:B------:R-:W-:Y:S01]  /*239a0*/  IADD3 R17, P4, R17, R12.reuse, RZ ;  /* 0x0000000c11117210 */ /* 0x080fe20007f9e0ff */
[----:B--2---:R-:W-:Y:S01]  /*239b0*/  IMAD.X R219, R219, 0x1, R0, P5 ;  /* 0x00000001dbdb7824 */ /* 0x004fe200028e0600 */
[----:B------:R-:W-:-:S03]  /*239c0*/  IADD3 R20, P5, R20, R12, RZ ;  /* 0x0000000c14147210 */ /* 0x000fc60007fbe0ff */
[----:B------:R-:W-:Y:S04]  /*239d0*/  STL [R1+0x56c], R17 ;  /* 0x00056c1101007387 */ /* 0x000fe80000100800 */
[----:B------:R0:W-:Y:S04]  /*239e0*/  STL [R1+0x564], R20 ;  /* 0x0005641401007387 */ /* 0x0001e80000100800 */
[----:B------:R1:W-:Y:S04]  /*239f0*/  STL [R1+0x590], R219 ;  /* 0x000590db01007387 */ /* 0x0003e80000100800 */
[----:B0-----:R-:W2:Y:S01]  /*23a00*/  LDL.LU R20, [R1+0xe18] ;  /* 0x000e180001147983 */ /* 0x001ea20000300800 */
[----:B------:R-:W-:-:S03]  /*23a10*/  IMAD.X R218, R218, 0x1, R0, P6 ;  /* 0x00000001dada7824 */ /* 0x000fc600030e0600 */
[----:B------:R-:W4:Y:S04]  /*23a20*/  LDL.LU R15, [R1+0x578] ;  /* 0x00057800010f7983 */ /* 0x000f280000300800 */
[----:B------:R-:W4:Y:S04]  /*23a30*/  LDL.LU R17, [R1+0xd5c] ;  /* 0x000d5c0001117983 */ /* 0x000f280000300800 */
[----:B------:R0:W-:Y:S04]  /*23a40*/  STL [R1+0x588], R218 ;  /* 0x000588da01007387 */ /* 0x0001e80000100800 */
[----:B-1----:R-:W4:Y:S01]  /*23a50*/  LDL.LU R219, [R1+0x570] ;  /* 0x0005700001db7983 */ /* 0x002f220000300800 */
[----:B---3--:R-:W-:-:S03]  /*23a60*/  IADD3 R217, P6, R217, R12, RZ ;  /* 0x0000000cd9d97210 */ /* 0x008fc60007fde0ff */
[----:B------:R-:W3:Y:S04]  /*23a70*/  LDL.LU R12, [R1+0xd70] ;  /* 0x000d7000010c7983 */ /* 0x000ee80000300800 */
[----:B0-----:R-:W3:Y:S04]  /*23a80*/  LDL.LU R218, [R1+0x568] ;  /* 0x0005680001da7983 */ /* 0x001ee80000300800 */
[----:B------:R0:W-:Y:S01]  /*23a90*/  STL [R1+0x55c], R217 ;  /* 0x00055cd901007387 */ /* 0x0001e20000100800 */
[----:B--2---:R-:W-:-:S05]  /*23aa0*/  IMAD.X R20, R20, 0x1, R0, P1 ;  /* 0x0000000114147824 */ /* 0x004fca00008e0600 */
[----:B------:R1:W-:Y:S01]  /*23ab0*/  STL [R1+0x580], R20 ;  /* 0x0005801401007387 */ /* 0x0003e20000100800 */
[--C-:B----4-:R-:W-:Y:S02]  /*23ac0*/  IMAD.X R15, R15, 0x1, R0.reuse, P2 ;  /* 0x000000010f0f7824 */ /* 0x110fe400010e0600 */
[----:B------:R-:W-:Y:S01]  /*23ad0*/  IMAD.X R219, R219, 0x1, R0, P3 ;  /* 0x00000001dbdb7824 */ /* 0x000fe200018e0600 */
[----:B0-----:R-:W2:Y:S01]  /*23ae0*/  LDL.LU R217, [R1+0xd64] ;  /* 0x000d640001d97983 */ /* 0x001ea20000300800 */
[----:B-1----:R-:W0:Y:S02]  /*23af0*/  LDC R20, c[0x0][0x23c] ;  /* 0x00008f00ff147b82 */ /* 0x002e240000000800 */
[----:B0-----:R-:W-:-:S04]  /*23b00*/  IMAD.SHL.U32 R20, R20, 0x80, RZ ;  /* 0x0000008014147824 */ /* 0x001fc800078e00ff */
[----:B------:R-:W-:-:S05]  /*23b10*/  IMAD.SHL.U32 R20, R20, 0x2, RZ ;  /* 0x0000000214147824 */ /* 0x000fca00078e00ff */
[-C--:B------:R-:W-:Y:S02]  /*23b20*/  IADD3 R17, P2, R17, R20.reuse, RZ ;  /* 0x0000001411117210 */ /* 0x080fe40007f5e0ff */
[-C--:B------:R-:W-:Y:S02]  /*23b30*/  IADD3 R2, P3, R2, R20.reuse, RZ ;  /* 0x0000001402027210 */ /* 0x080fe40007f7e0ff */
[----:B---3--:R-:W-:-:S05]  /*23b40*/  IADD3 R12, P1, R12, R20, RZ ;  /* 0x000000140c0c7210 */ /* 0x008fca0007f3e0ff */
[----:B------:R-:W-:Y:S04]  /*23b50*/  STL [R1+0xd70], R12 ;  /* 0x000d700c01007387 */ /* 0x000fe80000100800 */
[----:B------:R-:W-:Y:S04]  /*23b60*/  STL [R1+0x578], R15 ;  /* 0x0005780f01007387 */ /* 0x000fe80000100800 */
[----:B------:R-:W-:Y:S04]  /*23b70*/  STL [R1+0xd5c], R17 ;  /* 0x000d5c1101007387 */ /* 0x000fe80000100800 */
[----:B------:R-:W-:Y:S04]  /*23b80*/  STL [R1+0x570], R219 ;  /* 0x000570db01007387 */ /* 0x000fe80000100800 */
[----:B------:R0:W-:Y:S04]  /*23b90*/  STL [R1+0xd68], R2 ;  /* 0x000d680201007387 */ /* 0x0001e80000100800 */
[----:B0-----:R-:W3:Y:S01]  /*23ba0*/  LDL.LU R2, [R1+0xe14] ;  /* 0x000e140001027983 */ /* 0x001ee20000300800 */
[----:B------:R-:W-:Y:S01]  /*23bb0*/  IMAD.X R218, R218, 0x1, R0, P4 ;  /* 0x00000001dada7824 */ /* 0x000fe200020e0600 */
[----:B--2---:R-:W-:-:S04]  /*23bc0*/  IADD3 R217, P4, R217, R20, RZ ;  /* 0x00000014d9d97210 */ /* 0x004fc80007f9e0ff */
[----:B------:R0:W-:Y:S04]  /*23bd0*/  STL [R1+0x568], R218 ;  /* 0x000568da01007387 */ /* 0x0001e80000100800 */
[----:B0-----:R-:W2:Y:S04]  /*23be0*/  LDL.LU R218, [R1+0xd60] ;  /* 0x000d600001da7983 */ /* 0x001ea80000300800 */
[----:B------:R-:W4:Y:S04]  /*23bf0*/  LDL.LU R12, [R1+0x558] ;  /* 0x00055800010c7983 */ /* 0x000f280000300800 */
[----:B------:R-:W4:Y:S04]  /*23c00*/  LDL.LU R15, [R1+0xd4c] ;  /* 0x000d4c00010f7983 */ /* 0x000f280000300800 */
[----:B------:R0:W-:Y:S04]  /*23c10*/  STL [R1+0xd64], R217 ;  /* 0x000d64d901007387 */ /* 0x0001e80000100800 */
[----:B0-----:R-:W4:Y:S01]  /*23c20*/  LDL.LU R217, [R1+0xd6c] ;  /* 0x000d6c0001d97983 */ /* 0x001f220000300800 */
[----:B---3--:R-:W-:-:S05]  /*23c30*/  IMAD.X R2, R2, 0x1, R0, P5 ;  /* 0x0000000102027824 */ /* 0x008fca00028e0600 */
[----:B------:R0:W-:Y:S04]  /*23c40*/  STL [R1+0x560], R2 ;  /* 0x0005600201007387 */ /* 0x0001e80000100800 */
[----:B0-----:R-:W3:Y:S01]  /*23c50*/  LDL.LU R2, [R1+0xe10] ;  /* 0x000e100001027983 */ /* 0x001ee20000300800 */
[----:B--2---:R-:W-:-:S03]  /*23c60*/  IADD3 R218, P5, R218, R20, RZ ;  /* 0x00000014dada7210 */ /* 0x004fc60007fbe0ff */
[----:B------:R-:W2:Y:S04]  /*23c70*/  LDL.LU R17, [R1+0x550] ;  /* 0x0005500001117983 */ /* 0x000ea80000300800 */
[----:B------:R-:W2:Y:S01]  /*23c80*/  LDL.LU R219, [R1+0x554] ;  /* 0x0005540001db7983 */ /* 0x000ea20000300800 */
[----:B----4-:R-:W-:Y:S01]  /*23c90*/  IMAD.X R12, R12, 0x1, R0, P6 ;  /* 0x000000010c0c7824 */ /* 0x010fe200030e0600 */
[----:B------:R-:W-:Y:S02]  /*23ca0*/  IADD3 R15, P6, R15, R20, RZ ;  /* 0x000000140f0f7210 */ /* 0x000fe40007fde0ff */
[----:B------:R0:W-:Y:S04]  /*23cb0*/  STL [R1+0xd60], R218 ;  /* 0x000d60da01007387 */ /* 0x0001e80000100800 */
[----:B0-----:R-:W4:Y:S04]  /*23cc0*/  LDL.LU R218, [R1+0x548] ;  /* 0x0005480001da7983 */ /* 0x001f280000300800 */
[----:B------:R-:W-:Y:S04]  /*23cd0*/  STL [R1+0x558], R12 ;  /* 0x0005580c01007387 */ /* 0x000fe80000100800 */
[----:B------:R-:W-:Y:S01]  /*23ce0*/  STL [R1+0xd4c], R15 ;  /* 0x000d4c0f01007387 */ /* 0x000fe20000100800 */
[----:B---3--:R-:W-:-:S05]  /*23cf0*/  IMAD.X R217, R217, 0x1, R2, P1 ;  /* 0x00000001d9d97824 */ /* 0x008fca00008e0602 */
[----:B------:R0:W-:Y:S04]  /*23d00*/  STL [R1+0xd6c], R217 ;  /* 0x000d6cd901007387 */ /* 0x0001e80000100800 */
[----:B0-----:R-:W3:Y:S01]  /*23d10*/  LDL.LU R217, [R1+0xd58] ;  /* 0x000d580001d97983 */ /* 0x001ee20000300800 */
[-C--:B--2---:R-:W-:Y:S01]  /*23d20*/  IADD3 R17, P1, R17, R20.reuse, RZ ;  /* 0x0000001411117210 */ /* 0x084fe20007f3e0ff */
[----:B------:R-:W-:Y:S01]  /*23d30*/  IMAD.X R219, R219, 0x1, R2, P2 ;  /* 0x00000001dbdb7824 */ /* 0x000fe200010e0602 */
[----:B----4-:R-:W-:-:S03]  /*23d40*/  IADD3 R218, P2, R218, R20, RZ ;  /* 0x00000014dada7210 */ /* 0x010fc60007f5e0ff */
[----:B------:R-:W-:Y:S04]  /*23d50*/  STL [R1+0x550], R17 ;  /* 0x0005501101007387 */ /* 0x000fe80000100800 */
        /* <DEDUP_REMOVED lines=8> */
[----:B------:R-:W3:Y:S04]  /*23de0*/  LDL.LU R17, [R1+0x530] ;  /* 0x0005300001117983 */ /* 0x000ee80000300800 */
[----:B0-----:R-:W3:Y:S01]  /*23df0*/  LDL.LU R217, [R1+0xd48] ;  /* 0x000d480001d97983 */ /* 0x001ee20000300800 */
[-C--:B--2---:R-:W-:Y:S01]  /*23e00*/  IADD3 R219, P3, R219, R20.reuse, RZ ;  /* 0x00000014dbdb7210 */ /* 0x084fe20007f7e0ff */
[----:B----4-:R-:W-:Y:S01]  /*23e10*/  IMAD.X R12, R12, 0x1, R2, P4 ;  /* 0x000000010c0c7824 */ /* 0x010fe200020e0602 */
[----:B------:R-:W-:-:S03]  /*23e20*/  IADD3 R15, P4, R15, R20, RZ ;  /* 0x000000140f0f7210 */ /* 0x000fc60007f9e0ff */
[----:B------:R0:W-:Y:S01]  /*23e30*/  STL [R1+0x540], R219 ;  /* 0x000540db01007387 */ /* 0x0001e20000100800 */
[----:B------:R-:W-:-:S03]  /*23e40*/  IMAD.X R218, R218, 0x1, R2, P5 ;  /* 0x00000001dada7824 */ /* 0x000fc600028e0602 */
[----:B0-----:R-:W2:Y:S04]  /*23e50*/  LDL.LU R219, [R1+0x528] ;  /* 0x0005280001db7983 */ /* 0x001ea80000300800 */
[----:B------:R-:W-:Y:S04]  /*23e60*/  STL [R1+0xd54], R12 ;  /* 0x000d540c01007387 */ /* 0x000fe80000100800 */
[----:B------:R-:W-:Y:S04]  /*23e70*/  STL [R1+0x538], R15 ;  /* 0x0005380f01007387 */ /* 0x000fe80000100800 */
[----:B------:R0:W-:Y:S04]  /*23e80*/  STL [R1+0xd50], R218 ;  /* 0x000d50da01007387 */ /* 0x0001e80000100800 */
[----:B0-----:R-:W4:Y:S01]  /*23e90*/  LDL.LU R218, [R1+0x54c] ;  /* 0x00054c0001da7983 */ /* 0x001f220000300800 */
[----:B---3--:R-:W-:-:S05]  /*23ea0*/  IADD3 R17, P5, R17, R20, RZ ;  /* 0x0000001411117210 */ /* 0x008fca0007fbe0ff */
[----:B------:R-:W-:Y:S01]  /*23eb0*/  STL [R1+0x530], R17 ;  /* 0x0005301101007387 */ /* 0x000fe20000100800 */
[----:B------:R-:W-:-:S05]  /*23ec0*/  IMAD.X R217, R217, 0x1, R2, P6 ;  /* 0x00000001d9d97824 */ /* 0x000fca00030e0602 */
[----:B------:R0:W-:Y:S04]  /*23ed0*/  STL [R1+0xd48], R217 ;  /* 0x000d48d901007387 */ /* 0x0001e80000100800 */
[----:B0-----:R-:W3:Y:S04]  /*23ee0*/  LDL.LU R217, [R1+0x520] ;  /* 0x0005200001d97983 */ /* 0x001ee80000300800 */
[----:B------:R-:W3:Y:S01]  /*23ef0*/  LDL.LU R12, [R1+0x544] ;  /* 0x00054400010c7983 */ /* 0x000ee20000300800 */
[----:B--2---:R-:W-:-:S03]  /*23f00*/  IADD3 R219, P6, R219, R20, RZ ;  /* 0x00000014dbdb7210 */ /* 0x004fc60007fde0ff */
[----:B------:R-:W2:Y:S04]  /*23f10*/  LDL.LU R15, [R1+0x518] ;  /* 0x00051800010f7983 */ /* 0x000ea80000300800 */
[----:B------:R0:W-:Y:S01]  /*23f20*/  STL [R1+0x528], R219 ;  /* 0x000528db01007387 */ /* 0x0001e20000100800 */
[----:B----4-:R-:W-:-:S03]  /*23f30*/  IMAD.X R218, R218, 0x1, R2, P1 ;  /* 0x00000001dada7824 */ /* 0x010fc600008e0602 */
[----:B0-----:R-:W4:Y:S04]  /*23f40*/  LDL.LU R219, [R1+0x53c] ;  /* 0x00053c0001db7983 */ /* 0x001f280000300800 */
[----:B------:R0:W-:Y:S04]  /*23f50*/  STL [R1+0x54c], R218 ;  /* 0x00054cda01007387 */ /* 0x0001e80000100800 */
[----:B------:R-:W4:Y:S04]  /*23f60*/  LDL.LU R17, [R1+0x510] ;  /* 0x0005100001117983 */ /* 0x000f280000300800 */
[----:B0-----:R-:W4:Y:S01]  /*23f70*/  LDL.LU R218, [R1+0x534] ;  /* 0x0005340001da7983 */ /* 0x001f220000300800 */
[----:B---3--:R-:W-:-:S05]  /*23f80*/  IADD3 R217, P1, R217, R20, RZ ;  /* 0x00000014d9d97210 */ /* 0x008fca0007f3e0ff */
[----:B------:R0:W-:Y:S04]  /*23f90*/  STL [R1+0x520], R217 ;  /* 0x000520d901007387 */ /* 0x0001e80000100800 */
[----:B0-----:R-:W3:Y:S01]  /*23fa0*/  LDL.LU R217, [R1+0x508] ;  /* 0x0005080001d97983 */ /* 0x001ee20000300800 */
[--C-:B------:R-:W-:Y:S01]  /*23fb0*/  IMAD.X R12, R12, 0x1, R2.reuse, P2 ;  /* 0x000000010c0c7824 */ /* 0x100fe200010e0602 */
[-C--:B--2---:R-:W-:Y:S01]  /*23fc0*/  IADD3 R15, P2, R15, R20.reuse, RZ ;  /* 0x000000140f0f7210 */ /* 0x084fe20007f5e0ff */
[--C-:B----4-:R-:W-:Y:S01]  /*23fd0*/  IMAD.X R219, R219, 0x1, R2.reuse, P3 ;  /* 0x00000001dbdb7824 */ /* 0x110fe200018e0602 */
[----:B------:R-:W-:Y:S02]  /*23fe0*/  IADD3 R17, P3, R17, R20, RZ ;  /* 0x0000001411117210 */ /* 0x000fe40007f7e0ff */
[----:B------:R-:W-:Y:S04]  /*23ff0*/  STL [R1+0x544], R12 ;  /* 0x0005440c01007387 */ /* 0x000fe80000100800 */
[----:B------:R-:W-:Y:S04]  /*24000*/  STL [R1+0x518], R15 ;  /* 0x0005180f01007387 */ /* 0x000fe80000100800 */
[----:B------:R0:W-:Y:S01]  /*24010*/  STL [R1+0x53c], R219 ;  /* 0x00053cdb01007387 */ /* 0x0001e20000100800 */
[----:B------:R-:W-:-:S03]  /*24020*/  IMAD.X R218, R218, 0x1, R2, P4 ;  /* 0x00000001dada7824 */ /* 0x000fc600020e0602 */
[----:B0-----:R-:W2:Y:S04]  /*24030*/  LDL.LU R219, [R1+0x52c] ;  /* 0x00052c0001db7983 */ /* 0x001ea80000300800 */
[----:B------:R-:W-:Y:S04]  /*24040*/  STL [R1+0x510], R17 ;  /* 0x0005101101007387 */ /* 0x000fe80000100800 */
[----:B------:R0:W-:Y:S04]  /*24050*/  STL [R1+0x534], R218 ;  /* 0x000534da01007387 */ /* 0x0001e80000100800 */
[----:B0-----:R-:W4:Y:S04]  /*24060*/  LDL.LU R218, [R1+0x500] ;  /* 0x0005000001da7983 */ /* 0x001f280000300800 */
[----:B------:R-:W4:Y:S04]  /*24070*/  LDL.LU R12, [R1+0x524] ;  /* 0x00052400010c7983 */ /* 0x000f280000300800 */
[----:B------:R-:W4:Y:S01]  /*24080*/  LDL.LU R15, [R1+0x4f8] ;  /* 0x0004f800010f7983 */ /* 0x000f220000300800 */
[----:B---3--:R-:W-:-:S05]  /*24090*/  IADD3 R217, P4, R217, R20, RZ ;  /* 0x00000014d9d97210 */ /* 0x008fca0007f9e0ff */
[----:B------:R0:W-:Y:S04]  /*240a0*/  STL [R1+0x508], R217 ;  /* 0x000508d901007387 */ /* 0x0001e80000100800 */
[----:B0-----:R-:W3:Y:S01]  /*240b0*/  LDL.LU R217, [R1+0x51c] ;  /* 0x00051c0001d97983 */ /* 0x001ee20000300800 */
[----:B--2---:R-:W-:-:S05]  /*240c0*/  IMAD.X R219, R219, 0x1, R2, P5 ;  /* 0x00000001dbdb7824 */ /* 0x004fca00028e0602 */
[----:B------:R0:W-:Y:S04]  /*240d0*/  STL [R1+0x52c], R219 ;  /* 0x00052cdb01007387 */ /* 0x0001e80000100800 */
[----:B------:R-:W2:Y:S01]  /*240e0*/  LDL.LU R17, [R1+0x4f0] ;  /* 0x0004f00001117983 */ /* 0x000ea20000300800 */
[-C--:B----4-:R-:W-:Y:S01]  /*240f0*/  IADD3 R218, P5, R218, R20.reuse, RZ ;  /* 0x00000014dada7210 */ /* 0x090fe20007fbe0ff */
[--C-:B------:R-:W-:Y:S01]  /*24100*/  IMAD.X R12, R12, 0x1, R2.reuse, P6 ;  /* 0x000000010c0c7824 */ /* 0x100fe200030e0602 */
[----:B------:R-:W-:Y:S01]  /*24110*/  IADD3 R15, P6, R15, R20, RZ ;  /* 0x000000140f0f7210 */ /* 0x000fe20007fde0ff */
[----:B0-----:R-:W4:Y:S04]  /*24120*/  LDL.LU R219, [R1+0x514] ;  /* 0x0005140001db7983 */ /* 0x001f280000300800 */
[----:B------:R0:W-:Y:S04]  /*24130*/  STL [R1+0x500], R218 ;  /* 0x000500da01007387 */ /* 0x0001e80000100800 */
[----:B0-----:R-:W4:Y:S04]  /*24140*/  LDL.LU R218, [R1+0x4e8] ;  /* 0x0004e80001da7983 */ /* 0x001f280000300800 */
[----:B------:R-:W-:Y:S04]  /*24150*/  STL [R1+0x524], R12 ;  /* 0x0005240c01007387 */ /* 0x000fe80000100800 */
[----:B------:R-:W-:Y:S01]  /*24160*/  STL [R1+0x4f8], R15 ;  /* 0x0004f80f01007387 */ /* 0x000fe20000100800 */
[----:B---3--:R-:W-:-:S05]  /*24170*/  IMAD.X R217, R217, 0x1, R2, P1 ;  /* 0x00000001d9d97824 */ /* 0x008fca00008e0602 */
[----:B------:R0:W-:Y:S04]  /*24180*/  STL [R1+0x51c], R217 ;  /* 0x00051cd901007387 */ /* 0x0001e80000100800 */
[----:B0-----:R-:W3:Y:S01]  /*24190*/  LDL.LU R217, [R1+0x50c] ;  /* 0x00050c0001d97983 */ /* 0x001ee20000300800 */
[----:B--2---:R-:W-:Y:S01]  /*241a0*/  IADD3 R17, P1, R17, R20, RZ ;  /* 0x0000001411117210 */ /* 0x004fe20007f3e0ff */
[----:B----4-:R-:W-:-:S04]  /*241b0*/  IMAD.X R219, R219, 0x1, R2, P2 ;  /* 0x00000001dbdb7824 */ /* 0x010fc800010e0602 */
[----:B------:R-:W-:Y:S04]  /*241c0*/  STL [R1+0x4f0], R17 ;  /* 0x0004f01101007387 */ /* 0x000fe80000100800 */
[----:B------:R0:W-:Y:S01]  /*241d0*/  STL [R1+0x514], R219 ;  /* 0x000514db01007387 */ /* 0x0001e20000100800 */
[----:B------:R-:W-:-:S03]  /*241e0*/  IADD3 R218, P2, R218, R20, RZ ;  /* 0x00000014dada7210 */ /* 0x000fc60007f5e0ff */
        /* <DEDUP_REMOVED lines=223> */
[----:B------:R-:W3:Y:S01]  /*24fe0*/  LDL.LU R17, [R1+0x3b0] ;  /* 0x0003b00001117983 */ /* 0x000ee20000300800 */
[----:B0-----:R-:W-:Y:S02]  /*24ff0*/  IMAD.MOV.U32 R217, RZ, RZ, R250 ;  /* 0x000000ffffd97224 */ /* 0x001fe400078e00fa */
[----:B------:R-:W-:Y:S02]  /*25000*/  IMAD.MOV.U32 R250, RZ, RZ, R249 ;  /* 0x000000fffffa7224 */ /* 0x000fe400078e00f9 */
[----:B------:R-:W-:Y:S02]  /*25010*/  IMAD.MOV.U32 R249, RZ, RZ, R246 ;  /* 0x000000fffff97224 */ /* 0x000fe400078e00f6 */
[----:B------:R-:W-:-:S02]  /*25020*/  IMAD.MOV.U32 R246, RZ, RZ, R245 ;  /* 0x000000fffff67224 */ /* 0x000fc400078e00f5 */
[----:B------:R-:W3:Y:S01]  /*25030*/  LDL.LU R245, [R1+0x3d4] ;  /* 0x0003d40001f57983 */ /* 0x000ee20000300800 */
        /* <DEDUP_REMOVED lines=10> */
[----:B---3--:R-:W-:Y:S01]  /*250e0*/  IADD3 R17, P5, R17, R20, RZ ;  /* 0x0000001411117210 */ /* 0x008fe20007fbe0ff */
[----:B------:R-:W-:-:S05]  /*250f0*/  IMAD.X R245, R245, 0x1, R2, P6 ;  /* 0x00000001f5f57824 */ /* 0x000fca00030e0602 */
[----:B------:R0:W-:Y:S04]  /*25100*/  STL [R1+0x3d4], R245 ;  /* 0x0003d4f501007387 */ /* 0x0001e80000100800 */
[----:B------:R1:W-:Y:S01]  /*25110*/  STL [R1+0x3b0], R17 ;  /* 0x0003b01101007387 */ /* 0x0003e20000100800 */
[----:B0-----:R-:W-:-:S03]  /*25120*/  IMAD.MOV.U32 R245, RZ, RZ, R244 ;  /* 0x000000fffff57224 */ /* 0x001fc600078e00f4 */
[----:B------:R-:W3:Y:S01]  /*25130*/  LDL.LU R244, [R1+0x3a0] ;  /* 0x0003a00001f47983 */ /* 0x000ee20000300800 */
[----:B--2---:R-:W-:-:S03]  /*25140*/  IADD3 R219, P6, R219, R20, RZ ;  /* 0x00000014dbdb7210 */ /* 0x004fc60007fde0ff */
[----:B------:R-:W2:Y:S04]  /*25150*/  LDL.LU R12, [R1+0x3c4] ;  /* 0x0003c400010c7983 */ /* 0x000ea80000300800 */
[----:B------:R-:W2:Y:S04]  /*25160*/  LDL.LU R15, [R1+0x398] ;  /* 0x00039800010f7983 */ /* 0x000ea80000300800 */
[----:B------:R0:W-:Y:S01]  /*25170*/  STL [R1+0x3a8], R219 ;  /* 0x0003a8db01007387 */ /* 0x0001e20000100800 */
[----:B----4-:R-:W-:Y:S02]  /*25180*/  IMAD.X R218, R218, 0x1, R2, P1 ;  /* 0x00000001dada7824 */ /* 0x010fe400008e0602 */
[----:B-1----:R-:W-:Y:S01]  /*25190*/  IMAD.MOV.U32 R17, RZ, RZ, R217 ;  /* 0x000000ffff117224 */ /* 0x002fe200078e00d9 */
[----:B0-----:R-:W4:Y:S04]  /*251a0*/  LDL.LU R219, [R1+0x3bc] ;  /* 0x0003bc0001db7983 */ /* 0x001f280000300800 */
[----:B------:R0:W-:Y:S04]  /*251b0*/  STL [R1+0x3cc], R218 ;  /* 0x0003ccda01007387 */ /* 0x0001e80000100800 */
[----:B------:R-:W4:Y:S01]  /*251c0*/  LDL.LU R217, [R1+0x3b4] ;  /* 0x0003b40001d97983 */ /* 0x000f220000300800 */
[----:B0-----:R-:W-:-:S02]  /*251d0*/  IMAD.MOV.U32 R218, RZ, RZ, R249 ;  /* 0x000000ffffda7224 */ /* 0x001fc400078e00f9 */
[----:B------:R-:W-:Y:S02]  /*251e0*/  IMAD.MOV.U32 R249, RZ, RZ, R246 ;  /* 0x000000fffff97224 */ /* 0x000fe400078e00f6 */
[----:B------:R-:W4:Y:S01]  /*251f0*/  LDL.LU R246, [R1+0x388] ;  /* 0x0003880001f67983 */ /* 0x000f220000300800 */
[----:B---3--:R-:W-:-:S05]  /*25200*/  IADD3 R244, P1, R244, R20, RZ ;  /* 0x00000014f4f47210 */ /* 0x008fca0007f3e0ff */
[----:B------:R0:W-:Y:S04]  /*25210*/  STL [R1+0x3a0], R244 ;  /* 0x0003a0f401007387 */ /* 0x0001e80000100800 */
[----:B0-----:R-:W3:Y:S01]  /*25220*/  LDL.LU R244, [R1+0x3ac] ;  /* 0x0003ac0001f47983 */ /* 0x001ee20000300800 */
[--C-:B--2---:R-:W-:Y:S01]  /*25230*/  IMAD.X R12, R12, 0x1, R2.reuse, P2 ;  /* 0x000000010c0c7824 */ /* 0x104fe200010e0602 */
[-C--:B------:R-:W-:Y:S01]  /*25240*/  IADD3 R15, P2, R15, R20.reuse, RZ ;  /* 0x000000140f0f7210 */ /* 0x080fe20007f5e0ff */
[--C-:B----4-:R-:W-:Y:S01]  /*25250*/  IMAD.X R219, R219, 0x1, R2.reuse, P3 ;  /* 0x00000001dbdb7824 */ /* 0x110fe200018e0602 */
[-C--:B------:R-:W-:Y:S01]  /*25260*/  IADD3 R17, P3, R17, R20.reuse, RZ ;  /* 0x0000001411117210 */ /* 0x080fe20007f7e0ff */
[----:B------:R-:W-:Y:S01]  /*25270*/  IMAD.X R217, R217, 0x1, R2, P4 ;  /* 0x00000001d9d97824 */ /* 0x000fe200020e0602 */
[----:B------:R-:W-:Y:S04]  /*25280*/  STL [R1+0x3c4], R12 ;  /* 0x0003c40c01007387 */ /* 0x000fe80000100800 */
[----:B------:R-:W-:Y:S04]  /*25290*/  STL [R1+0x398], R15 ;  /* 0x0003980f01007387 */ /* 0x000fe80000100800 */
[----:B------:R0:W-:Y:S01]  /*252a0*/  STL [R1+0x3bc], R219 ;  /* 0x0003bcdb01007387 */ /* 0x0001e20000100800 */
[----:B------:R-:W-:-:S03]  /*252b0*/  IADD3 R246, P4, R246, R20, RZ ;  /* 0x00000014f6f67210 */ /* 0x000fc60007f9e0ff */
[----:B0-----:R-:W2:Y:S04]  /*252c0*/  LDL.LU R219, [R1+0x380] ;  /* 0x0003800001db7983 */ /* 0x001ea80000300800 */
[----:B------:R-:W-:Y:S04]  /*252d0*/  STL [R1+0x390], R17 ;  /* 0x0003901101007387 */ /* 0x000fe80000100800 */
[----:B------:R0:W-:Y:S04]  /*252e0*/  STL [R1+0x388], R246 ;  /* 0x000388f601007387 */ /* 0x0001e80000100800 */
[----:B------:R-:W-:Y:S01]  /*252f0*/  STL [R1+0x3b4], R217 ;  /* 0x0003b4d901007387 */ /* 0x000fe20000100800 */
[----:B0-----:R-:W-:-:S03]  /*25300*/  IMAD.MOV.U32 R246, RZ, RZ, R245 ;  /* 0x000000fffff67224 */ /* 0x001fc600078e00f5 */
[----:B------:R-:W4:Y:S01]  /*25310*/  LDL.LU R245, [R1+0x3a4] ;  /* 0x0003a40001f57983 */ /* 0x000f220000300800 */
[----:B---3--:R-:W-:-:S05]  /*25320*/  IMAD.X R244, R244, 0x1, R2, P5 ;  /* 0x00000001f4f47824 */ /* 0x008fca00028e0602 */
[----:B------:R0:W-:Y:S04]  /*25330*/  STL [R1+0x3ac], R244 ;  /* 0x0003acf401007387 */ /* 0x0001e80000100800 */
[----:B0-----:R-:W3:Y:S04]  /*25340*/  LDL.LU R244, [R1+0x378] ;  /* 0x0003780001f47983 */ /* 0x001ee80000300800 */
[----:B------:R-:W3:Y:S04]  /*25350*/  LDL.LU R12, [R1+0x39c] ;  /* 0x00039c00010c7983 */ /* 0x000ee80000300800 */
[----:B------:R-:W3:Y:S01]  /*25360*/  LDL.LU R217, [R1+0x370] ;  /* 0x0003700001d97983 */ /* 0x000ee20000300800 */
[----:B--2---:R-:W-:Y:S01]  /*25370*/  IADD3 R219, P5, R219, R20, RZ ;  /* 0x00000014dbdb7210 */ /* 0x004fe20007fbe0ff */
[----:B------:R-:W-:-:S04]  /*25380*/  IMAD.MOV.U32 R17, RZ, RZ, R218 ;  /* 0x000000ffff117224 */ /* 0x000fc800078e00da */
[----:B------:R0:W-:Y:S04]  /*25390*/  STL [R1+0x380], R219 ;  /* 0x000380db01007387 */ /* 0x0001e80000100800 */
[----:B------:R-:W2:Y:S01]  /*253a0*/  LDL.LU R15, [R1+0x394] ;  /* 0x00039400010f7983 */ /* 0x000ea20000300800 */
[----:B----4-:R-:W-:-:S03]  /*253b0*/  IMAD.X R245, R245, 0x1, R2, P6 ;  /* 0x00000001f5f57824 */ /* 0x010fc600030e0602 */
[----:B0-----:R-:W4:Y:S04]  /*253c0*/  LDL.LU R219, [R1+0x368] ;  /* 0x0003680001db7983 */ /* 0x001f280000300800 */
[----:B------:R-:W4:Y:S04]  /*253d0*/  LDL.LU R218, [R1+0x38c] ;  /* 0x00038c0001da7983 */ /* 0x000f280000300800 */
[----:B------:R0:W-:Y:S04]  /*253e0*/  STL [R1+0x3a4], R245 ;  /* 0x0003a4f501007387 */ /* 0x0001e80000100800 */
[----:B0-----:R-:W4:Y:S01]  /*253f0*/  LDL.LU R245, [R1+0x360] ;  /* 0x0003600001f57983 */ /* 0x001f220000300800 */
[-C--:B---3--:R-:W-:Y:S01]  /*25400*/  IADD3 R244, P6, R244, R20.reuse, RZ ;  /* 0x00000014f4f47210 */ /* 0x088fe20007fde0ff */
[----:B------:R-:W-:Y:S01]  /*25410*/  IMAD.X R12, R12, 0x1, R2, P1 ;  /* 0x000000010c0c7824 */ /* 0x000fe200008e0602 */
[----:B------:R-:W-:-:S03]  /*25420*/  IADD3 R217, P1, R217, R20, RZ ;  /* 0x00000014d9d97210 */ /* 0x000fc60007f3e0ff */
[----:B------:R0:W-:Y:S04]  /*25430*/  STL [R1+0x378], R244 ;  /* 0x000378f401007387 */ /* 0x0001e80000100800 */
[----:B0-----:R0:W5:Y:S04]  /*25440*/  LDL.LU R244, [R1+0xe0c] ;  /* 0x000e0c0001f47983 */ /* 0x0011680000300800 */
[----:B------:R-:W-:Y:S04]  /*25450*/  STL [R1+0x39c], R12 ;  /* 0x00039c0c01007387 */ /* 0x000fe80000100800 */
[----:B------:R1:W-:Y:S04]  /*25460*/  STL [R1+0x370], R217 ;  /* 0x000370d901007387 */ /* 0x0003e80000100800 */
[----:B-1----:R-:W3:Y:S01]  /*25470*/  LDL.LU R217, [R1+0x384] ;  /* 0x0003840001d97983 */ /* 0x002ee20000300800 */
[--C-:B--2---:R-:W-:Y:S01]  /*25480*/  IMAD.X R15, R15, 0x1, R2.reuse, P2 ;  /* 0x000000010f0f7824 */ /* 0x104fe200010e0602 */
[-C--:B----4-:R-:W-:Y:S01]  /*25490*/  IADD3 R219, P2, R219, R20.reuse, RZ ;  /* 0x00000014dbdb7210 */ /* 0x090fe20007f5e0ff */
[----:B------:R-:W-:Y:S01]  /*254a0*/  IMAD.X R218, R218, 0x1, R2, P3 ;  /* 0x00000001dada7824 */ /* 0x000fe200018e0602 */
[----:B------:R-:W-:-:S02]  /*254b0*/  IADD3 R245, P3, R245, R20, RZ ;  /* 0x00000014f5f57210 */ /* 0x000fc40007f7e0ff */
[----:B------:R-:W-:Y:S04]  /*254c0*/  STL [R1+0x394], R15 ;  /* 0x0003940f01007387 */ /* 0x000fe80000100800 */
[----:B------:R1:W-:Y:S04]  /*254d0*/  STL [R1+0x368], R219 ;  /* 0x000368db01007387 */ /* 0x0003e80000100800 */
[----:B-1----:R-:W2:Y:S04]  /*254e0*/  LDL.LU R219, [R1+0x37c] ;  /* 0x00037c0001db7983 */ /* 0x002ea80000300800 */
[----:B------:R-:W-:Y:S04]  /*254f0*/  STL [R1+0x38c], R218 ;  /* 0x00038cda01007387 */ /* 0x000fe80000100800 */
[----:B------:R1:W-:Y:S04]  /*25500*/  STL [R1+0x360], R245 ;  /* 0x000360f501007387 */ /* 0x0003e80000100800 */
[----:B-1----:R-:W4:Y:S04]  /*25510*/  LDL.LU R245, [R1+0x350] ;  /* 0x0003500001f57983 */ /* 0x002f280000300800 */
[----:B------:R-:W4:Y:S04]  /*25520*/  LDL.LU R12, [R1+0x374] ;  /* 0x00037400010c7983 */ /* 0x000f280000300800 */
[----:B------:R-:W4:Y:S01]  /*25530*/  LDL.LU R218, [R1+0x348] ;  /* 0x0003480001da7983 */ /* 0x000f220000300800 */
[----:B---3--:R-:W-:-:S05]  /*25540*/  IMAD.X R217, R217, 0x1, R2, P4 ;  /* 0x00000001d9d97824 */ /* 0x008fca00020e0602 */
[----:B------:R1:W-:Y:S02]  /*25550*/  STL [R1+0x384], R217 ;  /* 0x000384d901007387 */ /* 0x0003e40000100800 */
[----:B-1----:R-:W-:Y:S02]  /*25560*/  IMAD.MOV.U32 R217, RZ, RZ, R216 ;  /* 0x000000ffffd97224 */ /* 0x002fe400078e00d8 */
[----:B------:R-:W-:Y:S02]  /*25570*/  IMAD.MOV.U32 R216, RZ, RZ, R19 ;  /* 0x000000ffffd87224 */ /* 0x000fe400078e0013 */
[----:B------:R-:W-:Y:S02]  /*25580*/  IMAD.MOV.U32 R19, RZ, RZ, R23 ;  /* 0x000000ffff137224 */ /* 0x000fe400078e0017 */
[----:B------:R-:W-:Y:S02]  /*25590*/  IMAD.MOV.U32 R23, RZ, RZ, R21 ;  /* 0x000000ffff177224 */ /* 0x000fe400078e0015 */
[----:B------:R-:W-:-:S02]  /*255a0*/  IMAD.MOV.U32 R21, RZ, RZ, R252 ;  /* 0x000000ffff157224 */ /* 0x000fc400078e00fc */
[----:B------:R-:W3:Y:S01]  /*255b0*/  LDL.LU R252, [R1+0x36c] ;  /* 0x00036c0001fc7983 */ /* 0x000ee20000300800 */
[-C--:B------:R-:W-:Y:S01]  /*255c0*/  IADD3 R17, P4, R17, R20.reuse, RZ ;  /* 0x0000001411117210 */ /* 0x080fe20007f9e0ff */
[--C-:B--2---:R-:W-:Y:S02]  /*255d0*/  IMAD.X R219, R219, 0x1, R2.reuse, P5 ;  /* 0x00000001dbdb7824 */ /* 0x104fe400028e0602 */
[----:B------:R-:W2:Y:S04]  /*255e0*/  LDL.LU R15, [R1+0x340] ;  /* 0x00034000010f7983 */ /* 0x000ea80000300800 */
[----:B------:R1:W-:Y:S01]  /*255f0*/  STL [R1+0x358], R17 ;  /* 0x0003581101007387 */ /* 0x0003e20000100800 */
[-C--:B----4-:R-:W-:Y:S01]  /*25600*/  IADD3 R245, P5, R245, R20.reuse, RZ ;  /* 0x00000014f5f57210 */ /* 0x090fe20007fbe0ff */
[--C-:B------:R-:W-:Y:S01]  /*25610*/  IMAD.X R12, R12, 0x1, R2.reuse, P6 ;  /* 0x000000010c0c7824 */ /* 0x100fe200030e0602 */
[----:B------:R-:W-:Y:S01]  /*25620*/  IADD3 R218, P6, R218, R20, RZ ;  /* 0x00000014dada7210 */ /* 0x000fe20007fde0ff */
[----:B-1----:R-:W4:Y:S04]  /*25630*/  LDL.LU R17, [R1+0x364] ;  /* 0x0003640001117983 */ /* 0x002f280000300800 */
[----:B------:R1:W-:Y:S04]  /*25640*/  STL [R1+0x37c], R219 ;  /* 0x00037cdb01007387 */ /* 0x0003e80000100800 */
[----:B-1----:R-:W4:Y:S04]  /*25650*/  LDL.LU R219, [R1+0x338] ;  /* 0x0003380001db7983 */ /* 0x002f280000300800 */
[----:B------:R1:W-:Y:S04]  /*25660*/  STL [R1+0x350], R245 ;  /* 0x000350f501007387 */ /* 0x0003e80000100800 */
[----:B-1----:R0:W5:Y:S04]  /*25670*/  LDL.LU R245, [R1+0xe08] ;  /* 0x000e080001f57983 */ /* 0x0021680000300800 */
[----:B------:R-:W-:Y:S04]  /*25680*/  STL [R1+0x374], R12 ;  /* 0x0003740c01007387 */ /* 0x000fe80000100800 */
[----:B------:R1:W-:Y:S04]  /*25690*/  STL [R1+0x348], R218 ;  /* 0x000348da01007387 */ /* 0x0003e80000100800 */
[----:B-1----:R-:W4:Y:S01]  /*256a0*/  LDL.LU R218, [R1+0x35c] ;  /* 0x00035c0001da7983 */ /* 0x002f220000300800 */
[----:B---3--:R-:W-:-:S05]  /*256b0*/  IMAD.X R252, R252, 0x1, R2, P1 ;  /* 0x00000001fcfc7824 */ /* 0x008fca00008e0602 */
[----:B------:R1:W-:Y:S02]  /*256c0*/  STL [R1+0x36c], R252 ;  /* 0x00036cfc01007387 */ /* 0x0003e40000100800 */
[----:B-1----:R-:W-:Y:S02]  /*256d0*/  IMAD.MOV.U32 R252, RZ, RZ, R250 ;  /* 0x000000fffffc7224 */ /* 0x002fe400078e00fa */
[----:B------:R-:W3:Y:S01]  /*256e0*/  LDL.LU R250, [R1+0x330] ;  /* 0x0003300001fa7983 */ /* 0x000ee20000300800 */
[----:B--2---:R-:W-:Y:S01]  /*256f0*/  IADD3 R15, P1, R15, R20, RZ ;  /* 0x000000140f0f7210 */ /* 0x004fe20007f3e0ff */
[----:B----4-:R-:W-:-:S04]  /*25700*/  IMAD.X R17, R17, 0x1, R2, P2 ;  /* 0x0000000111117824 */ /* 0x010fc800010e0602 */
[----:B------:R-:W-:Y:S04]  /*25710*/  STL [R1+0x340], R15 ;  /* 0x0003400f01007387 */ /* 0x000fe80000100800 */
[----:B------:R1:W-:Y:S01]  /*25720*/  STL [R1+0x364], R17 ;  /* 0x0003641101007387 */ /* 0x0003e20000100800 */
[----:B------:R-:W-:-:S03]  /*25730*/  IADD3 R219, P2, R219, R20, RZ ;  /* 0x00000014dbdb7210 */ /* 0x000fc60007f5e0ff */
[----:B-1----:R-:W2:Y:S04]  /*25740*/  LDL.LU R17, [R1+0x328] ;  /* 0x0003280001117983 */ /* 0x002ea80000300800 */
[----:B------:R-:W4:Y:S04]  /*25750*/  LDL.LU R12, [R1+0x34c] ;  /* 0x00034c00010c7983 */ /* 0x000f280000300800 */
[----:B------:R-:W4:Y:S04]  /*25760*/  LDL.LU R15, [R1+0x320] ;  /* 0x00032000010f7983 */ /* 0x000f280000300800 */
[----:B------:R1:W-:Y:S04]  /*25770*/  STL [R1+0x338], R219 ;  /* 0x000338db01007387 */ /* 0x0003e80000100800 */
[----:B-1----:R-:W4:Y:S01]  /*25780*/  LDL.LU R219, [R1+0x344] ;  /* 0x0003440001db7983 */ /* 0x002f220000300800 */
[----:B------:R-:W-:-:S05]  /*25790*/  IMAD.X R218, R218, 0x1, R2, P3 ;  /* 0x00000001dada7824 */ /* 0x000fca00018e0602 */
[----:B------:R1:W-:Y:S02]  /*257a0*/  STL [R1+0x35c], R218 ;  /* 0x00035cda01007387 */ /* 0x0003e40000100800 */
[----:B-1----:R-:W-:Y:S02]  /*257b0*/  IMAD.MOV.U32 R218, RZ, RZ, R217 ;  /* 0x000000ffffda7224 */ /* 0x002fe400078e00d9 */
[----:B------:R-:W-:Y:S02]  /*257c0*/  IMAD.MOV.U32 R217, RZ, RZ, R216 ;  /* 0x000000ffffd97224 */ /* 0x000fe400078e00d8 */
[----:B------:R-:W-:Y:S02]  /*257d0*/  IMAD.MOV.U32 R216, RZ, RZ, R19 ;  /* 0x000000ffffd87224 */ /* 0x000fe400078e0013 */
[----:B------:R-:W-:Y:S02]  /*257e0*/  IMAD.MOV.U32 R19, RZ, RZ, R23 ;  /* 0x000000ffff137224 */ /* 0x000fe400078e0017 */
[----:B------:R-:W-:-:S02]  /*257f0*/  IMAD.MOV.U32 R23, RZ, RZ, R21 ;  /* 0x000000ffff177224 */ /* 0x000fc400078e0015 */
[----:B------:R-:W4:Y:S01]  /*25800*/  LDL.LU R21, [R1+0x318] ;  /* 0x0003180001157983 */ /* 0x000f220000300800 */
[----:B---3--:R-:W-:-:S03]  /*25810*/  IADD3 R250, P3, R250, R20, RZ ;  /* 0x00000014fafa7210 */ /* 0x008fc60007f7e0ff */
[----:B------:R-:W3:Y:S04]  /*25820*/  LDL.LU R20, [R1+0x354] ;  /* 0x0003540001147983 */ /* 0x000ee80000300800 */
[----:B------:R1:W-:Y:S02]  /*25830*/  STL [R1+0x330], R250 ;  /* 0x000330fa01007387 */ /* 0x0003e40000100800 */
[----:B-1----:R-:W-:Y:S02]  /*25840*/  IMAD.MOV.U32 R250, RZ, RZ, R249 ;  /* 0x000000fffffa7224 */ /* 0x002fe400078e00f9 */
[----:B------:R-:W4:Y:S01]  /*25850*/  LDL.LU R249, [R1+0x33c] ;  /* 0x00033c0001f97983 */ /* 0x000f220000300800 */
[----:B---3--:R-:W-:-:S05]  /*25860*/  IMAD.X R20, R20, 0x1, R2, P4 ;  /* 0x0000000114147824 */ /* 0x008fca00020e0602 */
[----:B------:R1:W-:Y:S02]  /*25870*/  STL [R1+0x354], R20 ;  /* 0x0003541401007387 */ /* 0x0003e40000100800 */
[----:B-1----:R-:W1:Y:S02]  /*25880*/  LDC R20, c[0x0][0x23c] ;  /* 0x00008f00ff147b82 */ /* 0x002e640000000800 */
[----:B-1----:R-:W-:-:S04]  /*25890*/  IMAD.SHL.U32 R20, R20, 0x80, RZ ;  /* 0x0000008014147824 */ /* 0x002fc800078e00ff */
[----:B------:R-:W-:-:S05]  /*258a0*/  IMAD.SHL.U32 R20, R20, 0x2, RZ ;  /* 0x0000000214147824 */ /* 0x000fca00078e00ff */
[----:B--2---:R-:W-:-:S05]  /*258b0*/  IADD3 R17, P4, R17, R20, RZ ;  /* 0x0000001411117210 */ /* 0x004fca0007f9e0ff */
[----:B------:R1:W-:Y:S04]  /*258c0*/  STL [R1+0x328], R17 ;  /* 0x0003281101007387 */ /* 0x0003e80000100800 */
[----:B-1----:R-:W2:Y:S01]  /*258d0*/  LDL.LU R17, [R1+0x310] ;  /* 0x0003100001117983 */ /* 0x002ea20000300800 */
[--C-:B----4-:R-:W-:Y:S01]  /*258e0*/  IMAD.X R12, R12, 0x1, R2.reuse, P5 ;  /* 0x000000010c0c7824 */ /* 0x110fe200028e0602 */
[-C--:B------:R-:W-:Y:S01]  /*258f0*/  IADD3 R15, P5, R15, R20.reuse, RZ ;  /* 0x000000140f0f7210 */ /* 0x080fe20007fbe0ff */
[--C-:B------:R-:W-:Y:S01]  /*25900*/  IMAD.X R219, R219, 0x1, R2.reuse, P6 ;  /* 0x00000001dbdb7824 */ /* 0x100fe200030e0602 */
[----:B------:R-:W-:Y:S02]  /*25910*/  IADD3 R21, P6, R21, R20, RZ ;  /* 0x0000001415157210 */ /* 0x000fe40007fde0ff */
[----:B------:R-:W-:Y:S04]  /*25920*/  STL [R1+0x34c], R12 ;  /* 0x00034c0c01007387 */ /* 0x000fe80000100800 */
[----:B------:R-:W-:Y:S04]  /*25930*/  STL [R1+0x320], R15 ;  /* 0x0003200f01007387 */ /* 0x000fe80000100800 */
[----:B------:R1:W-:Y:S01]  /*25940*/  STL [R1+0x344], R219 ;  /* 0x000344db01007387 */ /* 0x0003e20000100800 */
[----:B------:R-:W-:-:S03]  /*25950*/  IMAD.X R249, R249, 0x1, R2, P1 ;  /* 0x00000001f9f97824 */ /* 0x000fc600008e0602 */
[----:B-1----:R-:W3:Y:S04]  /*25960*/  LDL.LU R219, [R1+0x308] ;  /* 0x0003080001db7983 */ /* 0x002ee80000300800 */
[----:B------:R1:W-:Y:S02]  /*25970*/  STL [R1+0x318], R21 ;  /* 0x0003181501007387 */ /* 0x0003e40000100800 */
[----:B-1----:R-:W-:Y:S02]  /*25980*/  IMAD.MOV.U32 R21, RZ, RZ, R252 ;  /* 0x000000ffff157224 */ /* 0x002fe400078e00fc */
[----:B------:R-:W4:Y:S04]  /*25990*/  LDL.LU R252, [R1+0x32c] ;  /* 0x00032c0001fc7983 */ /* 0x000f280000300800 */
[----:B------:R-:W3:Y:S04]  /*259a0*/  LDL.LU R12, [R1+0x300] ;  /* 0x00030000010c7983 */ /* 0x000ee80000300800 */
[----:B------:R1:W-:Y:S02]  /*259b0*/  STL [R1+0x33c], R249 ;  /* 0x00033cf901007387 */ /* 0x0003e40000100800 */
[----:B-1----:R-:W-:-:S02]  /*259c0*/  IMAD.MOV.U32 R249, RZ, RZ, R246 ;  /* 0x000000fffff97224 */ /* 0x002fc400078e00f6 */
[----:B------:R-:W3:Y:S01]  /*259d0*/  LDL.LU R246, [R1+0x324] ;  /* 0x0003240001f67983 */ /* 0x000ee20000300800 */
[----:B--2---:R-:W-:-:S03]  /*259e0*/  IADD3 R17, P1, R17, R20, RZ ;  /* 0x0000001411117210 */ /* 0x004fc60007f3e0ff */
[----:B------:R-:W2:Y:S04]  /*259f0*/  LDL.LU R20, [R1+0x334] ;  /* 0x0003340001147983 */ /* 0x000ea80000300800 */
[----:B------:R-:W2:Y:S04]  /*25a00*/  LDL.LU R15, [R1+0x2f8] ;  /* 0x0002f800010f7983 */ /* 0x000ea80000300800 */
[----:B------:R1:W-:Y:S04]  /*25a10*/  STL [R1+0x310], R17 ;  /* 0x0003101101007387 */ /* 0x0003e80000100800 */
[----:B-1----:R-:W2:Y:S01]  /*25a20*/  LDL.LU R17, [R1+0x31c] ;  /* 0x00031c0001117983 */ /* 0x002ea20000300800 */
[----:B----4-:R-:W-:-:S02]  /*25a30*/  IMAD.X R252, R252, 0x1, R2, P3 ;  /* 0x00000001fcfc7824 */ /* 0x010fc400018e0602 */
[--C-:B---3--:R-:W-:Y:S02]  /*25a40*/  IMAD.X R246, R246, 0x1, R2.reuse, P4 ;  /* 0x00000001f6f67824 */ /* 0x108fe400020e0602 */
[----:B--2---:R-:W-:-:S05]  /*25a50*/  IMAD.X R20, R20, 0x1, R2, P2 ;  /* 0x0000000114147824 */ /* 0x004fca00010e0602 */
[----:B------:R1:W-:Y:S02]  /*25a60*/  STL [R1+0x334], R20 ;  /* 0x0003341401007387 */ /* 0x0003e40000100800 */
[----:B-1----:R-:W1:Y:S02]  /*25a70*/  LDC R20, c[0x0][0x23c] ;  /* 0x00008f00ff147b82 */ /* 0x002e640000000800 */
[----:B-1----:R-:W-:-:S04]  /*25a80*/  IMAD.SHL.U32 R20, R20, 0x80, RZ ;  /* 0x0000008014147824 */ /* 0x002fc800078e00ff */
[----:B------:R-:W-:-:S05]  /*25a90*/  IMAD.SHL.U32 R20, R20, 0x2, RZ ;  /* 0x0000000214147824 */ /* 0x000fca00078e00ff */
[----:B------:R-:W-:-:S05]  /*25aa0*/  IADD3 R219, P2, R219, R20, RZ ;  /* 0x00000014dbdb7210 */ /* 0x000fca0007f5e0ff */
[----:B------:R1:W-:Y:S01]  /*25ab0*/  STL [R1+0x308], R219 ;  /* 0x000308db01007387 */ /* 0x0003e20000100800 */
[----:B------:R-:W-:Y:S01]  /*25ac0*/  IADD3 R12, P3, R12, R20, RZ ;  /* 0x000000140c0c7210 */ /* 0x000fe20007f7e0ff */
[----:B-1----:R-:W-:Y:S02]  /*25ad0*/  IMAD.MOV.U32 R219, RZ, RZ, R218 ;  /* 0x000000ffffdb7224 */ /* 0x002fe400078e00da */
[----:B------:R-:W-:Y:S02]  /*25ae0*/  IMAD.MOV.U32 R218, RZ, RZ, R217 ;  /* 0x000000ffffda7224 */ /* 0x000fe400078e00d9 */
[----:B------:R-:W-:Y:S02]  /*25af0*/  IMAD.MOV.U32 R217, RZ, RZ, R216 ;  /* 0x000000ffffd97224 */ /* 0x000fe400078e00d8 */
[----:B------:R-:W-:Y:S02]  /*25b00*/  IMAD.MOV.U32 R216, RZ, RZ, R19 ;  /* 0x000000ffffd87224 */ /* 0x000fe400078e0013 */
[----:B------:R-:W2:Y:S04]  /*25b10*/  LDL.LU R19, [R1+0x2f0] ;  /* 0x0002f00001137983 */ /* 0x000ea80000300800 */
[----:B------:R1:W-:Y:S02]  /*25b20*/  STL [R1+0x32c], R252 ;  /* 0x00032cfc01007387 */ /* 0x0003e40000100800 */
[----:B-1----:R-:W-:-:S02]  /*25b30*/  IMAD.MOV.U32 R252, RZ, RZ, R250 ;  /* 0x000000fffffc7224 */ /* 0x002fc400078e00fa */
[----:B------:R-:W3:Y:S04]  /*25b40*/  LDL.LU R250, [R1+0x314] ;  /* 0x0003140001fa7983 */ /* 0x000ee80000300800 */
[----:B------:R1:W-:Y:S04]  /*25b50*/  STL [R1+0x324], R246 ;  /* 0x000324f601007387 */ /* 0x0003e80000100800 */
[----:B------:R4:W-:Y:S04]  /*25b60*/  STL [R1+0x300], R12 ;  /* 0x0003000c01007387 */ /* 0x0009e80000100800 */
[----:B-1----:R-:W3:Y:S01]  /*25b70*/  LDL.LU R246, [R1+0x2e8] ;  /* 0x0002e80001f67983 */ /* 0x002ee20000300800 */
[----:B------:R-:W-:Y:S01]  /*25b80*/  IADD3 R15, P4, R15, R20, RZ ;  /* 0x000000140f0f7210 */ /* 0x000fe20007f9e0ff */
[----:B------:R-:W-:-:S04]  /*25b90*/  IMAD.X R17, R17, 0x1, R2, P5 ;  /* 0x0000000111117824 */ /* 0x000fc800028e0602 */
[----:B------:R1:W-:Y:S04]  /*25ba0*/  STL [R1+0x2f8], R15 ;  /* 0x0002f80f01007387 */ /* 0x0003e80000100800 */
[----:B------:R0:W-:Y:S04]  /*25bb0*/  STL [R1+0x31c], R17 ;  /* 0x00031c1101007387 */ /* 0x0001e80000100800 */
[----:B----4-:R-:W4:Y:S04]  /*25bc0*/  LDL.LU R12, [R1+0x2e0] ;  /* 0x0002e000010c7983 */ /* 0x010f280000300800 */
[----:B-1----:R-:W4:Y:S01]  /*25bd0*/  LDL.LU R15, [R1+0x304] ;  /* 0x00030400010f7983 */ /* 0x002f220000300800 */
[----:B0-----:R-:W-:-:S02]  /*25be0*/  IMAD.MOV.U32 R17, RZ, RZ, R219 ;  /* 0x000000ffff117224 */ /* 0x001fc400078e00db */
[----:B------:R-:W-:Y:S02]  /*25bf0*/  IMAD.MOV.U32 R219, RZ, RZ, R218 ;  /* 0x000000ffffdb7224 */ /* 0x000fe400078e00da */
[----:B------:R-:W-:Y:S02]  /*25c00*/  IMAD.MOV.U32 R218, RZ, RZ, R217 ;  /* 0x000000ffffda7224 */ /* 0x000fe400078e00d9 */
[----:B------:R-:W-:Y:S01]  /*25c10*/  IMAD.MOV.U32 R217, RZ, RZ, R216 ;  /* 0x000000ffffd97224 */ /* 0x000fe200078e00d8 */
[----:B--2---:R-:W-:-:S05]  /*25c20*/  IADD3 R19, P5, R19, R20, RZ ;  /* 0x0000001413137210 */ /* 0x004fca0007fbe0ff */
[----:B------:R0:W-:Y:S04]  /*25c30*/  STL [R1+0x2f0], R19 ;  /* 0x0002f01301007387 */ /* 0x0001e80000100800 */
[----:B------:R-:W2:Y:S01]  /*25c40*/  LDL.LU R216, [R1+0x2d8] ;  /* 0x0002d80001d87983 */ /* 0x000ea20000300800 */
[----:B---3--:R-:W-:Y:S02]  /*25c50*/  IMAD.X R250, R250, 0x1, R2, P6 ;  /* 0x00000001fafa7824 */ /* 0x008fe400030e0602 */
[----:B0-----:R-:W-:Y:S02]  /*25c60*/  IMAD.MOV.U32 R19, RZ, RZ, R21 ;  /* 0x000000ffff137224 */ /* 0x001fe400078e0015 */
[----:B------:R-:W-:Y:S02]  /*25c70*/  IMAD.MOV.U32 R21, RZ, RZ, R252 ;  /* 0x000000ffff157224 */ /* 0x000fe400078e00fc */
[----:B------:R-:W3:Y:S04]  /*25c80*/  LDL.LU R252, [R1+0x2fc] ;  /* 0x0002fc0001fc7983 */ /* 0x000ee80000300800 */
[----:B------:R0:W-:Y:S01]  /*25c90*/  STL [R1+0x314], R250 ;  /* 0x000314fa01007387 */ /* 0x0001e20000100800 */
[----:B------:R-:W-:-:S03]  /*25ca0*/  IADD3 R246, P6, R246, R20, RZ ;  /* 0x00000014f6f67210 */ /* 0x000fc60007fde0ff */
[----:B0-----:R-:W3:Y:S04]  /*25cb0*/  LDL.LU R250, [R1+0x2d0] ;  /* 0x0002d00001fa7983 */ /* 0x001ee80000300800 */
[----:B------:R-:W2:Y:S04]  /*25cc0*/  LDL.LU R20, [R1+0x30c] ;  /* 0x00030c0001147983 */ /* 0x000ea80000300800 */
[----:B------:R0:W-:Y:S04]  /*25cd0*/  STL [R1+0x2e8], R246 ;  /* 0x0002e8f601007387 */ /* 0x0001e80000100800 */
[----:B0-----:R-:W3:Y:S01]  /*25ce0*/  LDL.LU R246, [R1+0x2f4] ;  /* 0x0002f40001f67983 */ /* 0x001ee20000300800 */
[----:B----4-:R-:W-:-:S02]  /*25cf0*/  IMAD.X R15, R15, 0x1, R2, P2 ;  /* 0x000000010f0f7824 */ /* 0x010fc400010e0602 */
[----:B--2---:R-:W-:-:S05]  /*25d00*/  IMAD.X R20, R20, 0x1, R2, P1 ;  /* 0x0000000114147824 */ /* 0x004fca00008e0602 */
[----:B------:R0:W-:Y:S02]  /*25d10*/  STL [R1+0x30c], R20 ;  /* 0x00030c1401007387 */ /* 0x0001e40000100800 */
[----:B0-----:R-:W0:Y:S02]  /*25d20*/  LDC R20, c[0x0][0x23c] ;  /* 0x00008f00ff147b82 */ /* 0x001e240000000800 */
[----:B0-----:R-:W-:-:S04]  /*25d30*/  IMAD.SHL.U32 R20, R20, 0x80, RZ ;  /* 0x0000008014147824 */ /* 0x001fc800078e00ff */
[----:B------:R-:W-:-:S05]  /*25d40*/  IMAD.SHL.U32 R20, R20, 0x2, RZ ;  /* 0x0000000214147824 */ /* 0x000fca00078e00ff */
[-C--:B------:R-:W-:Y:S02]  /*25d50*/  IADD3 R12, P1, R12, R20.reuse, RZ ;  /* 0x000000140c0c7210 */ /* 0x080fe40007f3e0ff */
[----:B------:R-:W-:-:S03]  /*25d60*/  IADD3 R216, P2, R216, R20, RZ ;  /* 0x00000014d8d87210 */ /* 0x000fc60007f5e0ff */
[----:B------:R-:W-:Y:S04]  /*25d70*/  STL [R1+0x2e0], R12 ;  /* 0x0002e00c01007387 */ /* 0x000fe80000100800 */
[----:B------:R0:W-:Y:S02]  /*25d80*/  STL [R1+0x304], R15 ;  /* 0x0003040f01007387 */ /* 0x0001e40000100800 */
[----:B0-----:R-:W-:Y:S02]  /*25d90*/  IMAD.MOV.U32 R15, RZ, RZ, R17 ;  /* 0x000000ffff0f7224 */ /* 0x001fe400078e0011 */
[----:B------:R-:W-:Y:S02]  /*25da0*/  IMAD.MOV.U32 R17, RZ, RZ, R219 ;  /* 0x000000ffff117224 */ /* 0x000fe400078e00db */
[----:B------:R-:W-:-:S02]  /*25db0*/  IMAD.MOV.U32 R219, RZ, RZ, R218 ;  /* 0x000000ffffdb7224 */ /* 0x000fc400078e00da */
[----:B------:R-:W2:Y:S04]  /*25dc0*/  LDL.LU R218, [R1+0x2ec] ;  /* 0x0002ec0001da7983 */ /* 0x000ea80000300800 */
[----:B------:R0:W-:Y:S02]  /*25dd0*/  STL [R1+0x2d8], R216 ;  /* 0x0002d8d801007387 */ /* 0x0001e40000100800 */
[----:B0-----:R-:W-:Y:S02]  /*25de0*/  IMAD.MOV.U32 R216, RZ, RZ, R21 ;  /* 0x000000ffffd87224 */ /* 0x001fe400078e0015 */
[----:B------:R-:W4:Y:S01]  /*25df0*/  LDL.LU R21, [R1+0x2c0] ;  /* 0x0002c00001157983 */ /* 0x000f220000300800 */
[--C-:B---3--:R-:W-:Y:S01]  /*25e00*/  IMAD.X R252, R252, 0x1, R2.reuse, P3 ;  /* 0x00000001fcfc7824 */ /* 0x108fe200018e0602 */
[----:B------:R-:W-:Y:S01]  /*25e10*/  IADD3 R250, P3, R250, R20, RZ ;  /* 0x00000014fafa7210 */ /* 0x000fe20007f7e0ff */
[----:B------:R-:W-:-:S04]  /*25e20*/  IMAD.X R246, R246, 0x1, R2, P4 ;  /* 0x00000001f6f67824 */ /* 0x000fc800020e0602 */
[----:B------:R0:W-:Y:S04]  /*25e30*/  STL [R1+0x2d0], R250 ;  /* 0x0002d0fa01007387 */ /* 0x0001e80000100800 */
[----:B------:R1:W-:Y:S04]  /*25e40*/  STL [R1+0x2fc], R252 ;  /* 0x0002fcfc01007387 */ /* 0x0003e80000100800 */
[----:B0-----:R-:W3:Y:S04]  /*25e50*/  LDL.LU R250, [R1+0x2e4] ;  /* 0x0002e40001fa7983 */ /* 0x001ee80000300800 */
[----:B------:R0:W-:Y:S01]  /*25e60*/  STL [R1+0x2f4], R246 ;  /* 0x0002f4f601007387 */ /* 0x0001e20000100800 */
[----:B-1----:R-:W-:-:S03]  /*25e70*/  IMAD.MOV.U32 R252, RZ, RZ, R247 ;  /* 0x000000fffffc7224 */ /* 0x002fc600078e00f7 */
[----:B0-----:R-:W3:Y:S04]  /*25e80*/  LDL.LU R246, [R1+0x2b8] ;  /* 0x0002b80001f67983 */ /* 0x001ee80000300800 */
[----:B------:R-:W3:Y:S04]  /*25e90*/  LDL.LU R12, [R1+0x2dc] ;  /* 0x0002dc00010c7983 */ /* 0x000ee80000300800 */
[----:B------:R-:W3:Y:S01]  /*25ea0*/  LDL.LU R247, [R1+0x2b0] ;  /* 0x0002b00001f77983 */ /* 0x000ee20000300800 */
[----:B------:R-:W-:-:S05]  /*25eb0*/  IADD3 R15, P4, R15, R20, RZ ;  /* 0x000000140f0f7210 */ /* 0x000fca0007f9e0ff */
[----:B------:R0:W-:Y:S02]  /*25ec0*/  STL [R1+0x2c8], R15 ;  /* 0x0002c80f01007387 */ /* 0x0001e40000100800 */
[----:B0-----:R-:W-:Y:S02]  /*25ed0*/  IMAD.MOV.U32 R15, RZ, RZ, R17 ;  /* 0x000000ffff0f7224 */ /* 0x001fe400078e0011 */
[----:B------:R-:W-:Y:S02]  /*25ee0*/  IMAD.MOV.U32 R17, RZ, RZ, R219 ;  /* 0x000000ffff117224 */ /* 0x000fe400078e00db */
[----:B--2---:R-:W-:-:S05]  /*25ef0*/  IMAD.X R218, R218, 0x1, R2, P5 ;  /* 0x00000001dada7824 */ /* 0x004fca00028e0602 */
[----:B------:R0:W-:Y:S01]  /*25f00*/  STL [R1+0x2ec], R218 ;  /* 0x0002ecda01007387 */ /* 0x0001e20000100800 */
[----:B----4-:R-:W-:-:S03]  /*25f10*/  IADD3 R21, P5, R21, R20, RZ ;  /* 0x0000001415157210 */ /* 0x010fc60007fbe0ff */
[----:B0-----:R-:W2:Y:S04]  /*25f20*/  LDL.LU R218, [R1+0x2a8] ;  /* 0x0002a80001da7983 */ /* 0x001ea80000300800 */
[----:B------:R-:W4:Y:S04]  /*25f30*/  LDL.LU R219, [R1+0x2cc] ;  /* 0x0002cc0001db7983 */ /* 0x000f280000300800 */
[----:B------:R0:W-:Y:S02]  /*25f40*/  STL [R1+0x2c0], R21 ;  /* 0x0002c01501007387 */ /* 0x0001e40000100800 */
[----:B0-----:R-:W-:-:S02]  /*25f50*/  IMAD.MOV.U32 R21, RZ, RZ, R249 ;  /* 0x000000ffff157224 */ /* 0x001fc400078e00f9 */
[----:B------:R-:W4:Y:S01]  /*25f60*/  LDL.LU R249, [R1+0x2a0] ;  /* 0x0002a00001f97983 */ /* 0x000f220000300800 */
[----:B---3--:R-:W-:-:S05]  /*25f70*/  IMAD.X R250, R250, 0x1, R2, P6 ;  /* 0x00000001fafa7824 */ /* 0x008fca00030e0602 */
[----:B------:R0:W-:Y:S01]  /*25f80*/  STL [R1+0x2e4], R250 ;  /* 0x0002e4fa01007387 */ /* 0x0001e20000100800 */
[-C--:B------:R-:W-:Y:S01]  /*25f90*/  IADD3 R246, P6, R246, R20.reuse, RZ ;  /* 0x00000014f6f67210 */ /* 0x080fe20007fde0ff */
[--C-:B------:R-:W-:Y:S01]  /*25fa0*/  IMAD.X R12, R12, 0x1, R2.reuse, P1 ;  /* 0x000000010c0c7824 */ /* 0x100fe200008e0602 */
[----:B------:R-:W-:Y:S01]  /*25fb0*/  IADD3 R247, P1, R247, R20, RZ ;  /* 0x00000014f7f77210 */ /* 0x000fe20007f3e0ff */
[----:B0-----:R-:W3:Y:S04]  /*25fc0*/  LDL.LU R250, [R1+0x2c4] ;  /* 0x0002c40001fa7983 */ /* 0x001ee80000300800 */
[----:B------:R0:W-:Y:S04]  /*25fd0*/  STL [R1+0x2b8], R246 ;  /* 0x0002b8f601007387 */ /* 0x0001e80000100800 */
[----:B0-----:R0:W5:Y:S04]  /*25fe0*/  LDL.LU R246, [R1+0xe04] ;  /* 0x000e040001f67983 */ /* 0x0011680000300800 */
[----:B------:R-:W-:Y:S04]  /*25ff0*/  STL [R1+0x2dc], R12 ;  /* 0x0002dc0c01007387 */ /* 0x000fe80000100800 */
[----:B------:R1:W-:Y:S04]  /*26000*/  STL [R1+0x2b0], R247 ;  /* 0x0002b0f701007387 */ /* 0x0003e80000100800 */
[----:B-1----:R-:W3:Y:S01]  /*26010*/  LDL.LU R247, [R1+0x298] ;  /* 0x0002980001f77983 */ /* 0x002ee20000300800 */
[----:B------:R-:W-:-:S05]  /*26020*/  IMAD.X R15, R15, 0x1, R2, P2 ;  /* 0x000000010f0f7824 */ /* 0x000fca00010e0602 */
[----:B------:R1:W-:Y:S02]  /*26030*/  STL [R1+0x2d4], R15 ;  /* 0x0002d40f01007387 */ /* 0x0003e40000100800 */
[----:B-1----:R-:W-:Y:S02]  /*26040*/  IMAD.MOV.U32 R15, RZ, RZ, R17 ;  /* 0x000000ffff0f7224 */ /* 0x002fe400078e0011 */
[----:B------:R-:W-:Y:S02]  /*26050*/  IMAD.MOV.U32 R17, RZ, RZ, R217 ;  /* 0x000000ffff117224 */ /* 0x000fe400078e00d9 */
[----:B------:R-:W-:Y:S02]  /*26060*/  IMAD.MOV.U32 R217, RZ, RZ, R23 ;  /* 0x000000ffffd97224 */ /* 0x000fe400078e0017 */
[----:B------:R-:W-:Y:S02]  /*26070*/  IMAD.MOV.U32 R23, RZ, RZ, R248 ;  /* 0x000000ffff177224 */ /* 0x000fe400078e00f8 */
[----:B------:R-:W3:Y:S01]  /*26080*/  LDL.LU R248, [R1+0x290] ;  /* 0x0002900001f87983 */ /* 0x000ee20000300800 */
[----:B--2---:R-:W-:Y:S01]  /*26090*/  IADD3 R218, P2, R218, R20, RZ ;  /* 0x00000014dada7210 */ /* 0x004fe20007f5e0ff */
[----:B----4-:R-:W-:-:S04]  /*260a0*/  IMAD.X R219, R219, 0x1, R2, P3 ;  /* 0x00000001dbdb7824 */ /* 0x010fc800018e0602 */
[----:B------:R1:W-:Y:S01]  /*260b0*/  STL [R1+0x2a8], R218 ;  /* 0x0002a8da01007387 */ /* 0x0003e20000100800 */
[----:B------:R-:W-:-:S03]  /*260c0*/  IADD3 R249, P3, R249, R20, RZ ;  /* 0x00000014f9f97210 */ /* 0x000fc60007f7e0ff */
[----:B-1----:R-:W2:Y:S04]  /*260d0*/  LDL.LU R218, [R1+0x288] ;  /* 0x0002880001da7983 */ /* 0x002ea80000300800 */
[----:B------:R-:W-:Y:S04]  /*260e0*/  STL [R1+0x2cc], R219 ;  /* 0x0002ccdb01007387 */ /* 0x000fe80000100800 */
[----:B------:R1:W-:Y:S04]  /*260f0*/  STL [R1+0x2a0], R249 ;  /* 0x0002a0f901007387 */ /* 0x0003e80000100800 */
[----:B-1----:R-:W4:Y:S01]  /*26100*/  LDL.LU R249, [R1+0x280] ;  /* 0x0002800001f97983 */ /* 0x002f220000300800 */
[----:B---3--:R-:W-:-:S02]  /*26110*/  IMAD.X R250, R250, 0x1, R2, P4 ;  /* 0x00000001fafa7824 */ /* 0x008fc400020e0602 */
[----:B------:R-:W-:-:S03]  /*26120*/  IMAD.MOV.U32 R219, RZ, RZ, R21 ;  /* 0x000000ffffdb7224 */ /* 0x000fc600078e0015 */
[----:B------:R1:W-:Y:S04]  /*26130*/  STL [R1+0x2c4], R250 ;  /* 0x0002c4fa01007387 */ /* 0x0003e80000100800 */
[----:B-1----:R-:W3:Y:S04]  /*26140*/  LDL.LU R250, [R1+0x278] ;  /* 0x0002780001fa7983 */ /* 0x002ee80000300800 */
[----:B------:R-:W3:Y:S04]  /*26150*/  LDL.LU R12, [R1+0x29c] ;  /* 0x00029c00010c7983 */ /* 0x000ee80000300800 */
[----:B------:R-:W3:Y:S01]  /*26160*/  LDL.LU R21, [R1+0x270] ;  /* 0x0002700001157983 */ /* 0x000ee20000300800 */
[----:B------:R-:W-:Y:S01]  /*26170*/  IADD3 R247, P4, R247, R20, RZ ;  /* 0x00000014f7f77210 */ /* 0x000fe20007f9e0ff */
[----:B------:R-:W-:-:S04]  /*26180*/  IMAD.MOV.U32 R20, RZ, RZ, R22 ;  /* 0x000000ffff147224 */ /* 0x000fc800078e0016 */
[----:B------:R-:W-:Y:S01]  /*26190*/  IMAD.X R20, R20, 0x1, R2, P5 ;  /* 0x0000000114147824 */ /* 0x000fe200028e0602 */
[----:B------:R1:W-:Y:S04]  /*261a0*/  STL [R1+0x298], R247 ;  /* 0x000298f701007387 */ /* 0x0003e80000100800 */
[----:B-1----:R0:W5:Y:S04]  /*261b0*/  LDL.LU R247, [R1+0xe00] ;  /* 0x000e000001f77983 */ /* 0x0021680000300800 */
[----:B------:R-:W3:Y:S04]  /*261c0*/  LDL.LU R22, [R1+0x294] ;  /* 0x0002940001167983 */ /* 0x000ee80000300800 */
[----:B------:R1:W-:Y:S02]  /*261d0*/  STL [R1+0x2bc], R20 ;  /* 0x0002bc1401007387 */ /* 0x0003e40000100800 */
[----:B-1----:R-:W1:Y:S02]  /*261e0*/  LDC R20, c[0x0][0x23c] ;  /* 0x00008f00ff147b82 */ /* 0x002e640000000800 */
[----:B-1----:R-:W-:-:S04]  /*261f0*/  IMAD.SHL.U32 R20, R20, 0x80, RZ ;  /* 0x0000008014147824 */ /* 0x002fc800078e00ff */
[----:B------:R-:W-:-:S05]  /*26200*/  IMAD.SHL.U32 R20, R20, 0x2, RZ ;  /* 0x0000000214147824 */ /* 0x000fca00078e00ff */
[----:B------:R-:W-:Y:S01]  /*26210*/  IADD3 R248, P5, R248, R20, RZ ;  /* 0x00000014f8f87210 */ /* 0x000fe20007fbe0ff */
[----:B------:R-:W-:-:S04]  /*26220*/  IMAD.MOV.U32 R20, RZ, RZ, R19 ;  /* 0x000000ffff147224 */ /* 0x000fc800078e0013 */
[--C-:B------:R-:W-:Y:S01]  /*26230*/  IMAD.X R20, R20, 0x1, R2.reuse, P6 ;  /* 0x0000000114147824 */ /* 0x100fe200030e0602 */
[----:B------:R1:W-:Y:S04]  /*26240*/  STL [R1+0x290], R248 ;  /* 0x000290f801007387 */ /* 0x0003e80000100800 */
[----:B-1----:R0:W5:Y:S04]  /*26250*/  LDL.LU R248, [R1+0xdfc] ;  /* 0x000dfc0001f87983 */ /* 0x0021680000300800 */
[----:B------:R-:W3:Y:S04]  /*26260*/  LDL.LU R19, [R1+0x28c] ;  /* 0x00028c0001137983 */ /* 0x000ee80000300800 */
[----:B------:R1:W-:Y:S02]  /*26270*/  STL [R1+0x2b4], R20 ;  /* 0x0002b41401007387 */ /* 0x0003e40000100800 */
[----:B-1----:R-:W1:Y:S01]  /*26280*/  LDC R20, c[0x0][0x23c] ;  /* 0x00008f00ff147b82 */ /* 0x002e620000000800 */
[----:B------:R-:W-:-:S02]  /*26290*/  IMAD.X R219, R219, 0x1, R2, P1 ;  /* 0x00000001dbdb7824 */ /* 0x000fc400008e0602 */
[----:B-1----:R-:W-:-:S04]  /*262a0*/  IMAD.SHL.U32 R20, R20, 0x80, RZ ;  /* 0x0000008014147824 */ /* 0x002fc800078e00ff */
[----:B------:R-:W-:-:S05]  /*262b0*/  IMAD.SHL.U32 R20, R20, 0x2, RZ ;  /* 0x0000000214147824 */ /* 0x000fca00078e00ff */
[----:B--2---:R-:W-:-:S05]  /*262c0*/  IADD3 R218, P6, R218, R20, RZ ;  /* 0x00000014dada7210 */ /* 0x004fca0007fde0ff */
[----:B------:R1:W-:Y:S01]  /*262d0*/  STL [R1+0x288], R218 ;  /* 0x000288da01007387 */ /* 0x0003e20000100800 */
[----:B----4-:R-:W-:-:S03]  /*262e0*/  IADD3 R249, P1, R249, R20, RZ ;  /* 0x00000014f9f97210 */ /* 0x010fc60007f3e0ff */
[----:B-1----:R-:W2:Y:S04]  /*262f0*/  LDL.LU R218, [R1+0x260] ;  /* 0x0002600001da7983 */ /* 0x002ea80000300800 */
[----:B------:R1:W-:Y:S04]  /*26300*/  STL [R1+0x2ac], R219 ;  /* 0x0002acdb01007387 */ /* 0x0003e80000100800 */
[----:B-1----:R-:W4:Y:S04]  /*26310*/  LDL.LU R219, [R1+0x284] ;  /* 0x0002840001db7983 */ /* 0x002f280000300800 */
[----:B------:R1:W-:Y:S04]  /*26320*/  STL [R1+0x280], R249 ;  /* 0x000280f901007387 */ /* 0x0003e80000100800 */
[----:B-1----:R0:W5:Y:S04]  /*26330*/  LDL.LU R249, [R1+0xdf8] ;  /* 0x000df80001f97983 */ /* 0x0021680000300800 */
[----:B------:R-:W2:Y:S01]  /*26340*/  LDL.LU R20, [R1+0x2a4] ;  /* 0x0002a40001147983 */ /* 0x000ea20000300800 */
[----:B---3--:R-:W-:-:S02]  /*26350*/  IMAD.X R12, R12, 0x1, R2, P3 ;  /* 0x000000010c0c7824 */ /* 0x008fc400018e0602 */
[--C-:B------:R-:W-:Y:S02]  /*26360*/  IMAD.X R4, R4, 0x1, R2.reuse, P1 ;  /* 0x0000000104047824 */ /* 0x100fe400008e0602 */
[--C-:B------:R-:W-:Y:S02]  /*26370*/  IMAD.X R22, R22, 0x1, R2.reuse, P4 ;  /* 0x0000000116167824 */ /* 0x100fe400020e0602 */
[--C-:B------:R-:W-:Y:S02]  /*26380*/  IMAD.X R19, R19, 0x1, R2.reuse, P5 ;  /* 0x0000000113137824 */ /* 0x100fe400028e0602 */
[----:B--2---:R-:W-:-:S05]  /*26390*/  IMAD.X R20, R20, 0x1, R2, P2 ;  /* 0x0000000114147824 */ /* 0x004fca00010e0602 */
[----:B------:R1:W-:Y:S02]  /*263a0*/  STL [R1+0x2a4], R20 ;  /* 0x0002a41401007387 */ /* 0x0003e40000100800 */
[----:B-1----:R-:W1:Y:S01]  /*263b0*/  LDC R20, c[0x0][0x23c] ;  /* 0x00008f00ff147b82 */ /* 0x002e620000000800 */
[----:B----4-:R-:W-:Y:S02]  /*263c0*/  IMAD.X R219, R219, 0x1, R2, P6 ;  /* 0x00000001dbdb7824 */ /* 0x010fe400030e0602 */
[----:B-1----:R-:W-:-:S04]  /*263d0*/  IMAD.SHL.U32 R20, R20, 0x80, RZ ;  /* 0x0000008014147824 */ /* 0x002fc800078e00ff */
[----:B------:R-:W-:-:S05]  /*263e0*/  IMAD.SHL.U32 R20, R20, 0x2, RZ ;  /* 0x0000000214147824 */ /* 0x000fca00078e00ff */
[-C--:B------:R-:W-:Y:S02]  /*263f0*/  IADD3 R250, P2, R250, R20.reuse, RZ ;  /* 0x00000014fafa7210 */ /* 0x080fe40007f5e0ff */
[-C--:B------:R-:W-:Y:S02]  /*26400*/  IADD3 R21, P3, R21, R20.reuse, RZ ;  /* 0x0000001415157210 */ /* 0x080fe40007f7e0ff */
[-C--:B------:R-:W-:Y:S01]  /*26410*/  IADD3 R15, P4, R15, R20.reuse, RZ ;  /* 0x000000140f0f7210 */ /* 0x080fe20007f9e0ff */
[----:B------:R1:W-:Y:S01]  /*26420*/  STL [R1+0x278], R250 ;  /* 0x000278fa01007387 */ /* 0x0003e20000100800 */
[----:B------:R-:W-:-:S03]  /*26430*/  IADD3 R218, P5, R218, R20, RZ ;  /* 0x00000014dada7210 */ /* 0x000fc60007fbe0ff */
[----:B-1----:R0:W5:Y:S04]  /*26440*/  LDL.LU R250, [R1+0xdf4] ;  /* 0x000df40001fa7983 */ /* 0x0021680000300800 */
[----:B------:R-:W-:Y:S04]  /*26450*/  STL [R1+0x29c], R12 ;  /* 0x00029c0c01007387 */ /* 0x000fe80000100800 */
[----:B------:R1:W-:Y:S01]  /*26460*/  STL [R1+0x270], R21 ;  /* 0x0002701501007387 */ /* 0x0003e20000100800 */
[----:B------:R-:W-:-:S03]  /*26470*/  IADD3 R3, P6, R3, R20, RZ ;  /* 0x0000001403037210 */ /* 0x000fc60007fde0ff */
[----:B-1----:R-:W2:Y:S04]  /*26480*/  LDL.LU R21, [R1+0x240] ;  /* 0x0002400001157983 */ /* 0x002ea80000300800 */
[----:B------:R1:W-:Y:S01]  /*26490*/  STL [R1+0x294], R22 ;  /* 0x0002941601007387 */ /* 0x0003e20000100800 */
[----:B------:R-:W-:Y:S02]  /*264a0*/  IMAD.MOV.U32 R12, RZ, RZ, R17 ;  /* 0x000000ffff0c7224 */ /* 0x000fe400078e0011 */
[----:B------:R-:W-:Y:S01]  /*264b0*/  IMAD.MOV.U32 R17, RZ, RZ, R23 ;  /* 0x000000ffff117224 */ /* 0x000fe200078e0017 */
[----:B------:R-:W-:Y:S01]  /*264c0*/  IADD3 R251, P1, R251, R20, RZ ;  /* 0x00000014fbfb7210 */ /* 0x000fe20007f3e0ff */
[----:B-1----:R-:W3:Y:S04]  /*264d0*/  LDL.LU R22, [R1+0x238] ;  /* 0x0002380001167983 */ /* 0x002ee80000300800 */
[----:B------:R1:W-:Y:S04]  /*264e0*/  STL [R1+0x268], R15 ;  /* 0x0002680f01007387 */ /* 0x0003e80000100800 */
[----:B------:R-:W4:Y:S04]  /*264f0*/  LDL.LU R23, [R1+0x230] ;  /* 0x0002300001177983 */ /* 0x000f280000300800 */
[----:B------:R0:W-:Y:S01]  /*26500*/  STL [R1+0x28c], R19 ;  /* 0x00028c1301007387 */ /* 0x0001e20000100800 */
[----:B------:R-:W-:-:S02]  /*26510*/  IMAD.MOV.U32 R20, RZ, RZ, R5 ;  /* 0x000000ffff147224 */ /* 0x000fc400078e0005 */
[----:B-1----:R-:W-:Y:S01]  /*26520*/  IMAD.MOV.U32 R15, RZ, RZ, R217 ;  /* 0x000000ffff0f7224 */ /* 0x002fe200078e00d9 */
[----:B0-----:R-:W4:Y:S04]  /*26530*/  LDL.LU R19, [R1+0x228] ;  /* 0x0002280001137983 */ /* 0x001f280000300800 */
[----:B------:R-:W4:Y:S04]  /*26540*/  LDL.LU R217, [R1+0x24c] ;  /* 0x00024c0001d97983 */ /* 0x000f280000300800 */
[----:B------:R0:W-:Y:S01]  /*26550*/  STL [R1+0x260], R218 ;  /* 0x000260da01007387 */ /* 0x0001e20000100800 */
[----:B------:R-:W-:-:S03]  /*26560*/  IMAD.X R20, R20, 0x1, R2, P2 ;  /* 0x0000000114147824 */ /* 0x000fc600010e0602 */
[----:B0-----:R-:W4:Y:S04]  /*26570*/  LDL.LU R218, [R1+0x220] ;  /* 0x0002200001da7983 */ /* 0x001f280000300800 */
[----:B------:R0:W-:Y:S04]  /*26580*/  STL [R1+0x284], R219 ;  /* 0x000284db01007387 */ /* 0x0001e80000100800 */
[----:B0-----:R-:W4:Y:S04]  /*26590*/  LDL.LU R219, [R1+0x244] ;  /* 0x0002440001db7983 */ /* 0x001f280000300800 */
[----:B------:R0:W-:Y:S04]  /*265a0*/  STL [R1+0x258], R3 ;  /* 0x0002580301007387 */ /* 0x0001e80000100800 */
[----:B0-----:R-:W4:Y:S04]  /*265b0*/  LDL.LU R3, [R1+0x218] ;  /* 0x0002180001037983 */ /* 0x001f280000300800 */
[----:B------:R0:W-:Y:S04]  /*265c0*/  STL [R1+0x27c], R4 ;  /* 0x00027c0401007387 */ /* 0x0001e80000100800 */
[----:B0-----:R-:W4:Y:S04]  /*265d0*/  LDL.LU R4, [R1+0x23c] ;  /* 0x00023c0001047983 */ /* 0x001f280000300800 */
[----:B------:R0:W-:Y:S04]  /*265e0*/  STL [R1+0x250], R251 ;  /* 0x000250fb01007387 */ /* 0x0001e80000100800 */
[----:B0-----:R0:W5:Y:S04]  /*265f0*/  LDL.LU R251, [R1+0xdf0] ;  /* 0x000df00001fb7983 */ /* 0x0011680000300800 */
[----:B------:R-:W4:Y:S04]  /*26600*/  LDL.LU R5, [R1+0x210] ;  /* 0x0002100001057983 */ /* 0x000f280000300800 */
[----:B------:R1:W-:Y:S02]  /*26610*/  STL [R1+0x274], R20 ;  /* 0x0002741401007387 */ /* 0x0003e40000100800 */
[----:B-1----:R-:W1:Y:S02]  /*26620*/  LDC R20, c[0x0][0x23c] ;  /* 0x00008f00ff147b82 */ /* 0x002e640000000800 */
[----:B-1----:R-:W-:-:S04]  /*26630*/  IMAD.SHL.U32 R20, R20, 0x80, RZ ;  /* 0x0000008014147824 */ /* 0x002fc800078e00ff */
[----:B------:R-:W-:-:S05]  /*26640*/  IMAD.SHL.U32 R20, R20, 0x2, RZ ;  /* 0x0000000214147824 */ /* 0x000fca00078e00ff */
[----:B------:R-:W-:-:S05]  /*26650*/  IADD3 R252, P2, R252, R20, RZ ;  /* 0x00000014fcfc7210 */ /* 0x000fca0007f5e0ff */
[----:B------:R1:W-:Y:S04]  /*26660*/  STL [R1+0x248], R252 ;  /* 0x000248fc01007387 */ /* 0x0003e80000100800 */
[----:B-1----:R0:W5:Y:S04]  /*26670*/  LDL.LU R252, [R1+0xdec] ;  /* 0x000dec0001fc7983 */ /* 0x0021680000300800 */
[----:B------:R-:W2:Y:S02]  /*26680*/  LDL.LU R20, [R1+0x26c] ;  /* 0x00026c0001147983 */ /* 0x000ea40000300800 */
[----:B--2---:R-:W-:-:S05]  /*26690*/  IMAD.X R20, R20, 0x1, R2, P3 ;  /* 0x0000000114147824 */ /* 0x004fca00018e0602 */
        /* <DEDUP_REMOVED lines=13> */
[----:B---3--:R-:W-:-:S05]  /*26770*/  IADD3 R22, P4, R22, R20, RZ ;  /* 0x0000001416167210 */ /* 0x008fca0007f9e0ff */
        /* <DEDUP_REMOVED lines=8> */
[----:B----4-:R-:W-:-:S05]  /*26800*/  IADD3 R23, P5, R23, R20, RZ ;  /* 0x0000001417177210 */ /* 0x010fca0007fbe0ff */
[----:B------:R1:W-:Y:S04]  /*26810*/  STL [R1+0x230], R23 ;  /* 0x0002301701007387 */ /* 0x0003e80000100800 */
[----:B-1----:R0:W5:Y:S04]  /*26820*/  LDL.LU R23, [R1+0xde0] ;  /* 0x000de00001177983 */ /* 0x0021680000300800 */
[----:B------:R-:W2:Y:S01]  /*26830*/  LDL.LU R20, [R1+0x254] ;  /* 0x0002540001147983 */ /* 0x000ea20000300800 */
[--C-:B------:R-:W-:Y:S02]  /*26840*/  IMAD.X R217, R217, 0x1, R2.reuse, P1 ;  /* 0x00000001d9d97824 */ /* 0x100fe400008e0602 */
[----:B------:R-:W-:-:S02]  /*26850*/  IMAD.X R219, R219, 0x1, R2, P2 ;  /* 0x00000001dbdb7824 */ /* 0x000fc400010e0602 */
[--C-:B------:R-:W-:Y:S02]  /*26860*/  IMAD.X R4, R4, 0x1, R2.reuse, P3 ;  /* 0x0000000104047824 */ /* 0x100fe400018e0602 */
[--C-:B------:R-:W-:Y:S02]  /*26870*/  IMAD.X R6, R6, 0x1, R2.reuse, P4 ;  /* 0x0000000106067824 */ /* 0x100fe400020e0602 */
[--C-:B------:R-:W-:Y:S02]  /*26880*/  IMAD.X R8, R8, 0x1, R2.reuse, P5 ;  /* 0x0000000108087824 */ /* 0x100fe400028e0602 */
[----:B--2---:R-:W-:-:S05]  /*26890*/  IMAD.X R20, R20, 0x1, R2, P6 ;  /* 0x0000000114147824 */ /* 0x004fca00030e0602 */
[----:B------:R1:W-:Y:S02]  /*268a0*/  STL [R1+0x254], R20 ;  /* 0x0002541401007387 */ /* 0x0003e40000100800 */
[----:B-1----:R-:W1:Y:S02]  /*268b0*/  LDC R20, c[0x0][0x23c] ;  /* 0x00008f00ff147b82 */ /* 0x002e640000000800 */
        /* <DEDUP_REMOVED lines=8> */
[----:B------:R1:W-:Y:S01]  /*26940*/  STL [R1+0x24c], R217 ;  /* 0x00024cd901007387 */ /* 0x0003e20000100800 */
[----:B------:R-:W-:-:S03]  /*26950*/  IADD3 R7, P4, R7, R20, RZ ;  /* 0x0000001407077210 */ /* 0x000fc60007f9e0ff */
[----:B-1----:R-:W2:Y:S04]  /*26960*/  LDL.LU R217, [R1+0x1e0] ;  /* 0x0001e00001d97983 */ /* 0x002ea80000300800 */
[----:B------:R1:W-:Y:S04]  /*26970*/  STL [R1+0x220], R218 ;  /* 0x000220da01007387 */ /* 0x0003e80000100800 */
[----:B-1----:R-:W3:Y:S04]  /*26980*/  LDL.LU R218, [R1+0x1d8] ;  /* 0x0001d80001da7983 */ /* 0x002ee80000300800 */
[----:B------:R1:W-:Y:S01]  /*26990*/  STL [R1+0x244], R219 ;  /* 0x000244db01007387 */ /* 0x0003e20000100800 */
[----:B------:R-:W-:-:S03]  /*269a0*/  IADD3 R9, P5, R9, R20, RZ ;  /* 0x0000001409097210 */ /* 0x000fc60007fbe0ff */
[----:B-1----:R-:W4:Y:S04]  /*269b0*/  LDL.LU R219, [R1+0x1d0] ;  /* 0x0001d00001db7983 */ /* 0x002f280000300800 */
[----:B------:R1:W-:Y:S01]  /*269c0*/  STL [R1+0x218], R3 ;  /* 0x0002180301007387 */ /* 0x0003e20000100800 */
[----:B------:R-:W-:-:S03]  /*269d0*/  IMAD.X R10, R10, 0x1, R2, P6 ;  /* 0x000000010a0a7824 */ /* 0x000fc600030e0602 */
[----:B-1----:R-:W4:Y:S04]  /*269e0*/  LDL.LU R3, [R1+0x1c8] ;  /* 0x0001c80001037983 */ /* 0x002f280000300800 */
[----:B------:R1:W-:Y:S01]  /*269f0*/  STL [R1+0x23c], R4 ;  /* 0x00023c0401007387 */ /* 0x0003e20000100800 */
[----:B------:R-:W-:-:S03]  /*26a00*/  IADD3 R13, P6, R13, R20, RZ ;  /* 0x000000140d0d7210 */ /* 0x000fc60007fde0ff */
[----:B-1----:R-:W4:Y:S04]  /*26a10*/  LDL.LU R4, [R1+0x1c0] ;  /* 0x0001c00001047983 */ /* 0x002f280000300800 */
[----:B------:R1:W-:Y:S01]  /*26a20*/  STL [R1+0x210], R5 ;  /* 0x0002100501007387 */ /* 0x0003e20000100800 */
[----:B------:R-:W-:Y:S01]  /*26a30*/  IMAD.X R12, R12, 0x1, R2, P1 ;  /* 0x000000010c0c7824 */ /* 0x000fe200008e0602 */
[----:B------:R-:W-:Y:S02]  /*26a40*/  IADD3 R15, P1, R15, R20, RZ ;  /* 0x000000140f0f7210 */ /* 0x000fe40007f3e0ff */
[----:B-1----:R-:W4:Y:S04]  /*26a50*/  LDL.LU R5, [R1+0x1b8] ;  /* 0x0001b80001057983 */ /* 0x002f280000300800 */
[----:B------:R1:W-:Y:S01]  /*26a60*/  STL [R1+0x234], R6 ;  /* 0x0002340601007387 */ /* 0x0003e20000100800 */
[----:B------:R-:W-:-:S03]  /*26a70*/  IMAD.MOV.U32 R20, RZ, RZ, R17 ;  /* 0x000000ffff147224 */ /* 0x000fc600078e0011 */
[----:B-1----:R-:W4:Y:S04]  /*26a80*/  LDL.LU R6, [R1+0x1b0] ;  /* 0x0001b00001067983 */ /* 0x002f280000300800 */
[----:B------:R1:W-:Y:S01]  /*26a90*/  STL [R1+0x208], R7 ;  /* 0x0002080701007387 */ /* 0x0003e20000100800 */
[----:B------:R-:W-:-:S03]  /*26aa0*/  IMAD.X R20, R20, 0x1, R2, P2 ;  /* 0x0000000114147824 */ /* 0x000fc600010e0602 */
[----:B-1----:R-:W4:Y:S04]  /*26ab0*/  LDL.LU R7, [R1+0x1a8] ;  /* 0x0001a80001077983 */ /* 0x002f280000300800 */
[----:B------:R1:W-:Y:S04]  /*26ac0*/  STL [R1+0x22c], R8 ;  /* 0x00022c0801007387 */ /* 0x0003e80000100800 */
        /* <DEDUP_REMOVED lines=118> */
[----:B------:R-:W2:Y:S01]  /*27230*/  LDL.LU R20, [R1+0x1b4] ;  /* 0x0001b40001147983 */ /* 0x000ea20000300800 */
[----:B------:R-:W-:Y:S02]  /*27240*/  WARPGROUP.DEPBAR.LE gsb0, 0x0 ;  /* 0x00008000000079c5 */ /* 0x000fe40000010000 */
[----:B------:R-:W-:Y:S01]  /*27250*/  WARPGROUP.ARRIVE ;  /* 0x00000000000079c5 */ /* 0x000fe20000000000 */
[----:B------:R-:W-:Y:S01]  /*27260*/  UMOV UR38, UR10 ;  /* 0x0000000a00267c82 */ /* 0x000fe20008000000 */
[----:B------:R-:W-:-:S04]  /*27270*/  UMOV UR39, UR11 ;  /* 0x0000000b00277c82 */ /* 0x000fc80008000000 */
[----:B------:R-:W-:Y:S01]  /*27280*/  HGMMA.64x128x16.F32.BF16 R24, gdesc[UR36].tnspA, R24, gsb0 ;  /* 0x21e00000241879f0 */ /* 0x000fe20008001818 */
[----:B------:R-:W-:Y:S01]  /*27290*/  UMOV UR42, UR14 ;  /* 0x0000000e002a7c82 */ /* 0x000fe20008000000 */
[----:B------:R-:W-:Y:S01]  /*272a0*/  UMOV UR43, UR15 ;  /* 0x0000000f002b7c82 */ /* 0x000fe20008000000 */
[----:B------:R-:W-:Y:S01]  /*272b0*/  UMOV UR46, UR18 ;  /* 0x00000012002e7c82 */ /* 0x000fe20008000000 */
[----:B------:R-:W-:Y:S01]  /*272c0*/  UMOV UR47, UR19 ;  /* 0x00000013002f7c82 */ /* 0x000fe20008000000 */
[----:B------:R-:W-:Y:S02]  /*272d0*/  WARPGROUP.DEPBAR.LE gsb0, 0x0 ;  /* 0x00008000000079c5 */ /* 0x000fe40000010000 */
[----:B------:R-:W-:-:S06]  /*272e0*/  WARPGROUP.ARRIVE ;  /* 0x00000000000079c5 */ /* 0x000fcc0000000000 */
[----:B------:R-:W-:Y:S01]  /*272f0*/  HGMMA.64x128x16.F32.BF16 R24, gdesc[UR40].tnspA, R24, gsb0 ;  /* 0x21e00000281879f0 */ /* 0x000fe20008001818 */
[----:B--2---:R-:W-:-:S05]  /*27300*/  IMAD.X R20, R20, 0x1, R2, P2 ;  /* 0x0000000114147824 */ /* 0x004fca00010e0602 */
[----:B------:R1:W-:Y:S02]  /*27310*/  STL [R1+0x1b4], R20 ;  /* 0x0001b41401007387 */ /* 0x0003e40000100800 */
[----:B-1----:R-:W1:Y:S02]  /*27320*/  LDC R20, c[0x0][0x23c] ;  /* 0x00008f00ff147b82 */ /* 0x002e640000000800 */
[----:B-1----:R-:W-:-:S04]  /*27330*/  IMAD.SHL.U32 R20, R20, 0x80, RZ ;  /* 0x0000008014147824 */ /* 0x002fc800078e00ff */
[----:B------:R-:W-:-:S05]  /*27340*/  IMAD.SHL.U32 R20, R20, 0x2, RZ ;  /* 0x0000000214147824 */ /* 0x000fca00078e00ff */
[----:B------:R-:W-:-:S05]  /*27350*/  IADD3 R13, P2, R13, R20, RZ ;  /* 0x000000140d0d7210 */ /* 0x000fca0007f5e0ff */
[----:B------:R1:W-:Y:S04]  /*27360*/  STL [R1+0x188], R13 ;  /* 0x0001880d01007387 */ /* 0x0003e80000100800 */
[----:B-1----:R-:W2:Y:S01]  /*27370*/  LDL.LU R13, [R1+0xda8] ;  /* 0x000da800010d7983 */ /* 0x002ea20000300800 */
[----:B------:R-:W-:Y:S02]  /*27380*/  WARPGROUP.DEPBAR.LE gsb0, 0x0 ;  /* 0x00008000000079c5 */ /* 0x000fe40000010000 */
[----:B------:R-:W-:Y:S01]  /*27390*/  WARPGROUP.ARRIVE ;  /* 0x00000000000079c5 */ /* 0x000fe20000000000 */
[----:B------:R-:W-:Y:S01]  /*273a0*/  UMOV UR50, UR22 ;  /* 0x0000001600327c82 */ /* 0x000fe20008000000 */
[----:B------:R-:W-:Y:S01]  /*273b0*/  UMOV UR51, UR23 ;  /* 0x0000001700337c82 */ /* 0x000fe20008000000 */
[----:B------:R-:W3:Y:S03]  /*273c0*/  LDL.LU R20, [R1+0x1a4] ;  /* 0x0001a40001147983 */ /* 0x000ee60000300800 */
[----:B------:R-:W-:Y:S01]  /*273d0*/  HGMMA.64x128x16.F32.BF16 R24, gdesc[UR44].tnspA, R24, gsb0 ;  /* 0x21e000002c1879f0 */ /* 0x000fe20008001818 */
[----:B------:R-:W-:Y:S01]  /*273e0*/  UMOV UR54, UR26 ;  /* 0x0000001a00367c82 */ /* 0x000fe20008000000 */
[----:B------:R-:W-:Y:S01]  /*273f0*/  UMOV UR55, UR27 ;  /* 0x0000001b00377c82 */ /* 0x000fe20008000000 */
[----:B------:R-:W-:-:S02]  /*27400*/  WARPGROUP.DEPBAR.LE gsb0, 0x0 ;  /* 0x00008000000079c5 */ /* 0x000fc40000010000 */
[----:B------:R-:W-:-:S07]  /*27410*/  WARPGROUP.ARRIVE ;  /* 0x00000000000079c5 */ /* 0x000fce0000000000 */
[----:B------:R-:W-:Y:S01]  /*27420*/  HGMMA.64x128x16.F32.BF16 R24, gdesc[UR48].tnspA, R24, gsb0 ;  /* 0x21e00000301879f0 */ /* 0x000fe20008001818 */
[----:B--2---:R-:W-:-:S05]  /*27430*/  IMAD.X R13, R13, 0x1, R2, P3 ;  /* 0x000000010d0d7824 */ /* 0x004fca00018e0602 */
[----:B------:R1:W-:Y:S04]  /*27440*/  STL [R1+0x1ac], R13 ;  /* 0x0001ac0d01007387 */ /* 0x0003e80000100800 */
[----:B-1----:R-:W2:Y:S01]  /*27450*/  LDL.LU R13, [R1+0xda4] ;  /* 0x000da400010d7983 */ /* 0x002ea20000300800 */
[----:B------:R-:W-:Y:S02]  /*27460*/  WARPGROUP.DEPBAR.LE gsb0, 0x0 ;  /* 0x00008000000079c5 */ /* 0x000fe40000010000 */
[----:B------:R-:W-:-:S06]  /*27470*/  WARPGROUP.ARRIVE ;  /* 0x00000000000079c5 */ /* 0x000fcc0000000000 */
[----:B------:R-:W-:Y:S01]  /*27480*/  HGMMA.64x128x16.F32.BF16 R24, gdesc[UR52].tnspA, R24, gsb0 ;  /* 0x21e00000341879f0 */ /* 0x000fe20008001818 */
[----:B------:R-:W-:Y:S01]  /*27490*/  UMOV UR58, UR30 ;  /* 0x0000001e003a7c82 */ /* 0x000fe20008000000 */
[----:B------:R-:W-:Y:S01]  /*274a0*/  UMOV UR59, UR31 ;  /* 0x0000001f003b7c82 */ /* 0x000fe20008000000 */
[--C-:B---3--:R-:W-:Y:S02]  /*274b0*/  IMAD.X R20, R20, 0x1, R2.reuse, P4 ;  /* 0x0000000114147824 */ /* 0x108fe400020e0602 */
[----:B------:R-:W-:-:S03]  /*274c0*/  IMAD.X R12, R12, 0x1, R2, P5 ;  /* 0x000000010c0c7824 */ /* 0x000fc600028e0602 */
[----:B------:R1:W-:Y:S04]  /*274d0*/  STL [R1+0x1a4], R20 ;  /* 0x0001a41401007387 */ /* 0x0003e80000100800 */
[----:B------:R3:W-:Y:S01]  /*274e0*/  STL [R1+0x19c], R12 ;  /* 0x00019c0c01007387 */ /* 0x0007e20000100800 */
[----:B-1----:R-:W1:Y:S08]  /*274f0*/  LDC R20, c[0x0][0x23c] ;  /* 0x00008f00ff147b82 */ /* 0x002e700000000800 */
[----:B---3--:R-:W3:Y:S01]  /*27500*/  LDC R12, c[0x0][0x238] ;  /* 0x00008e00ff0c7b82 */ /* 0x008ee20000000800 */
[----:B------:R-:W-:-:S02]  /*27510*/  IMAD.X R15, R15, 0x1, R2, P6 ;  /* 0x000000010f0f7824 */ /* 0x000fc400030e0602 */
[----:B------:R-:W-:Y:S01]  /*27520*/  IMAD.X R17, R17, 0x1, R2, P1 ;  /* 0x0000000111117824 */ /* 0x000fe200008e0602 */
[----:B------:R-:W-:Y:S02]  /*27530*/  WARPGROUP.DEPBAR.LE gsb0, 0x0 ;  /* 0x00008000000079c5 */ /* 0x000fe40000010000 */
[----:B------:R-:W-:-:S06]  /*27540*/  WARPGROUP.ARRIVE ;  /* 0x00000000000079c5 */ /* 0x000fcc0000000000 */
[----:B------:R-:W-:Y:S01]  /*27550*/  HGMMA.64x128x16.F32.BF16 R24, gdesc[UR56].tnspA, R24, gsb0 ;  /* 0x21e00000381879f0 */ /* 0x000fe20008001818 */
[----:B-1----:R-:W-:Y:S02]  /*27560*/  IMAD.SHL.U32 R20, R20, 0x80, RZ ;  /* 0x0000008014147824 */ /* 0x002fe400078e00ff */
[----:B---3--:R-:W-:Y:S02]  /*27570*/  IMAD.SHL.U32 R12, R12, 0x80, RZ ;  /* 0x000000800c0c7824 */ /* 0x008fe400078e00ff */
[----:B------:R-:W-:Y:S02]  /*27580*/  IMAD.SHL.U32 R20, R20, 0x2, RZ ;  /* 0x0000000214147824 */ /* 0x000fe400078e00ff */
[----:B------:R-:W-:Y:S01]  /*27590*/  IMAD.SHL.U32 R12, R12, 0x2, RZ ;  /* 0x000000020c0c7824 */ /* 0x000fe200078e00ff */
[----:B------:R-:W-:Y:S02]  /*275a0*/  WARPGROUP.DEPBAR.LE gsb0, 0x0 ;  /* 0x00008000000079c5 */ /* 0x000fe40000010000 */
[----:B--2---:R-:W-:-:S05]  /*275b0*/  IMAD.X R13, R13, 0x1, R2, P2 ;  /* 0x000000010d0d7824 */ /* 0x004fca00010e0602 */
[----:B------:R1:W-:Y:S04]  /*275c0*/  STL [R1+0x184], R13 ;  /* 0x0001840d01007387 */ /* 0x0003e80000100800 */
[----:B------:R2:W-:Y:S04]  /*275d0*/  STL [R1+0x194], R15 ;  /* 0x0001940f01007387 */ /* 0x0005e80000100800 */
[----:B-1----:R0:W5:Y:S04]  /*275e0*/  LDL.LU R13, [R1+0xda0] ;  /* 0x000da000010d7983 */ /* 0x0021680000300800 */
[----:B------:R1:W-:Y:S01]  /*275f0*/  STL [R1+0x18c], R17 ;  /* 0x00018c1101007387 */ /* 0x0003e20000100800 */
[----:B--2---:R-:W-:-:S02]  /*27600*/  IMAD.MOV.U32 R15, RZ, RZ, R14 ;  /* 0x000000ffff0f7224 */ /* 0x004fc400078e000e */
[----:B------:R-:W-:Y:S02]  /*27610*/  IMAD.MOV.U32 R14, RZ, RZ, R18 ;  /* 0x000000ffff0e7224 */ /* 0x000fe400078e0012 */
[----:B-1----:R-:W-:Y:S02]  /*27620*/  IMAD.MOV.U32 R17, RZ, RZ, R16 ;  /* 0x000000ffff117224 */ /* 0x002fe400078e0010 */
[----:B------:R-:W-:Y:S01]  /*27630*/  IMAD.MOV.U32 R16, RZ, RZ, R11 ;  /* 0x000000ffff107224 */ /* 0x000fe200078e000b */
[----:B0-----:R-:W-:Y:S06]  /*27640*/  @P0 BRA `(.L_x_1) ;  /* 0xfffffe6800dc0947 */ /* 0x001fec000383ffff */
[----:B-----5:R-:W2:Y:S04]  /*27650*/  LDL.LU R7, [R1+0xf8] ;  /* 0x0000f80001077983 */ /* 0x020ea80000300800 */
[----:B------:R-:W3:Y:S04]  /*27660*/  LDL.LU R6, [R1+0xf0] ;  /* 0x0000f00001067983 */ /* 0x000ee80000300800 */
[----:B------:R-:W4:Y:S04]  /*27670*/  LDL.LU R5, [R1+0xd0] ;  /* 0x0000d00001057983 */ /* 0x000f280000300800 */
[----:B------:R-:W4:Y:S01]  /*27680*/  LDL.LU R4, [R1+0xd8] ;  /* 0x0000d80001047983 */ /* 0x000f220000300800 */
[----:B------:R-:W-:-:S02]  /*27690*/  IMAD.MOV.U32 R18, RZ, RZ, R219 ;  /* 0x000000ffff127224 */ /* 0x000fc400078e00db */
[----:B------:R-:W-:Y:S01]  /*276a0*/  IMAD.MOV.U32 R20, RZ, RZ, R218 ;  /* 0x000000ffff147224 */ /* 0x000fe200078e00da */
[----:B------:R-:W4:Y:S04]  /*276b0*/  LDL.LU R14, [R1+0x94] ;  /* 0x00009400010e7983 */ /* 0x000f280000300800 */
[----:B------:R-:W4:Y:S01]  /*276c0*/  LDL.LU R15, [R1+0x98] ;  /* 0x00009800010f7983 */ /* 0x000f220000300800 */
[----:B------:R-:W-:-:S03]  /*276d0*/  F2FP.BF16.F32.PACK_AB R219, R87, R215 ;  /* 0x000000d757db723e */ /* 0x000fc600000010ff */
[----:B------:R-:W4:Y:S04]  /*276e0*/  LDL.LU R2, [R1+0x90] ;  /* 0x0000900001027983 */ /* 0x000f280000300800 */
[----:B------:R-:W4:Y:S01]  /*276f0*/  LDL.LU R0, [R1+0x8c] ;  /* 0x00008c0001007983 */ /* 0x000f220000300800 */
[----:B------:R-:W-:-:S03]  /*27700*/  F2FP.BF16.F32.PACK_AB R218, R85, R213 ;  /* 0x000000d555da723e */ /* 0x000fc600000010ff */
[----:B------:R-:W4:Y:S04]  /*27710*/  LDL.LU R12, [R1+0x84] ;  /* 0x00008400010c7983 */ /* 0x000f280000300800 */
[----:B------:R-:W4:Y:S01]  /*27720*/  LDL.LU R3, [R1+0x88] ;  /* 0x0000880001037983 */ /* 0x000f220000300800 */
[----:B------:R-:W-:-:S03]  /*27730*/  F2FP.BF16.F32.PACK_AB R217, R151, R217 ;  /* 0x000000d997d9723e */ /* 0x000fc600000010ff */
[----:B------:R-:W4:Y:S01]  /*27740*/  LDL.LU R87, [R1+0xc0] ;  /* 0x0000c00001577983 */ /* 0x000f220000300800 */
[----:B------:R-:W-:-:S03]  /*27750*/  F2FP.BF16.F32.PACK_AB R216, R149, R216 ;  /* 0x000000d895d8723e */ /* 0x000fc600000010ff */
[----:B------:R-:W4:Y:S01]  /*27760*/  LDL.LU R215, [R1+0x9c] ;  /* 0x00009c0001d77983 */ /* 0x000f220000300800 */
[----:B------:R-:W-:-:S03]  /*27770*/  F2FP.BF16.F32.PACK_AB R11, R86, R214 ;  /* 0x000000d6560b723e */ /* 0x000fc600000010ff */
[----:B------:R-:W4:Y:S04]  /*27780*/  LDL.LU R85, [R1+0xbc] ;  /* 0x0000bc0001557983 */ /* 0x000f280000300800 */
[----:B------:R-:W4:Y:S01]  /*27790*/  LDL.LU R213, [R1+0xa0] ;  /* 0x0000a00001d57983 */ /* 0x000f220000300800 */
[----:B------:R-:W-:-:S03]  /*277a0*/  F2FP.BF16.F32.PACK_AB R10, R84, R212 ;  /* 0x000000d4540a723e */ /* 0x000fc600000010ff */
[----:B------:R-:W4:Y:S04]  /*277b0*/  LDL.LU R151, [R1+0xa8] ;  /* 0x0000a80001977983 */ /* 0x000f280000300800 */
[----:B------:R-:W4:Y:S04]  /*277c0*/  LDL.LU R149, [R1+0xa4] ;  /* 0x0000a40001957983 */ /* 0x000f280000300800 */
[----:B------:R-:W4:Y:S04]  /*277d0*/  LDL.LU R86, [R1+0xc8] ;  /* 0x0000c80001567983 */ /* 0x000f280000300800 */
[----:B------:R-:W4:Y:S04]  /*277e0*/  LDL.LU R214, [R1+0xac] ;  /* 0x0000ac0001d67983 */ /* 0x000f280000300800 */
[----:B------:R-:W4:Y:S04]  /*277f0*/  LDL.LU R84, [R1+0xb4] ;  /* 0x0000b40001547983 */ /* 0x000f280000300800 */
[----:B------:R-:W4:Y:S01]  /*27800*/  LDL.LU R212, [R1+0xb0] ;  /* 0x0000b00001d47983 */ /* 0x000f220000300800 */
[----:B--2---:R-:W-:-:S03]  /*27810*/  F2FP.BF16.F32.PACK_AB R9, R150, R7 ;  /* 0x000000079609723e */ /* 0x004fc600000010ff */
[----:B------:R-:W2:Y:S01]  /*27820*/  LDL.LU R150, [R1+0xb8] ;  /* 0x0000b80001967983 */ /* 0x000ea20000300800 */
[----:B------:R-:W-:Y:S02]  /*27830*/  F2FP.BF16.F32.PACK_AB R7, R83, R211 ;  /* 0x000000d35307723e */ /* 0x000fe400000010ff */
[----:B---3--:R-:W-:Y:S02]  /*27840*/  F2FP.BF16.F32.PACK_AB R8, R148, R6 ;  /* 0x000000069408723e */ /* 0x008fe400000010ff */
[----:B------:R-:W3:Y:S01]  /*27850*/  LDL.LU R148, [R1+0xc4] ;  /* 0x0000c40001947983 */ /* 0x000ee20000300800 */
[----:B----4-:R-:W-:-:S03]  /*27860*/  IMAD.MOV.U32 R83, RZ, RZ, R5 ;  /* 0x000000ffff537224 */ /* 0x010fc600078e0005 */
[----:B------:R-:W4:Y:S01]  /*27870*/  LDL.LU R211, [R1+0xcc] ;  /* 0x0000cc0001d37983 */ /* 0x000f220000300800 */
[----:B------:R-:W-:Y:S02]  /*27880*/  F2FP.BF16.F32.PACK_AB R17, R146, R23 ;  /* 0x000000179211723e */ /* 0x000fe400000010ff */
[----:B------:R-:W-:Y:S02]  /*27890*/  F2FP.BF16.F32.PACK_AB R23, R79, R207 ;  /* 0x000000cf4f17723e */ /* 0x000fe400000010ff */
[----:B------:R-:W-:Y:S02]  /*278a0*/  F2FP.BF16.F32.PACK_AB R79, R78, R206 ;  /* 0x000000ce4e4f723e */ /* 0x000fe400000010ff */
[----:B------:R-:W-:Y:S02]  /*278b0*/  F2FP.BF16.F32.PACK_AB R78, R76, R204 ;  /* 0x000000cc4c4e723e */ /* 0x000fe400000010ff */
[----:B------:R-:W-:Y:S02]  /*278c0*/  F2FP.BF16.F32.PACK_AB R76, R140, R83 ;  /* 0x000000538c4c723e */ /* 0x000fe400000010ff */
[----:B------:R-:W-:Y:S01]  /*278d0*/  F2FP.BF16.F32.PACK_AB R6, R81, R209 ;  /* 0x000000d15106723e */ /* 0x000fe200000010ff */
[----:B------:R-:W-:Y:S01]  /*278e0*/  IMAD.MOV.U32 R81, RZ, RZ, R4 ;  /* 0x000000ffff517224 */ /* 0x000fe200078e0004 */
[----:B------:R-:W-:-:S02]  /*278f0*/  F2FP.BF16.F32.PACK_AB R83, R75, R203 ;  /* 0x000000cb4b53723e */ /* 0x000fc400000010ff */
[----:B------:R-:W-:Y:S02]  /*27900*/  F2FP.BF16.F32.PACK_AB R75, R74, R202 ;  /* 0x000000ca4a4b723e */ /* 0x000fe400000010ff */
[----:B------:R-:W-:Y:S02]  /*27910*/  F2FP.BF16.F32.PACK_AB R4, R145, R19 ;  /* 0x000000139104723e */ /* 0x000fe400000010ff */
[----:B------:R-:W-:Y:S02]  /*27920*/  F2FP.BF16.F32.PACK_AB R74, R72, R200 ;  /* 0x000000c8484a723e */ /* 0x000fe400000010ff */
[----:B------:R-:W-:Y:S02]  /*27930*/  F2FP.BF16.F32.PACK_AB R19, R82, R210 ;  /* 0x000000d25213723e */ /* 0x000fe400000010ff */
[----:B------:R-:W-:Y:S02]  /*27940*/  F2FP.BF16.F32.PACK_AB R82, R73, R201 ;  /* 0x000000c94952723e */ /* 0x000fe400000010ff */
        /* <DEDUP_REMOVED lines=83> */
[----:B--2---:R-:W-:Y:S02]  /*27e80*/  F2FP.BF16.F32.PACK_AB R69, R134, R150 ;  /* 0x000000968645723e */ /* 0x004fe400000010ff */
        /* <DEDUP_REMOVED lines=12> */
[----:B---3--:R-:W-:-:S02]  /*27f50*/  F2FP.BF16.F32.PACK_AB R80, R137, R148 ;  /* 0x000000948950723e */ /* 0x008fc400000010ff */
[----:B------:R-:W-:Y:S02]  /*27f60*/  F2FP.BF16.F32.PACK_AB R110, R41, R169 ;  /* 0x000000a9296e723e */ /* 0x000fe400000010ff */
[----:B----4-:R-:W-:Y:S02]  /*27f70*/  F2FP.BF16.F32.PACK_AB R81, R139, R211 ;  /* 0x000000d38b51723e */ /* 0x010fe400000010ff */
[----:B------:R-:W-:Y:S02]  /*27f80*/  F2FP.BF16.F32.PACK_AB R41, R106, R237 ;  /* 0x000000ed6a29723e */ /* 0x000fe400000010ff */
[----:B------:R-:W-:Y:S02]  /*27f90*/  F2FP.BF16.F32.PACK_AB R137, R102, R233 ;  /* 0x000000e96689723e */ /* 0x000fe400000010ff */
[----:B------:R-:W-:Y:S02]  /*27fa0*/  F2FP.BF16.F32.PACK_AB R106, R37, R165 ;  /* 0x000000a5256a723e */ /* 0x000fe400000010ff */
[----:B------:R-:W-:-:S02]  /*27fb0*/  F2FP.BF16.F32.PACK_AB R139, R38, R166 ;  /* 0x000000a6268b723e */ /* 0x000fc400000010ff */
[----:B------:R-:W-:Y:S02]  /*27fc0*/  F2FP.BF16.F32.PACK_AB R102, R33, R161 ;  /* 0x000000a12166723e */ /* 0x000fe400000010ff */
[----:B------:R-:W-:Y:S02]  /*27fd0*/  F2FP.BF16.F32.PACK_AB R151, R26, R154 ;  /* 0x0000009a1a97723e */ /* 0x000fe400000010ff */
[----:B------:R-:W-:Y:S02]  /*27fe0*/  F2FP.BF16.F32.PACK_AB R150, R24, R152 ;  /* 0x000000981896723e */ /* 0x000fe400000010ff */
[----:B------:R-:W-:-:S07]  /*27ff0*/  F2FP.BF16.F32.PACK_AB R148, R88, R220 ;  /* 0x000000dc5894723e */ /* 0x000fce00000010ff */
.L_x_0:
[----:B------:R-:W0:Y:S01]  /*28000*/  S2R R12, SR_TID.X ;  /* 0x00000000000c7919 */ /* 0x000e220000002100 */
[----:B------:R-:W-:Y:S01]  /*28010*/  MOV R25, 0x400 ;  /* 0x0000040000197802 */ /* 0x000fe20000000f00 */
[----:B------:R-:W1:Y:S01]  /*28020*/  LDC.64 R2, c[0x0][0x228] ;  /* 0x00008a00ff027b82 */ /* 0x000e620000000a00 */
[----:B------:R-:W2:Y:S01]  /*28030*/  S2R R26, SR_CgaCtaId ;  /* 0x00000000001a7919 */ /* 0x000ea20000008800 */
[----:B------:R-:W3:Y:S06]  /*28040*/  S2R R24, SR_TID.X ;  /* 0x0000000000187919 */ /* 0x000eec0000002100 */
[----:B------:R-:W4:Y:S01]  /*28050*/  LDC.64 R156, c[0x0][0x228] ;  /* 0x00008a00ff9c7b82 */ /* 0x000f220000000a00 */
[----:B------:R-:W4:Y:S04]  /*28060*/  LDL.LU R171, [R1+0x100] ;  /* 0x0001000001ab7983 */ /* 0x000f280000300800 */
[----:B------:R-:W4:Y:S03]  /*28070*/  LDL.LU R170, [R1+0x104] ;  /* 0x0001040001aa7983 */ /* 0x000f260000300800 */
[----:B------:R-:W4:Y:S01]  /*28080*/  LDC.64 R152, c[0x0][0x228] ;  /* 0x00008a00ff987b82 */ /* 0x000f220000000a00 */
[----:B0-----:R-:W-:-:S02]  /*28090*/  IMAD.SHL.U32 R0, R12, 0x10, RZ ;  /* 0x000000100c007824 */ /* 0x001fc400078e00ff */
[C---:B------:R-:W-:Y:S02]  /*280a0*/  IMAD.SHL.U32 R14, R12.reuse, 0x40, RZ ;  /* 0x000000400c0e7824 */ /* 0x040fe400078e00ff */
[----:B------:R-:W-:Y:S01]  /*280b0*/  IMAD.SHL.U32 R12, R12, 0x8, RZ ;  /* 0x000000080c0c7824 */ /* 0x000fe200078e00ff */
[----:B------:R-:W-:Y:S02]  /*280c0*/  LOP3.LUT R0, R0, 0xf0, RZ, 0xc0, !PT ;  /* 0x000000f000007812 */ /* 0x000fe400078ec0ff */
[----:B--2---:R-:W-:Y:S02]  /*280d0*/  LEA R25, R26, R25, 0x18 ;  /* 0x000000191a197211 */ /* 0x004fe400078ec0ff */
[----:B------:R-:W-:Y:S01]  /*280e0*/  LOP3.LUT R15, R14, 0x400, RZ, 0xc0, !PT ;  /* 0x000004000e0f7812 */ /* 0x000fe200078ec0ff */
[----:B------:R-:W-:Y:S01]  /*280f0*/  VIADD R14, R13, 0x7f ;  /* 0x0000007f0d0e7836 */ /* 0x000fe20000000000 */
[----:B------:R-:W-:Y:S02]  /*28100*/  LOP3.LUT R12, R12, 0x300, RZ, 0xc0, !PT ;  /* 0x000003000c0c7812 */ /* 0x000fe400078ec0ff */
[----:B------:R-:W-:-:S02]  /*28110*/  IADD3 R15, R15, R25, R0 ;  /* 0x000000190f0f7210 */ /* 0x000fc40007ffe000 */
[----:B---3--:R-:W-:-:S03]  /*28120*/  LOP3.LUT R24, R24, 0x7f, RZ, 0xc0, !PT ;  /* 0x0000007f18187812 */ /* 0x008fc600078ec0ff */
[----:B------:R-:W-:Y:S01]  /*28130*/  IMAD.IADD R0, R12, 0x1, R15 ;  /* 0x000000010c007824 */ /* 0x000fe200078e020f */
[----:B------:R-:W-:Y:S01]  /*28140*/  BAR.SYNC.DEFER_BLOCKING 0x0 ;  /* 0x0000000000007b1d */ /* 0x000fe20000010000 */
[----:B------:R-:W-:-:S05]  /*28150*/  IMAD R12, R24, 0x10, R25 ;  /* 0x00000010180c7824 */ /* 0x000fca00078e0219 */
[----:B------:R0:W-:Y:S02]  /*28160*/  STSM.16.M88.4 [R0], R148 ;  /* 0x0000009400007844 */ /* 0x0001e40000000200 */
[----:B------:R-:W-:Y:S01]  /*28170*/  BAR.SYNC.DEFER_BLOCKING 0x0 ;  /* 0x0000000000007b1d */ /* 0x000fe20000010000 */
[----:B-1----:R-:W-:-:S07]  /*28180*/  ISETP.GE.AND P0, PT, R14, R3, PT ;  /* 0x000000030e00720c */ /* 0x002fce0003f06270 */
[----:B------:R-:W4:Y:S08]  /*28190*/  LDC R3, c[0x0][0x244] ;  /* 0x00009100ff037b82 */ /* 0x000f300000000800 */
[----:B0-----:R-:W0:Y:S08]  /*281a0*/  LDC.64 R150, c[0x0][0x228] ;  /* 0x00008a00ff967b82 */ /* 0x001e300000000a00 */
[----:B------:R-:W1:Y:S01]  /*281b0*/  LDC.64 R14, c[0x0][0x228] ;  /* 0x00008a00ff0e7b82 */ /* 0x000e620000000a00 */
[----:B------:R-:W2:Y:S07]  /*281c0*/  LDS.128 R24, [R12] ;  /* 0x000000000c187984 */ /* 0x000eae0000000c00 */
[----:B------:R-:W-:Y:S08]  /*281d0*/  BAR.SYNC.DEFER_BLOCKING 0x0 ;  /* 0x0000000000007b1d */ /* 0x000ff00000010000 */
[----:B------:R-:W3:Y:S01]  /*281e0*/  LDC R148, c[0x0][0x248] ;  /* 0x00009200ff947b82 */ /* 0x000ee20000000800 */
[----:B------:R-:W-:Y:S07]  /*281f0*/  STSM.16.M88.4 [R0], R92 ;  /* 0x0000005c00007844 */ /* 0x000fee0000000200 */
[----:B------:R-:W-:Y:S06]  /*28200*/  BAR.SYNC.DEFER_BLOCKING 0x0 ;  /* 0x0000000000007b1d */ /* 0x000fec0000010000 */
[----:B------:R-:W1:Y:S02]  /*28210*/  LDS.128 R28, [R12] ;  /* 0x000000000c1c7984 */ /* 0x000e640000000c00 */
[----:B------:R-:W-:Y:S06]  /*28220*/  BAR.SYNC.DEFER_BLOCKING 0x0 ;  /* 0x0000000000007b1d */ /* 0x000fec0000010000 */
[----:B------:R0:W-:Y:S02]  /*28230*/  STSM.16.M88.4 [R0], R144 ;  /* 0x0000009000007844 */ /* 0x0001e40000000200 */
[----:B------:R-:W-:Y:S08]  /*28240*/  BAR.SYNC.DEFER_BLOCKING 0x0 ;  /* 0x0000000000007b1d */ /* 0x000ff00000010000 */
[----:B0-----:R-:W0:Y:S08]  /*28250*/  LDC.64 R146, c[0x0][0x220] ;  /* 0x00008800ff927b82 */ /* 0x001e300000000a00 */
[----:B------:R-:W1:Y:S01]  /*28260*/  LDC R145, c[0x0][0x22c] ;  /* 0x00008b00ff917b82 */ /* 0x000e620000000800 */
[----:B------:R-:W1:Y:S07]  /*28270*/  LDS.128 R32, [R12] ;  /* 0x000000000c207984 */ /* 0x000e6e0000000c00 */
[----:B------:R-:W-:Y:S06]  /*28280*/  BAR.SYNC.DEFER_BLOCKING 0x0 ;  /* 0x0000000000007b1d */ /* 0x000fec0000010000 */
[----:B------:R-:W-:Y:S02]  /*28290*/  STSM.16.M88.4 [R0], R96 ;  /* 0x0000006000007844 */ /* 0x000fe40000000200 */
[----:B------:R-:W-:Y:S06]  /*282a0*/  BAR.SYNC.DEFER_BLOCKING 0x0 ;  /* 0x0000000000007b1d */ /* 0x000fec0000010000 */
[----:B------:R-:W1:Y:S02]  /*282b0*/  LDS.128 R36, [R12] ;  /* 0x000000000c247984 */ /* 0x000e640000000c00 */
        /* <DEDUP_REMOVED lines=77> */
[----:B------:R2:W-:Y:S02]  /*28790*/  STSM.16.M88.4 [R0], R84 ;  /* 0x0000005400007844 */ /* 0x0005e40000000200 */
[----:B------:R-:W-:Y:S08]  /*287a0*/  BAR.SYNC.DEFER_BLOCKING 0x0 ;  /* 0x0000000000007b1d */ /* 0x000ff00000010000 */
[----:B--2---:R-:W2:Y:S08]  /*287b0*/  LDC.64 R86, c[0x0][0x228] ;  /* 0x00008a00ff567b82 */ /* 0x004eb00000000a00 */
[----:B------:R-:W2:Y:S01]  /*287c0*/  LDC.64 R84, c[0x0][0x228] ;  /* 0x00008a00ff547b82 */ /* 0x000ea20000000a00 */
[----:B------:R-:W2:Y:S07]  /*287d0*/  LDS.128 R64, [R12] ;  /* 0x000000000c407984 */ /* 0x000eae0000000c00 */
[----:B------:R-:W-:Y:S06]  /*287e0*/  BAR.SYNC.DEFER_BLOCKING 0x0 ;  /* 0x0000000000007b1d */ /* 0x000fec0000010000 */
[----:B------:R-:W-:Y:S02]  /*287f0*/  STSM.16.M88.4 [R0], R72 ;  /* 0x0000004800007844 */ /* 0x000fe40000000200 */
[----:B------:R-:W-:Y:S06]  /*28800*/  BAR.SYNC.DEFER_BLOCKING 0x0 ;  /* 0x0000000000007b1d */ /* 0x000fec0000010000 */
[----:B------:R-:W2:Y:S02]  /*28810*/  LDS.128 R132, [R12] ;  /* 0x000000000c847984 */ /* 0x000ea40000000c00 */
        /* <DEDUP_REMOVED lines=21> */
[----:B------:R0:W-:Y:S02]  /*28970*/  STSM.16.M88.4 [R0], R8 ;  /* 0x0000000800007844 */ /* 0x0001e40000000200 */
[----:B------:R-:W-:Y:S01]  /*28980*/  BAR.SYNC.DEFER_BLOCKING 0x0 ;  /* 0x0000000000007b1d */ /* 0x000fe20000010000 */
[C---:B----4-:R-:W-:Y:S01]  /*28990*/  IMAD R144, R171.reuse, R3, RZ ;  /* 0x00000003ab907224 */ /* 0x050fe200078e02ff */
[----:B------:R-:W-:-:S02]  /*289a0*/  ISETP.GE.AND P2, PT, R171, R150, PT ;  /* 0x00000096ab00720c */ /* 0x000fc40003f46270 */
[C---:B------:R-:W-:Y:S01]  /*289b0*/  ISETP.GE.AND P3, PT, R13.reuse, R151, PT ;  /* 0x000000970d00720c */ /* 0x040fe20003f66270 */
[----:B---3--:R-:W-:-:S03]  /*289c0*/  IMAD R159, R13, R148, RZ ;  /* 0x000000940d9f7224 */ /* 0x008fc600078e02ff */
[----:B0-----:R-:W0:Y:S01]  /*289d0*/  LDC.64 R8, c[0x0][0x228] ;  /* 0x00008a00ff087b82 */ /* 0x001e220000000a00 */
[----:B------:R-:W-:-:S07]  /*289e0*/  PRMT R163, R24, 0x7632, R163 ;  /* 0x0000763218a37816 */ /* 0x000fce00000000a3 */
[----:B------:R-:W3:Y:S01]  /*289f0*/  LDC.64 R10, c[0x0][0x228] ;  /* 0x00008a00ff0a7b82 */ /* 0x000ee20000000a00 */
[----:B------:R-:W4:Y:S07]  /*28a00*/  LDS.128 R4, [R12] ;  /* 0x000000000c047984 */ /* 0x000f2e0000000c00 */
[----:B------:R-:W-:Y:S01]  /*28a10*/  BAR.SYNC.DEFER_BLOCKING 0x0 ;  /* 0x0000000000007b1d */ /* 0x000fe20000010000 */
[----:B------:R-:W-:Y:S01]  /*28a20*/  VIADD R150, R13, 0x1 ;  /* 0x000000010d967836 */ /* 0x000fe20000000000 */
[----:B------:R-:W-:-:S04]  /*28a30*/  LEA R16, P4, R144, R146, 0x1 ;  /* 0x0000009290107211 */ /* 0x000fc800078808ff */
[----:B-1----:R-:W-:Y:S01]  /*28a40*/  ISETP.GE.AND P1, PT, R150, R145, PT ;  /* 0x000000919600720c */ /* 0x002fe20003f26270 */
[----:B------:R-:W-:Y:S01]  /*28a50*/  IMAD R3, R3, 0x80, R144 ;  /* 0x0000008003037824 */ /* 0x000fe200078e0290 */
[----:B------:R-:W-:Y:S01]  /*28a60*/  LEA.HI.X.SX32 R17, R144, R147, 0x1, P4 ;  /* 0x0000009390117211 */ /* 0x000fe200020f0eff */
[----:B------:R-:W1:Y:S01]  /*28a70*/  LDC.64 R150, c[0x0][0x228] ;  /* 0x00008a00ff967b82 */ /* 0x000e620000000a00 */
[----:B--2---:R-:W-:Y:S02]  /*28a80*/  ISETP.LT.AND P4, PT, R171, R86, !P1 ;  /* 0x00000056ab00720c */ /* 0x004fe40004f81270 */
[C---:B------:R-:W-:Y:S02]  /*28a90*/  ISETP.LT.AND P1, PT, R170.reuse, R84, !P1 ;  /* 0x00000054aa00720c */ /* 0x040fe40004f21270 */
[----:B------:R-:W-:-:S03]  /*28aa0*/  ISETP.LT.AND P3, PT, R170, R14, !P3 ;  /* 0x0000000eaa00720c */ /* 0x000fc60005f61270 */
[----:B------:R-:W2:Y:S01]  /*28ab0*/  LDC R84, c[0x0][0x22c] ;  /* 0x00008b00ff547b82 */ /* 0x000ea20000000800 */
[----:B------:R0:W-:Y:S07]  /*28ac0*/  STSM.16.M88.4 [R0], R216 ;  /* 0x000000d800007844 */ /* 0x0001ee0000000200 */
[----:B------:R-:W4:Y:S08]  /*28ad0*/  LDC R14, c[0x0][0x22c] ;  /* 0x00008b00ff0e7b82 */ /* 0x000f300000000800 */
[----:B------:R-:W-:Y:S01]  /*28ae0*/  BAR.SYNC.DEFER_BLOCKING 0x0 ;  /* 0x0000000000007b1d */ /* 0x000fe20000010000 */
[----:B------:R-:W-:-:S02]  /*28af0*/  LEA R18, P5, R3, R146, 0x1 ;  /* 0x0000009203127211 */ /* 0x000fc400078a08ff */
[----:B------:R-:W-:Y:S02]  /*28b00*/  ISETP.LT.AND P2, PT, R13, R157, !P2 ;  /* 0x0000009d0d00720c */ /* 0x000fe40005741270 */
[----:B------:R-:W-:-:S03]  /*28b10*/  LEA.HI.X.SX32 R19, R3, R147, 0x1, P5 ;  /* 0x0000009303137211 */ /* 0x000fc600028f0eff */
[----:B------:R-:W3:Y:S01]  /*28b20*/  LDC R86, c[0x0][0x22c] ;  /* 0x00008b00ff567b82 */ /* 0x000ee20000000800 */
[C---:B------:R-:W-:Y:S02]  /*28b30*/  IMAD.IADD R3, R159.reuse, 0x1, R148 ;  /* 0x000000019f037824 */ /* 0x040fe400078e0294 */
[----:B------:R-:W-:-:S04]  /*28b40*/  IMAD.WIDE R154, R159, 0x2, R16 ;  /* 0x000000029f9a7825 */ /* 0x000fc800078e0210 */
[----:B------:R-:W-:Y:S01]  /*28b50*/  IMAD.WIDE R158, R159, 0x2, R18 ;  /* 0x000000029f9e7825 */ /* 0x000fe200078e0212 */
[----:B------:R-:W1:Y:S03]  /*28b60*/  LDC.64 R144, c[0x0][0x228] ;  /* 0x00008a00ff907b82 */ /* 0x000e660000000a00 */
[----:B------:R-:W-:-:S05]  /*28b70*/  IMAD.WIDE R160, R3, 0x2, R16 ;  /* 0x0000000203a07825 */ /* 0x000fca00078e0210 */
[----:B------:R-:W1:Y:S01]  /*28b80*/  LDC.64 R146, c[0x0][0x228] ;  /* 0x00008a00ff927b82 */ /* 0x000e620000000a00 */
[----:B------:R2:W-:Y:S01]  /*28b90*/  @P2 STG.E.U16 desc[UR60][R154.64], R24 ;  /* 0x000000189a002986 */ /* 0x0005e2000c10153c */
[----:B------:R-:W-:-:S03]  /*28ba0*/  VIADD R157, R13, 0x3 ;  /* 0x000000030d9d7836 */ /* 0x000fc60000000000 */
[----:B------:R4:W-:Y:S01]  /*28bb0*/  @P3 STG.E.U16 desc[UR60][R158.64], R163 ;  /* 0x000000a39e003986 */ /* 0x0009e2000c10153c */
[----:B------:R-:W-:Y:S02]  /*28bc0*/  VIADD R149, R13, 0x2 ;  /* 0x000000020d957836 */ /* 0x000fe40000000000 */
[----:B0-----:R-:W0:Y:S01]  /*28bd0*/  LDC R0, c[0x0][0x22c] ;  /* 0x00008b00ff007b82 */ /* 0x001e220000000800 */
[----:B------:R-:W-:Y:S01]  /*28be0*/  @P4 STG.E.U16 desc[UR60][R160.64], R28 ;  /* 0x0000001ca0004986 */ /* 0x000fe2000c10153c */
[----:B--2---:R-:W-:-:S06]  /*28bf0*/  PRMT R155, R28, 0x7632, R155 ;  /* 0x000076321c9b7816 */ /* 0x004fcc000000009b */
[----:B------:R-:W2:Y:S01]  /*28c00*/  LDC R24, c[0x0][0x228] ;  /* 0x00008a00ff187b82 */ /* 0x000ea20000000800 */
[----:B----4-:R-:W-:Y:S01]  /*28c10*/  IMAD.WIDE R162, R3, 0x2, R18 ;  /* 0x0000000203a27825 */ /* 0x010fe200078e0212 */
[----:B------:R-:W-:-:S04]  /*28c20*/  ISETP.GE.AND P2, PT, R149, R14, PT ;  /* 0x0000000e9500720c */ /* 0x000fc80003f46270 */
[----:B------:R4:W-:Y:S01]  /*28c30*/  @P1 STG.E.U16 desc[UR60][R162.64], R155 ;  /* 0x0000009ba2001986 */ /* 0x0009e2000c10153c */
[----:B------:R-:W-:Y:S01]  /*28c40*/  ISETP.GE.AND P1, PT, R157, R84, PT ;  /* 0x000000549d00720c */ /* 0x000fe20003f26270 */
[----:B------:R-:W-:Y:S01]  /*28c50*/  VIADD R149, R13, 0x4 ;  /* 0x000000040d957836 */ /* 0x000fe20000000000 */
[----:B------:R-:W2:Y:S02]  /*28c60*/  LDC R14, c[0x0][0x228] ;  /* 0x00008a00ff0e7b82 */ /* 0x000ea40000000800 */
[----:B------:R-:W-:Y:S02]  /*28c70*/  ISETP.LT.AND P5, PT, R171, R8, !P1 ;  /* 0x00000008ab00720c */ /* 0x000fe40004fa1270 */
[----:B---3--:R-:W-:-:S04]  /*28c80*/  ISETP.GE.AND P3, PT, R149, R86, PT ;  /* 0x000000569500720c */ /* 0x008fc80003f66270 */
[----:B------:R-:W3:Y:S01]  /*28c90*/  LDC R8, c[0x0][0x22c] ;  /* 0x00008b00ff087b82 */ /* 0x000ee20000000800 */
[C---:B-1----:R-:W-:Y:S02]  /*28ca0*/  ISETP.LT.AND P6, PT, R171.reuse, R150, !P2 ;  /* 0x00000096ab00720c */ /* 0x042fe400057c1270 */
[C---:B------:R-:W-:Y:S02]  /*28cb0*/  ISETP.LT.AND P2, PT, R170.reuse, R152, !P2 ;  /* 0x00000098aa00720c */ /* 0x040fe40005741270 */
[----:B------:R-:W-:Y:S01]  /*28cc0*/  ISETP.LT.AND P4, PT, R171, R144, !P3 ;  /* 0x00000090ab00720c */ /* 0x000fe20005f81270 */
[--C-:B------:R-:W-:Y:S01]  /*28cd0*/  IMAD.IADD R3, R3, 0x1, R148.reuse ;  /* 0x0000000103037824 */ /* 0x100fe200078e0294 */
[C---:B------:R-:W-:Y:S01]  /*28ce0*/  ISETP.LT.AND P3, PT, R170.reuse, R10, !P3 ;  /* 0x0000000aaa00720c */ /* 0x040fe20005f61270 */
[----:B----4-:R-:W1:Y:S01]  /*28cf0*/  LDC.64 R154, c[0x0][0x228] ;  /* 0x00008a00ff9a7b82 */ /* 0x010e620000000a00 */
[----:B------:R-:W-:Y:S01]  /*28d00*/  ISETP.LT.AND P1, PT, R170, R146, !P1 ;  /* 0x00000092aa00720c */ /* 0x000fe20004f21270 */
[----:B------:R-:W-:-:S06]  /*28d10*/  IMAD.IADD R165, R3, 0x1, R148 ;  /* 0x0000000103a57824 */ /* 0x000fcc00078e0294 */
[----:B------:R-:W4:Y:S01]  /*28d20*/  LDC R10, c[0x0][0x22c] ;  /* 0x00008b00ff0a7b82 */ /* 0x000f220000000800 */
[----:B------:R-:W-:Y:S01]  /*28d30*/  IMAD.WIDE R158, R3, 0x2, R16 ;  /* 0x00000002039e7825 */ /* 0x000fe200078e0210 */
[----:B------:R-:W-:-:S03]  /*28d40*/  PRMT R84, R25, 0x7632, R84 ;  /* 0x0000763219547816 */ /* 0x000fc60000000054 */
[----:B------:R-:W-:Y:S01]  /*28d50*/  IMAD.WIDE R160, R3, 0x2, R18 ;  /* 0x0000000203a07825 */ /* 0x000fe200078e0212 */
[----:B------:R-:W-:Y:S02]  /*28d60*/  PRMT R86, R29, 0x7632, R86 ;  /* 0x000076321d567816 */ /* 0x000fe40000000056 */
[----:B------:R-:W4:Y:S01]  /*28d70*/  LDC R28, c[0x0][0x228] ;  /* 0x00008a00ff1c7b82 */ /* 0x000f220000000800 */
[----:B------:R-:W-:Y:S02]  /*28d80*/  VIADD R3, R13, 0x5 ;  /* 0x000000050d037836 */ /* 0x000fe40000000000 */
[C---:B------:R-:W-:Y:S02]  /*28d90*/  IMAD.IADD R149, R165.reuse, 0x1, R148 ;  /* 0x00000001a5957824 */ /* 0x040fe400078e0294 */
[----:B------:R-:W-:Y:S01]  /*28da0*/  IMAD.WIDE R162, R165, 0x2, R16 ;  /* 0x00000002a5a27825 */ /* 0x000fe200078e0210 */
[----:B------:R4:W-:Y:S03]  /*28db0*/  @P6 STG.E.U16 desc[UR60][R158.64], R25 ;  /* 0x000000199e006986 */ /* 0x0009e6000c10153c */
[----:B------:R-:W-:Y:S01]  /*28dc0*/  VIADD R157, R13, 0x6 ;  /* 0x000000060d9d7836 */ /* 0x000fe20000000000 */
[----:B------:R-:W-:Y:S01]  /*28dd0*/  PRMT R144, R26, 0x7632, R144 ;  /* 0x000076321a907816 */ /* 0x000fe20000000090 */
[----:B------:R-:W-:Y:S01]  /*28de0*/  IMAD.WIDE R164, R165, 0x2, R18 ;  /* 0x00000002a5a47825 */ /* 0x000fe200078e0212 */
[----:B------:R-:W-:Y:S01]  /*28df0*/  @P2 STG.E.U16 desc[UR60][R160.64], R84 ;  /* 0x00000054a0002986 */ /* 0x000fe2000c10153c */
[----:B0-----:R-:W-:Y:S01]  /*28e00*/  ISETP.GE.AND P2, PT, R3, R0, PT ;  /* 0x000000000300720c */ /* 0x001fe20003f46270 */
[----:B------:R-:W0:Y:S02]  /*28e10*/  LDC R146, c[0x0][0x228] ;  /* 0x00008a00ff927b82 */ /* 0x000e240000000800 */
[----:B------:R-:W-:Y:S01]  /*28e20*/  @P5 STG.E.U16 desc[UR60][R162.64], R29 ;  /* 0x0000001da2005986 */ /* 0x000fe2000c10153c */
[----:B------:R-:W-:-:S03]  /*28e30*/  IMAD.WIDE R166, R149, 0x2, R16 ;  /* 0x0000000295a67825 */ /* 0x000fc600078e0210 */
[----:B------:R-:W-:Y:S02]  /*28e40*/  @P1 STG.E.U16 desc[UR60][R164.64], R86 ;  /* 0x00000056a4001986 */ /* 0x000fe4000c10153c */
[----:B------:R-:W0:Y:S01]  /*28e50*/  LDC R0, c[0x0][0x22c] ;  /* 0x00008b00ff007b82 */ /* 0x000e220000000800 */
[----:B---3--:R-:W-:Y:S01]  /*28e60*/  ISETP.GE.AND P1, PT, R157, R8, PT ;  /* 0x000000089d00720c */ /* 0x008fe20003f26270 */
[----:B------:R-:W-:-:S03]  /*28e70*/  IMAD.WIDE R168, R149, 0x2, R18 ;  /* 0x0000000295a87825 */ /* 0x000fc600078e0212 */
[----:B------:R-:W-:Y:S01]  /*28e80*/  ISETP.LT.AND P5, PT, R171, R156, !P1 ;  /* 0x0000009cab00720c */ /* 0x000fe20004fa1270 */
[----:B------:R-:W-:Y:S01]  /*28e90*/  VIADD R3, R13, 0x7 ;  /* 0x000000070d037836 */ /* 0x000fe20000000000 */
[C---:B--2---:R-:W-:Y:S01]  /*28ea0*/  ISETP.LT.AND P1, PT, R170.reuse, R14, !P1 ;  /* 0x0000000eaa00720c */ /* 0x044fe20004f21270 */
[----:B------:R-:W2:Y:S01]  /*28eb0*/  LDC R8, c[0x0][0x22c] ;  /* 0x00008b00ff087b82 */ /* 0x000ea20000000800 */
[----:B------:R3:W-:Y:S01]  /*28ec0*/  @P4 STG.E.U16 desc[UR60][R166.64], R26 ;  /* 0x0000001aa6004986 */ /* 0x0007e2000c10153c */
[----:B------:R-:W-:Y:S02]  /*28ed0*/  ISETP.LT.AND P6, PT, R170, R2, !P2 ;  /* 0x00000002aa00720c */ /* 0x000fe400057c1270 */
[----:B-1----:R-:W-:Y:S01]  /*28ee0*/  ISETP.LT.AND P2, PT, R171, R154, !P2 ;  /* 0x0000009aab00720c */ /* 0x002fe20005741270 */
[----:B------:R1:W-:Y:S03]  /*28ef0*/  @P3 STG.E.U16 desc[UR60][R168.64], R144 ;  /* 0x00000090a8003986 */ /* 0x0003e6000c10153c */
[----:B------:R-:W2:Y:S01]  /*28f00*/  LDC R14, c[0x0][0x228] ;  /* 0x00008a00ff0e7b82 */ /* 0x000ea20000000800 */
[----:B----4-:R-:W-:Y:S01]  /*28f10*/  ISETP.GE.AND P3, PT, R3, R10, PT ;  /* 0x0000000a0300720c */ /* 0x010fe20003f66270 */
[----:B------:R-:W-:-:S06]  /*28f20*/  IMAD.IADD R25, R149, 0x1, R148 ;  /* 0x0000000195197824 */ /* 0x000fcc00078e0294 */
[----:B---3--:R-:W3:Y:S01]  /*28f30*/  LDC R26, c[0x0][0x228] ;  /* 0x00008a00ff1a7b82 */ /* 0x008ee20000000800 */
[----:B------:R-:W-:-:S07]  /*28f40*/  IMAD.WIDE R2, R25, 0x2, R16 ;  /* 0x0000000219027825 */ /* 0x000fce00078e0210 */
[----:B------:R-:W4:Y:S01]  /*28f50*/  LDC R84, c[0x0][0x228] ;  /* 0x00008a00ff547b82 */ /* 0x000f220000000800 */
[----:B------:R-:W-:-:S07]  /*28f60*/  IMAD.IADD R157, R25, 0x1, R148 ;  /* 0x00000001199d7824 */ /* 0x000fce00078e0294 */
[----:B------:R-:W4:Y:S01]  /*28f70*/  LDC R10, c[0x0][0x22c] ;  /* 0x00008b00ff0a7b82 */ /* 0x000f220000000800 */
[----:B------:R-:W-:Y:S01]  /*28f80*/  VIADD R163, R13, 0x8 ;  /* 0x000000080da37836 */ /* 0x000fe20000000000 */
[----:B------:R-:W-:-:S06]  /*28f90*/  ISETP.LT.AND P4, PT, R171, R24, !P3 ;  /* 0x00000018ab00720c */ /* 0x000fcc0005f81270 */
[----:B------:R-:W4:Y:S01]  /*28fa0*/  LDC R86, c[0x0][0x228] ;  /* 0x00008a00ff567b82 */ /* 0x000f220000000800 */
[----:B------:R-:W-:Y:S01]  /*28fb0*/  ISETP.LT.AND P3, PT, R170, R28, !P3 ;  /* 0x0000001caa00720c */ /* 0x000fe20005f61270 */
[----:B------:R-:W-:Y:S01]  /*28fc0*/  IMAD.WIDE R24, R25, 0x2, R18 ;  /* 0x0000000219187825 */ /* 0x000fe200078e0212 */
[----:B------:R-:W-:-:S05]  /*28fd0*/  PRMT R150, R30, 0x7632, R150 ;  /* 0x000076321e967816 */ /* 0x000fca0000000096 */
[----:B-1----:R-:W1:Y:S01]  /*28fe0*/  LDC R144, c[0x0][0x228] ;  /* 0x00008a00ff907b82 */ /* 0x002e620000000800 */
[C---:B------:R-:W-:Y:S01]  /*28ff0*/  IMAD.IADD R149, R157.reuse, 0x1, R148 ;  /* 0x000000019d957824 */ /* 0x040fe200078e0294 */
[----:B------:R-:W-:Y:S01]  /*29000*/  @P2 STG.E.U16 desc[UR60][R2.64], R30 ;  /* 0x0000001e02002986 */ /* 0x000fe2000c10153c */
[----:B------:R-:W-:Y:S01]  /*29010*/  IMAD.WIDE R28, R157, 0x2, R16 ;  /* 0x000000029d1c7825 */ /* 0x000fe200078e0210 */
[----:B------:R-:W-:Y:S02]  /*29020*/  PRMT R152, R27, 0x7632, R152 ;  /* 0x000076321b987816 */ /* 0x000fe40000000098 */
[----:B0-----:R-:W-:Y:S01]  /*29030*/  ISETP.GE.AND P2, PT, R163, R0, PT ;  /* 0x00000000a300720c */ /* 0x001fe20003f46270 */
[----:B------:R-:W-:Y:S01]  /*29040*/  IMAD.WIDE R156, R157, 0x2, R18 ;  /* 0x000000029d9c7825 */ /* 0x000fe200078e0212 */
[----:B------:R-:W0:Y:S01]  /*29050*/  LDC R0, c[0x0][0x22c] ;  /* 0x00008b00ff007b82 */ /* 0x000e220000000800 */
[----:B------:R3:W-:Y:S02]  /*29060*/  @P6 STG.E.U16 desc[UR60][R24.64], R150 ;  /* 0x0000009618006986 */ /* 0x0007e4000c10153c */
[----:B------:R-:W-:-:S02]  /*29070*/  VIADD R165, R13, 0x9 ;  /* 0x000000090da57836 */ /* 0x000fc40000000000 */
[----:B------:R-:W-:Y:S01]  /*29080*/  @P5 STG.E.U16 desc[UR60][R28.64], R27 ;  /* 0x0000001b1c005986 */ /* 0x000fe2000c10153c */
[----:B------:R-:W-:-:S03]  /*29090*/  IMAD.WIDE R158, R149, 0x2, R16 ;  /* 0x00000002959e7825 */ /* 0x000fc600078e0210 */
[----:B------:R-:W-:Y:S01]  /*290a0*/  @P1 STG.E.U16 desc[UR60][R156.64], R152 ;  /* 0x000000989c001986 */ /* 0x000fe2000c10153c */
[----:B------:R-:W-:Y:S01]  /*290b0*/  IMAD.WIDE R160, R149, 0x2, R18 ;  /* 0x0000000295a07825 */ /* 0x000fe200078e0212 */
[----:B--2---:R-:W-:Y:S02]  /*290c0*/  ISETP.GE.AND P1, PT, R165, R8, PT ;  /* 0x00000008a500720c */ /* 0x004fe40003f26270 */
[----:B---3--:R-:W-:Y:S01]  /*290d0*/  PRMT R25, R31, 0x7632, R25 ;  /* 0x000076321f197816 */ /* 0x008fe20000000019 */
[----:B------:R-:W-:Y:S01]  /*290e0*/  VIADD R3, R13, 0xa ;  /* 0x0000000a0d037836 */ /* 0x000fe20000000000 */
[----:B------:R-:W2:Y:S01]  /*290f0*/  LDC R8, c[0x0][0x22c] ;  /* 0x00008b00ff087b82 */ /* 0x000ea20000000800 */
[C---:B------:R-:W-:Y:S01]  /*29100*/  ISETP.LT.AND P6, PT, R171.reuse, R14, !P2 ;  /* 0x0000000eab00720c */ /* 0x040fe200057c1270 */
[----:B------:R-:W-:Y:S01]  /*29110*/  @P4 STG.E.U16 desc[UR60][R158.64], R31 ;  /* 0x0000001f9e004986 */ /* 0x000fe2000c10153c */
[----:B------:R-:W-:Y:S02]  /*29120*/  ISETP.LT.AND P2, PT, R170, R26, !P2 ;  /* 0x0000001aaa00720c */ /* 0x000fe40005741270 */
[----:B----4-:R-:W-:Y:S01]  /*29130*/  ISETP.LT.AND P5, PT, R171, R84, !P1 ;  /* 0x00000054ab00720c */ /* 0x010fe20004fa1270 */
[----:B------:R3:W-:Y:S02]  /*29140*/  @P3 STG.E.U16 desc[UR60][R160.64], R25 ;  /* 0x00000019a0003986 */ /* 0x0007e4000c10153c */
[----:B------:R-:W4:Y:S01]  /*29150*/  LDC R14, c[0x0][0x228] ;  /* 0x00008a00ff0e7b82 */ /* 0x000f220000000800 */
[----:B------:R-:W-:-:S02]  /*29160*/  ISETP.GE.AND P3, PT, R3, R10, PT ;  /* 0x0000000a0300720c */ /* 0x000fc40003f66270 */
[----:B------:R-:W-:-:S05]  /*29170*/  ISETP.LT.AND P1, PT, R170, R86, !P1 ;  /* 0x00000056aa00720c */ /* 0x000fca0004f21270 */
[----:B------:R-:W4:Y:S01]  /*29180*/  LDC R84, c[0x0][0x228] ;  /* 0x00008a00ff547b82 */ /* 0x000f220000000800 */
[----:B---3--:R-:W-:Y:S01]  /*29190*/  IMAD.IADD R25, R149, 0x1, R148 ;  /* 0x0000000195197824 */ /* 0x008fe200078e0294 */
[----:B-1----:R-:W-:-:S06]  /*291a0*/  ISETP.LT.AND P4, PT, R171, R144, !P3 ;  /* 0x00000090ab00720c */ /* 0x002fcc0005f81270 */
[----:B------:R-:W1:Y:S01]  /*291b0*/  LDC R10, c[0x0][0x22c] ;  /* 0x00008b00ff0a7b82 */ /* 0x000e620000000800 */
[C---:B------:R-:W-:Y:S01]  /*291c0*/  IMAD.IADD R29, R25.reuse, 0x1, R148 ;  /* 0x00000001191d7824 */ /* 0x040fe200078e0294 */
[----:B------:R-:W-:Y:S01]  /*291d0*/  PRMT R31, R32, 0x7632, R31 ;  /* 0x00007632201f7816 */ /* 0x000fe2000000001f */
[----:B------:R-:W-:-:S05]  /*291e0*/  IMAD.WIDE R2, R25, 0x2, R16 ;  /* 0x0000000219027825 */ /* 0x000fca00078e0210 */
[----:B------:R-:W3:Y:S01]  /*291f0*/  LDC R86, c[0x0][0x228] ;  /* 0x00008a00ff567b82 */ /* 0x000ee20000000800 */
[----:B------:R-:W-:Y:S01]  /*29200*/  IMAD.WIDE R24, R25, 0x2, R18 ;  /* 0x0000000219187825 */ /* 0x000fe200078e0212 */
[----:B------:R-:W-:-:S03]  /*29210*/  ISETP.LT.AND P3, PT, R170, R146, !P3 ;  /* 0x00000092aa00720c */ /* 0x000fc60005f61270 */
[----:B------:R-:W-:-:S03]  /*29220*/  VIADD R159, R13, 0xb ;  /* 0x0000000b0d9f7836 */ /* 0x000fc60000000000 */
[----:B------:R-:W3:Y:S01]  /*29230*/  LDC R144, c[0x0][0x228] ;  /* 0x00008a00ff907b82 */ /* 0x000ee20000000800 */
[----:B------:R-:W-:Y:S01]  /*29240*/  @P6 STG.E.U16 desc[UR60][R2.64], R32 ;  /* 0x0000002002006986 */ /* 0x000fe2000c10153c */
[C---:B------:R-:W-:Y:S01]  /*29250*/  IMAD.IADD R149, R29.reuse, 0x1, R148 ;  /* 0x000000011d957824 */ /* 0x040fe200078e0294 */
[----:B------:R-:W-:Y:S01]  /*29260*/  PRMT R152, R36, 0x7632, R152 ;  /* 0x0000763224987816 */ /* 0x000fe20000000098 */
[----:B------:R-:W-:Y:S01]  /*29270*/  IMAD.WIDE R26, R29, 0x2, R16 ;  /* 0x000000021d1a7825 */ /* 0x000fe200078e0210 */
[----:B------:R2:W-:Y:S01]  /*29280*/  @P2 STG.E.U16 desc[UR60][R24.64], R31 ;  /* 0x0000001f18002986 */ /* 0x0005e2000c10153c */
[----:B0-----:R-:W-:Y:S02]  /*29290*/  ISETP.GE.AND P2, PT, R159, R0, PT ;  /* 0x000000009f00720c */ /* 0x001fe40003f46270 */
[----:B------:R-:W0:Y:S01]  /*292a0*/  LDC R146, c[0x0][0x228] ;  /* 0x00008a00ff927b82 */ /* 0x000e220000000800 */
[----:B------:R-:W-:Y:S01]  /*292b0*/  IMAD.WIDE R28, R29, 0x2, R18 ;  /* 0x000000021d1c7825 */ /* 0x000fe200078e0212 */
[----:B------:R3:W-:Y:S03]  /*292c0*/  @P5 STG.E.U16 desc[UR60][R26.64], R36 ;  /* 0x000000241a005986 */ /* 0x0007e6000c10153c */
[----:B------:R-:W-:-:S03]  /*292d0*/  VIADD R161, R13, 0xc ;  /* 0x0000000c0da17836 */ /* 0x000fc60000000000 */
[----:B------:R-:W0:Y:S01]  /*292e0*/  LDC R150, c[0x0][0x228] ;  /* 0x00008a00ff967b82 */ /* 0x000e220000000800 */
[----:B--2---:R-:W-:Y:S01]  /*292f0*/  IMAD.WIDE R30, R149, 0x2, R16 ;  /* 0x00000002951e7825 */ /* 0x004fe200078e0210 */
[----:B------:R-:W-:Y:S01]  /*29300*/  @P1 STG.E.U16 desc[UR60][R28.64], R152 ;  /* 0x000000981c001986 */ /* 0x000fe2000c10153c */
[----:B------:R-:W-:-:S05]  /*29310*/  PRMT R25, R33, 0x7632, R25 ;  /* 0x0000763221197816 */ /* 0x000fca0000000019 */
[----:B------:R-:W2:Y:S01]  /*29320*/  LDC R0, c[0x0][0x22c] ;  /* 0x00008b00ff007b82 */ /* 0x000ea20000000800 */
[----:B------:R-:W-:Y:S01]  /*29330*/  IMAD.WIDE R156, R149, 0x2, R18 ;  /* 0x00000002959c7825 */ /* 0x000fe200078e0212 */
[----:B------:R-:W-:Y:S02]  /*29340*/  ISETP.GE.AND P1, PT, R161, R8, PT ;  /* 0x00000008a100720c */ /* 0x000fe40003f26270 */
[----:B----4-:R-:W-:Y:S01]  /*29350*/  ISETP.LT.AND P6, PT, R171, R14, !P2 ;  /* 0x0000000eab00720c */ /* 0x010fe200057c1270 */
[----:B------:R-:W-:-:S03]  /*29360*/  VIADD R3, R13, 0xd ;  /* 0x0000000d0d037836 */ /* 0x000fc60000000000 */
[----:B------:R-:W4:Y:S01]  /*29370*/  LDC R8, c[0x0][0x22c] ;  /* 0x00008b00ff087b82 */ /* 0x000f220000000800 */
[----:B------:R-:W-:Y:S01]  /*29380*/  @P4 STG.E.U16 desc[UR60][R30.64], R33 ;  /* 0x000000211e004986 */ /* 0x000fe2000c10153c */
[----:B------:R-:W-:-:S03]  /*29390*/  ISETP.LT.AND P2, PT, R170, R84, !P2 ;  /* 0x00000054aa00720c */ /* 0x000fc60005741270 */
[----:B------:R3:W-:Y:S03]  /*293a0*/  @P3 STG.E.U16 desc[UR60][R156.64], R25 ;  /* 0x000000199c003986 */ /* 0x0007e6000c10153c */
[----:B------:R-:W4:Y:S01]  /*293b0*/  LDC R14, c[0x0][0x228] ;  /* 0x00008a00ff0e7b82 */ /* 0x000f220000000800 */
[----:B-1----:R-:W-:Y:S02]  /*293c0*/  ISETP.GE.AND P3, PT, R3, R10, PT ;  /* 0x0000000a0300720c */ /* 0x002fe40003f66270 */
[----:B---3--:R-:W-:-:S05]  /*293d0*/  ISETP.LT.AND P5, PT, R171, R86, !P1 ;  /* 0x00000056ab00720c */ /* 0x008fca0004fa1270 */
[----:B------:R-:W1:Y:S01]  /*293e0*/  LDC R36, c[0x0][0x228] ;  /* 0x00008a00ff247b82 */ /* 0x000e620000000800 */
[----:B------:R-:W-:Y:S01]  /*293f0*/  IMAD.IADD R25, R149, 0x1, R148 ;  /* 0x0000000195197824 */ /* 0x000fe200078e0294 */
[----:B------:R-:W-:-:S06]  /*29400*/  ISETP.LT.AND P1, PT, R170, R144, !P1 ;  /* 0x00000090aa00720c */ /* 0x000fcc0004f21270 */
[----:B------:R-:W3:Y:S01]  /*29410*/  LDC R10, c[0x0][0x22c] ;  /* 0x00008b00ff0a7b82 */ /* 0x000ee20000000800 */
[----:B------:R-:W-:Y:S01]  /*29420*/  IMAD.IADD R29, R25, 0x1, R148 ;  /* 0x00000001191d7824 */ /* 0x000fe200078e0294 */
[----:B------:R-:W-:Y:S01]  /*29430*/  PRMT R31, R37, 0x7632, R31 ;  /* 0x00007632251f7816 */ /* 0x000fe2000000001f */
[----:B------:R-:W-:-:S05]  /*29440*/  IMAD.WIDE R2, R25, 0x2, R16 ;  /* 0x0000000219027825 */ /* 0x000fca00078e0210 */
[----:B------:R-:W3:Y:S01]  /*29450*/  LDC R84, c[0x0][0x228] ;  /* 0x00008a00ff547b82 */ /* 0x000ee20000000800 */
[----:B------:R-:W-:Y:S01]  /*29460*/  IMAD.WIDE R24, R25, 0x2, R18 ;  /* 0x0000000219187825 */ /* 0x000fe200078e0212 */
[----:B0-----:R-:W-:-:S03]  /*29470*/  ISETP.LT.AND P4, PT, R171, R146, !P3 ;  /* 0x00000092ab00720c */ /* 0x001fc60005f81270 */
[----:B------:R-:W-:-:S03]  /*29480*/  VIADD R157, R13, 0xe ;  /* 0x0000000e0d9d7836 */ /* 0x000fc60000000000 */
[----:B------:R-:W0:Y:S01]  /*29490*/  LDC R86, c[0x0][0x228] ;  /* 0x00008a00ff567b82 */ /* 0x000e220000000800 */
[----:B------:R-:W-:Y:S01]  /*294a0*/  ISETP.LT.AND P3, PT, R170, R150, !P3 ;  /* 0x00000096aa00720c */ /* 0x000fe20005f61270 */
[----:B------:R-:W-:Y:S01]  /*294b0*/  @P6 STG.E.U16 desc[UR60][R2.64], R37 ;  /* 0x0000002502006986 */ /* 0x000fe2000c10153c */
[C---:B------:R-:W-:Y:S01]  /*294c0*/  IMAD.IADD R149, R29.reuse, 0x1, R148 ;  /* 0x000000011d957824 */ /* 0x040fe200078e0294 */
[----:B------:R-:W-:Y:S01]  /*294d0*/  PRMT R33, R34, 0x7632, R33 ;  /* 0x0000763222217816 */ /* 0x000fe20000000021 */
[C---:B------:R-:W-:Y:S01]  /*294e0*/  IMAD.WIDE R26, R29.reuse, 0x2, R16 ;  /* 0x000000021d1a7825 */ /* 0x040fe200078e0210 */
[----:B------:R4:W-:Y:S02]  /*294f0*/  @P2 STG.E.U16 desc[UR60][R24.64], R31 ;  /* 0x0000001f18002986 */ /* 0x0009e4000c10153c */
[----:B------:R-:W0:Y:S01]  /*29500*/  LDC R144, c[0x0][0x228] ;  /* 0x00008a00ff907b82 */ /* 0x000e220000000800 */
[----:B------:R-:W-:Y:S01]  /*29510*/  IMAD.WIDE R28, R29, 0x2, R18 ;  /* 0x000000021d1c7825 */ /* 0x000fe200078e0212 */
[----:B--2---:R-:W-:-:S03]  /*29520*/  ISETP.GE.AND P2, PT, R157, R0, PT ;  /* 0x000000009d00720c */ /* 0x004fc60003f46270 */
[----:B------:R-:W-:-:S03]  /*29530*/  VIADD R159, R13, 0xf ;  /* 0x0000000f0d9f7836 */ /* 0x000fc60000000000 */
[----:B------:R-:W2:Y:S01]  /*29540*/  LDC R146, c[0x0][0x228] ;  /* 0x00008a00ff927b82 */ /* 0x000ea20000000800 */
[----:B------:R-:W-:Y:S01]  /*29550*/  @P5 STG.E.U16 desc[UR60][R26.64], R34 ;  /* 0x000000221a005986 */ /* 0x000fe2000c10153c */
[----:B----4-:R-:W-:Y:S01]  /*29560*/  IMAD.WIDE R30, R149, 0x2, R16 ;  /* 0x00000002951e7825 */ /* 0x010fe200078e0210 */
[----:B------:R-:W-:-:S05]  /*29570*/  PRMT R25, R38, 0x7632, R25 ;  /* 0x0000763226197816 */ /* 0x000fca0000000019 */
[----:B------:R-:W4:Y:S01]  /*29580*/  LDC R0, c[0x0][0x22c] ;  /* 0x00008b00ff007b82 */ /* 0x000f220000000800 */
[----:B------:R3:W-:Y:S01]  /*29590*/  @P1 STG.E.U16 desc[UR60][R28.64], R33 ;  /* 0x000000211c001986 */ /* 0x0007e2000c10153c */
[----:B------:R-:W-:Y:S01]  /*295a0*/  ISETP.GE.AND P1, PT, R159, R8, PT ;  /* 0x000000089f00720c */ /* 0x000fe20003f26270 */
[----:B------:R-:W-:Y:S01]  /*295b0*/  VIADD R3, R13, 0x10 ;  /* 0x000000100d037836 */ /* 0x000fe20000000000 */
[----:B------:R-:W-:Y:S01]  /*295c0*/  ISETP.LT.AND P6, PT, R171, R14, !P2 ;  /* 0x0000000eab00720c */ /* 0x000fe200057c1270 */
[----:B------:R-:W-:Y:S03]  /*295d0*/  @P4 STG.E.U16 desc[UR60][R30.64], R38 ;  /* 0x000000261e004986 */ /* 0x000fe6000c10153c */
[----:B------:R-:W4:Y:S01]  /*295e0*/  LDC R8, c[0x0][0x22c] ;  /* 0x00008b00ff087b82 */ /* 0x000f220000000800 */
[----:B-1----:R-:W-:Y:S01]  /*295f0*/  ISETP.LT.AND P2, PT, R170, R36, !P2 ;  /* 0x00000024aa00720c */ /* 0x002fe20005741270 */
[----:B---3--:R-:W-:-:S06]  /*29600*/  IMAD.WIDE R32, R149, 0x2, R18 ;  /* 0x0000000295207825 */ /* 0x008fcc00078e0212 */
[----:B------:R-:W1:Y:S01]  /*29610*/  LDC R14, c[0x0][0x228] ;  /* 0x00008a00ff0e7b82 */ /* 0x000e620000000800 */
[----:B------:R3:W-:Y:S01]  /*29620*/  @P3 STG.E.U16 desc[UR60][R32.64], R25 ;  /* 0x0000001920003986 */ /* 0x0007e2000c10153c */
[----:B------:R-:W-:-:S06]  /*29630*/  ISETP.GE.AND P3, PT, R3, R10, PT ;  /* 0x0000000a0300720c */ /* 0x000fcc0003f66270 */
[----:B------:R-:W1:Y:S01]  /*29640*/  LDC R34, c[0x0][0x228] ;  /* 0x00008a00ff227b82 */ /* 0x000e620000000800 */
[----:B------:R-:W-:Y:S02]  /*29650*/  ISETP.LT.AND P5, PT, R171, R84, !P1 ;  /* 0x00000054ab00720c */ /* 0x000fe40004fa1270 */
[----:B0-----:R-:W-:-:S05]  /*29660*/  ISETP.LT.AND P1, PT, R170, R86, !P1 ;  /* 0x00000056aa00720c */ /* 0x001fca0004f21270 */
[----:B------:R-:W0:Y:S01]  /*29670*/  LDC R36, c[0x0][0x228] ;  /* 0x00008a00ff247b82 */ /* 0x000e220000000800 */
[----:B---3--:R-:W-:Y:S01]  /*29680*/  IMAD.IADD R25, R149, 0x1, R148 ;  /* 0x0000000195197824 */ /* 0x008fe200078e0294 */
[----:B------:R-:W-:-:S06]  /*29690*/  PRMT R31, R35, 0x7632, R31 ;  /* 0x00007632231f7816 */ /* 0x000fcc000000001f */
[----:B------:R-:W3:Y:S01]  /*296a0*/  LDC R10, c[0x0][0x22c] ;  /* 0x00008b00ff0a7b82 */ /* 0x000ee20000000800 */
[C---:B------:R-:W-:Y:S02]  /*296b0*/  IMAD.IADD R29, R25.reuse, 0x1, R148 ;  /* 0x00000001191d7824 */ /* 0x040fe400078e0294 */
[----:B------:R-:W-:Y:S01]  /*296c0*/  IMAD.WIDE R2, R25, 0x2, R16 ;  /* 0x0000000219027825 */ /* 0x000fe200078e0210 */
[----:B------:R-:W-:-:S04]  /*296d0*/  ISETP.LT.AND P4, PT, R171, R144, !P3 ;  /* 0x00000090ab00720c */ /* 0x000fc80005f81270 */
[----:B------:R-:W3:Y:S01]  /*296e0*/  LDC R38, c[0x0][0x228] ;  /* 0x00008a00ff267b82 */ /* 0x000ee20000000800 */
[----:B------:R-:W-:Y:S01]  /*296f0*/  IMAD.WIDE R24, R25, 0x2, R18 ;  /* 0x0000000219187825 */ /* 0x000fe200078e0212 */
[----:B--2---:R-:W-:-:S03]  /*29700*/  ISETP.LT.AND P3, PT, R170, R146, !P3 ;  /* 0x00000092aa00720c */ /* 0x004fc60005f61270 */
[----:B------:R-:W-:Y:S01]  /*29710*/  VIADD R149, R13, 0x11 ;  /* 0x000000110d957836 */ /* 0x000fe20000000000 */
[----:B------:R-:W-:Y:S01]  /*29720*/  @P6 STG.E.U16 desc[UR60][R2.64], R35 ;  /* 0x0000002302006986 */ /* 0x000fe2000c10153c */
[C---:B------:R-:W-:Y:S01]  /*29730*/  IMAD.IADD R37, R29.reuse, 0x1, R148 ;  /* 0x000000011d257824 */ /* 0x040fe200078e0294 */
[----:B------:R-:W2:Y:S01]  /*29740*/  LDC R84, c[0x0][0x228] ;  /* 0x00008a00ff547b82 */ /* 0x000ea20000000800 */
[----:B------:R-:W-:Y:S01]  /*29750*/  IMAD.WIDE R26, R29, 0x2, R16 ;  /* 0x000000021d1a7825 */ /* 0x000fe200078e0210 */
[----:B------:R-:W-:Y:S01]  /*29760*/  PRMT R33, R39, 0x7632, R33 ;  /* 0x0000763227217816 */ /* 0x000fe20000000021 */
[----:B------:R1:W-:Y:S01]  /*29770*/  @P2 STG.E.U16 desc[UR60][R24.64], R31 ;  /* 0x0000001f18002986 */ /* 0x0003e2000c10153c */
[----:B----4-:R-:W-:Y:S01]  /*29780*/  ISETP.GE.AND P2, PT, R149, R0, PT ;  /* 0x000000009500720c */ /* 0x010fe20003f46270 */
[----:B------:R-:W-:-:S03]  /*29790*/  IMAD.WIDE R28, R29, 0x2, R18 ;  /* 0x000000021d1c7825 */ /* 0x000fc600078e0212 */
[----:B------:R-:W4:Y:S01]  /*297a0*/  LDC R86, c[0x0][0x228] ;  /* 0x00008a00ff567b82 */ /* 0x000f220000000800 */
[----:B------:R-:W-:Y:S01]  /*297b0*/  VIADD R157, R13, 0x12 ;  /* 0x000000120d9d7836 */ /* 0x000fe20000000000 */
[----:B------:R-:W-:Y:S06]  /*297c0*/  @P5 STG.E.U16 desc[UR60][R26.64], R39 ;  /* 0x000000271a005986 */ /* 0x000fec000c10153c */
[----:B------:R-:W4:Y:S01]  /*297d0*/  LDC R0, c[0x0][0x22c] ;  /* 0x00008b00ff007b82 */ /* 0x000f220000000800 */
[----:B-1----:R-:W-:Y:S01]  /*297e0*/  IMAD.WIDE R30, R37, 0x2, R16 ;  /* 0x00000002251e7825 */ /* 0x002fe200078e0210 */
[----:B------:R1:W-:Y:S01]  /*297f0*/  @P1 STG.E.U16 desc[UR60][R28.64], R33 ;  /* 0x000000211c001986 */ /* 0x0003e2000c10153c */
[----:B------:R-:W-:-:S02]  /*29800*/  PRMT R25, R88, 0x7632, R25 ;  /* 0x0000763258197816 */ /* 0x000fc40000000019 */
[----:B------:R-:W-:Y:S01]  /*29810*/  ISETP.GE.AND P1, PT, R157, R8, PT ;  /* 0x000000089d00720c */ /* 0x000fe20003f26270 */
[----:B------:R-:W-:Y:S01]  /*29820*/  VIADD R3, R13, 0x13 ;  /* 0x000000130d037836 */ /* 0x000fe20000000000 */
[----:B------:R-:W-:Y:S01]  /*29830*/  ISETP.LT.AND P6, PT, R171, R14, !P2 ;  /* 0x0000000eab00720c */ /* 0x000fe200057c1270 */
[----:B------:R-:W4:Y:S01]  /*29840*/  LDC R8, c[0x0][0x22c] ;  /* 0x00008b00ff087b82 */ /* 0x000f220000000800 */
[----:B------:R-:W-:Y:S01]  /*29850*/  @P4 STG.E.U16 desc[UR60][R30.64], R88 ;  /* 0x000000581e004986 */ /* 0x000fe2000c10153c */
[----:B------:R-:W-:Y:S01]  /*29860*/  ISETP.LT.AND P2, PT, R170, R34, !P2 ;  /* 0x00000022aa00720c */ /* 0x000fe20005741270 */
[----:B-1----:R-:W-:Y:S01]  /*29870*/  IMAD.WIDE R32, R37, 0x2, R18 ;  /* 0x0000000225207825 */ /* 0x002fe200078e0212 */
[----:B0-----:R-:W-:-:S04]  /*29880*/  ISETP.LT.AND P5, PT, R171, R36, !P1 ;  /* 0x00000024ab00720c */ /* 0x001fc80004fa1270 */
[----:B------:R-:W0:Y:S01]  /*29890*/  LDC R14, c[0x0][0x228] ;  /* 0x00008a00ff0e7b82 */ /* 0x000e220000000800 */
[----:B------:R1:W-:Y:S01]  /*298a0*/  @P3 STG.E.U16 desc[UR60][R32.64], R25 ;  /* 0x0000001920003986 */ /* 0x0003e2000c10153c */
[----:B---3--:R-:W-:-:S06]  /*298b0*/  ISETP.GE.AND P3, PT, R3, R10, PT ;  /* 0x0000000a0300720c */ /* 0x008fcc0003f66270 */
[----:B------:R-:W3:Y:S01]  /*298c0*/  LDC R34, c[0x0][0x228] ;  /* 0x00008a00ff227b82 */ /* 0x000ee20000000800 */
[----:B------:R-:W-:Y:S01]  /*298d0*/  ISETP.LT.AND P1, PT, R170, R38, !P1 ;  /* 0x00000026aa00720c */ /* 0x000fe20004f21270 */
[----:B-1----:R-:W-:-:S06]  /*298e0*/  IMAD.IADD R25, R37, 0x1, R148 ;  /* 0x0000000125197824 */ /* 0x002fcc00078e0294 */
[----:B------:R-:W1:Y:S01]  /*298f0*/  LDC R36, c[0x0][0x228] ;  /* 0x00008a00ff247b82 */ /* 0x000e620000000800 */
[----:B------:R-:W-:-:S07]  /*29900*/  PRMT R31, R92, 0x7632, R31 ;  /* 0x000076325c1f7816 */ /* 0x000fce000000001f */
[----:B------:R-:W1:Y:S01]  /*29910*/  LDC R37, c[0x0][0x228] ;  /* 0x00008a00ff257b82 */ /* 0x000e620000000800 */
[C---:B------:R-:W-:Y:S02]  /*29920*/  IMAD.IADD R29, R25.reuse, 0x1, R148 ;  /* 0x00000001191d7824 */ /* 0x040fe400078e0294 */
[----:B------:R-:W-:-:S05]  /*29930*/  IMAD.WIDE R2, R25, 0x2, R16 ;  /* 0x0000000219027825 */ /* 0x000fca00078e0210 */
[----:B------:R-:W1:Y:S01]  /*29940*/  LDC R10, c[0x0][0x22c] ;  /* 0x00008b00ff0a7b82 */ /* 0x000e620000000800 */
[----:B------:R-:W-:Y:S01]  /*29950*/  IMAD.WIDE R24, R25, 0x2, R18 ;  /* 0x0000000219187825 */ /* 0x000fe200078e0212 */
[----:B--2---:R-:W-:-:S03]  /*29960*/  ISETP.LT.AND P4, PT, R171, R84, !P3 ;  /* 0x00000054ab00720c */ /* 0x004fc60005f81270 */
[----:B------:R-:W-:-:S03]  /*29970*/  VIADD R149, R13, 0x14 ;  /* 0x000000140d957836 */ /* 0x000fc60000000000 */
[----:B------:R-:W2:Y:S01]  /*29980*/  LDC R38, c[0x0][0x228] ;  /* 0x00008a00ff267b82 */ /* 0x000ea20000000800 */
[----:B----4-:R-:W-:Y:S01]  /*29990*/  ISETP.LT.AND P3, PT, R170, R86, !P3 ;  /* 0x00000056aa00720c */ /* 0x010fe20005f61270 */
[----:B------:R-:W-:Y:S06]  /*299a0*/  @P6 STG.E.U16 desc[UR60][R2.64], R92 ;  /* 0x0000005c02006986 */ /* 0x000fec000c10153c */
[----:B------:R-:W4:Y:S01]  /*299b0*/  LDC R39, c[0x0][0x228] ;  /* 0x00008a00ff277b82 */ /* 0x000f220000000800 */
[C---:B------:R-:W-:Y:S01]  /*299c0*/  IMAD.IADD R35, R29.reuse, 0x1, R148 ;  /* 0x000000011d237824 */ /* 0x040fe200078e0294 */
[----:B------:R0:W-:Y:S01]  /*299d0*/  @P2 STG.E.U16 desc[UR60][R24.64], R31 ;  /* 0x0000001f18002986 */ /* 0x0001e2000c10153c */
[----:B------:R-:W-:Y:S01]  /*299e0*/  IMAD.WIDE R26, R29, 0x2, R16 ;  /* 0x000000021d1a7825 */ /* 0x000fe200078e0210 */
[----:B------:R-:W-:-:S02]  /*299f0*/  PRMT R33, R89, 0x7632, R33 ;  /* 0x0000763259217816 */ /* 0x000fc40000000021 */
[----:B------:R-:W-:Y:S01]  /*29a00*/  ISETP.GE.AND P2, PT, R149, R0, PT ;  /* 0x000000009500720c */ /* 0x000fe20003f46270 */
[----:B------:R-:W-:Y:S01]  /*29a10*/  IMAD.WIDE R28, R29, 0x2, R18 ;  /* 0x000000021d1c7825 */ /* 0x000fe200078e0212 */
[----:B------:R-:W4:Y:S03]  /*29a20*/  LDC R0, c[0x0][0x22c] ;  /* 0x00008b00ff007b82 */ /* 0x000f260000000800 */
[----:B------:R-:W-:Y:S01]  /*29a30*/  VIADD R157, R13, 0x15 ;  /* 0x000000150d9d7836 */ /* 0x000fe20000000000 */
[----:B------:R-:W-:Y:S01]  /*29a40*/  @P5 STG.E.U16 desc[UR60][R26.64], R89 ;  /* 0x000000591a005986 */ /* 0x000fe2000c10153c */
[----:B0-----:R-:W-:Y:S01]  /*29a50*/  IMAD.WIDE R30, R35, 0x2, R16 ;  /* 0x00000002231e7825 */ /* 0x001fe200078e0210 */
[----:B------:R-:W-:Y:S02]  /*29a60*/  PRMT R25, R93, 0x7632, R25 ;  /* 0x000076325d197816 */ /* 0x000fe40000000019 */
[----:B------:R0:W-:Y:S01]  /*29a70*/  @P1 STG.E.U16 desc[UR60][R28.64], R33 ;  /* 0x000000211c001986 */ /* 0x0001e2000c10153c */
[----:B------:R-:W-:Y:S01]  /*29a80*/  ISETP.GE.AND P1, PT, R157, R8, PT ;  /* 0x000000089d00720c */ /* 0x000fe20003f26270 */
[----:B------:R-:W-:Y:S01]  /*29a90*/  VIADD R3, R13, 0x16 ;  /* 0x000000160d037836 */ /* 0x000fe20000000000 */
[----:B------:R-:W4:Y:S01]  /*29aa0*/  LDC R8, c[0x0][0x22c] ;  /* 0x00008b00ff087b82 */ /* 0x000f220000000800 */
[----:B------:R-:W-:Y:S01]  /*29ab0*/  ISETP.LT.AND P6, PT, R171, R14, !P2 ;  /* 0x0000000eab00720c */ /* 0x000fe200057c1270 */
[----:B------:R-:W-:Y:S01]  /*29ac0*/  @P4 STG.E.U16 desc[UR60][R30.64], R93 ;  /* 0x0000005d1e004986 */ /* 0x000fe2000c10153c */
[----:B---3--:R-:W-:-:S02]  /*29ad0*/  ISETP.LT.AND P2, PT, R170, R34, !P2 ;  /* 0x00000022aa00720c */ /* 0x008fc40005741270 */
[----:B-1----:R-:W-:-:S03]  /*29ae0*/  ISETP.LT.AND P5, PT, R171, R36, !P1 ;  /* 0x00000024ab00720c */ /* 0x002fc60004fa1270 */
[----:B------:R-:W1:Y:S01]  /*29af0*/  LDC R14, c[0x0][0x228] ;  /* 0x00008a00ff0e7b82 */ /* 0x000e620000000800 */
[----:B0-----:R-:W-:Y:S01]  /*29b00*/  IMAD.WIDE R32, R35, 0x2, R18 ;  /* 0x0000000223207825 */ /* 0x001fe200078e0212 */
[----:B------:R-:W-:-:S04]  /*29b10*/  ISETP.LT.AND P1, PT, R170, R37, !P1 ;  /* 0x00000025aa00720c */ /* 0x000fc80004f21270 */
[----:B------:R0:W-:Y:S02]  /*29b20*/  @P3 STG.E.U16 desc[UR60][R32.64], R25 ;  /* 0x0000001920003986 */ /* 0x0001e4000c10153c */
[----:B------:R-:W3:Y:S01]  /*29b30*/  LDC R34, c[0x0][0x228] ;  /* 0x00008a00ff227b82 */ /* 0x000ee20000000800 */
[----:B------:R-:W-:-:S07]  /*29b40*/  ISETP.GE.AND P3, PT, R3, R10, PT ;  /* 0x0000000a0300720c */ /* 0x000fce0003f66270 */
[----:B------:R-:W3:Y:S01]  /*29b50*/  LDC R36, c[0x0][0x228] ;  /* 0x00008a00ff247b82 */ /* 0x000ee20000000800 */
[----:B0-----:R-:W-:Y:S01]  /*29b60*/  IMAD.IADD R25, R35, 0x1, R148 ;  /* 0x0000000123197824 */ /* 0x001fe200078e0294 */
[----:B--2---:R-:W-:-:S06]  /*29b70*/  ISETP.LT.AND P4, PT, R171, R38, !P3 ;  /* 0x00000026ab00720c */ /* 0x004fcc0005f81270 */
[----:B------:R-:W0:Y:S01]  /*29b80*/  LDC R37, c[0x0][0x228] ;  /* 0x00008a00ff257b82 */ /* 0x000e220000000800 */
[----:B----4-:R-:W-:Y:S01]  /*29b90*/  ISETP.LT.AND P3, PT, R170, R39, !P3 ;  /* 0x00000027aa00720c */ /* 0x010fe20005f61270 */
[----:B------:R-:W-:-:S06]  /*29ba0*/  IMAD.IADD R29, R25, 0x1, R148 ;  /* 0x00000001191d7824 */ /* 0x000fcc00078e0294 */
[----:B------:R-:W2:Y:S01]  /*29bb0*/  LDC R10, c[0x0][0x22c] ;  /* 0x00008b00ff0a7b82 */ /* 0x000ea20000000800 */
[----:B------:R-:W-:Y:S01]  /*29bc0*/  IMAD.WIDE R2, R25, 0x2, R16 ;  /* 0x0000000219027825 */ /* 0x000fe200078e0210 */
[----:B------:R-:W-:-:S03]  /*29bd0*/  PRMT R31, R90, 0x7632, R31 ;  /* 0x000076325a1f7816 */ /* 0x000fc6000000001f */
[----:B------:R-:W-:-:S03]  /*29be0*/  IMAD.WIDE R24, R25, 0x2, R18 ;  /* 0x0000000219187825 */ /* 0x000fc600078e0212 */
[----:B------:R-:W4:Y:S01]  /*29bf0*/  LDC R38, c[0x0][0x228] ;  /* 0x00008a00ff267b82 */ /* 0x000f220000000800 */
[----:B------:R-:W-:Y:S01]  /*29c00*/  VIADD R89, R13, 0x17 ;  /* 0x000000170d597836 */ /* 0x000fe20000000000 */
        /* <DEDUP_REMOVED lines=11> */
[----:B-1----:R-:W-:Y:S01]  /*29cc0*/  IMAD.WIDE R30, R35, 0x2, R16 ;  /* 0x00000002231e7825 */ /* 0x002fe200078e0210 */
        /* <DEDUP_REMOVED lines=8> */
[----:B------:R-:W-:-:S03]  /*29d50*/  ISETP.LT.AND P5, PT, R171, R36, !P1 ;  /* 0x00000024ab00720c */ /* 0x000fc60004fa1270 */
[----:B------:R-:W3:Y:S01]  /*29d60*/  LDC R14, c[0x0][0x228] ;  /* 0x00008a00ff0e7b82 */ /* 0x000ee20000000800 */
[----:B-1----:R-:W-:Y:S01]  /*29d70*/  IMAD.WIDE R32, R35, 0x2, R18 ;  /* 0x0000000223207825 */ /* 0x002fe200078e0212 */
[----:B0-----:R-:W-:-:S04]  /*29d80*/  ISETP.LT.AND P1, PT, R170, R37, !P1 ;  /* 0x00000025aa00720c */ /* 0x001fc80004f21270 */
[----:B------:R0:W-:Y:S02]  /*29d90*/  @P3 STG.E.U16 desc[UR60][R32.64], R25 ;  /* 0x0000001920003986 */ /* 0x0001e4000c10153c */
[----:B------:R-:W1:Y:S01]  /*29da0*/  LDC R34, c[0x0][0x228] ;  /* 0x00008a00ff227b82 */ /* 0x000e620000000800 */
[----:B--2---:R-:W-:-:S07]  /*29db0*/  ISETP.GE.AND P3, PT, R3, R10, PT ;  /* 0x0000000a0300720c */ /* 0x004fce0003f66270 */
[----:B------:R-:W2:Y:S01]  /*29dc0*/  LDC R36, c[0x0][0x228] ;  /* 0x00008a00ff247b82 */ /* 0x000ea20000000800 */
[----:B0-----:R-:W-:Y:S01]  /*29dd0*/  IMAD.IADD R25, R35, 0x1, R148 ;  /* 0x0000000123197824 */ /* 0x001fe200078e0294 */
[----:B----4-:R-:W-:-:S06]  /*29de0*/  ISETP.LT.AND P4, PT, R171, R38, !P3 ;  /* 0x00000026ab00720c */ /* 0x010fcc0005f81270 */
[----:B------:R-:W0:Y:S01]  /*29df0*/  LDC R37, c[0x0][0x228] ;  /* 0x00008a00ff257b82 */ /* 0x000e220000000800 */
[----:B------:R-:W-:Y:S01]  /*29e00*/  ISETP.LT.AND P3, PT, R170, R39, !P3 ;  /* 0x00000027aa00720c */ /* 0x000fe20005f61270 */
[----:B------:R-:W-:-:S06]  /*29e10*/  IMAD.IADD R29, R25, 0x1, R148 ;  /* 0x00000001191d7824 */ /* 0x000fcc00078e0294 */
[----:B------:R-:W4:Y:S01]  /*29e20*/  LDC R10, c[0x0][0x22c] ;  /* 0x00008b00ff0a7b82 */ /* 0x000f220000000800 */
        /* <DEDUP_REMOVED lines=16> */
[----:B---3--:R-:W-:Y:S01]  /*29f30*/  IMAD.WIDE R30, R35, 0x2, R16 ;  /* 0x00000002231e7825 */ /* 0x008fe200078e0210 */
[----:B------:R-:W-:Y:S02]  /*29f40*/  PRMT R25, R140, 0x7632, R25 ;  /* 0x000076328c197816 */ /* 0x000fe40000000019 */
[----:B------:R3:W-:Y:S01]  /*29f50*/  @P1 STG.E.U16 desc[UR60][R28.64], R33 ;  /* 0x000000211c001986 */ /* 0x0007e2000c10153c */
[----:B------:R-:W-:Y:S01]  /*29f60*/  ISETP.GE.AND P1, PT, R91, R8, PT ;  /* 0x000000085b00720c */ /* 0x000fe20003f26270 */
[----:B------:R-:W-:Y:S01]  /*29f70*/  VIADD R3, R13, 0x1c ;  /* 0x0000001c0d037836 */ /* 0x000fe20000000000 */
[----:B------:R-:W4:Y:S01]  /*29f80*/  LDC R8, c[0x0][0x22c] ;  /* 0x00008b00ff087b82 */ /* 0x000f220000000800 */
[----:B------:R-:W-:Y:S01]  /*29f90*/  ISETP.LT.AND P6, PT, R171, R14, !P2 ;  /* 0x0000000eab00720c */ /* 0x000fe200057c1270 */
[----:B------:R-:W-:Y:S01]  /*29fa0*/  @P4 STG.E.U16 desc[UR60][R30.64], R140 ;  /* 0x0000008c1e004986 */ /* 0x000fe2000c10153c */
[----:B-1----:R-:W-:-:S02]  /*29fb0*/  ISETP.LT.AND P2, PT, R170, R34, !P2 ;  /* 0x00000022aa00720c */ /* 0x002fc40005741270 */
[----:B--2---:R-:W-:-:S03]  /*29fc0*/  ISETP.LT.AND P5, PT, R171, R36, !P1 ;  /* 0x00000024ab00720c */ /* 0x004fc60004fa1270 */
[----:B------:R-:W1:Y:S01]  /*29fd0*/  LDC R14, c[0x0][0x228] ;  /* 0x00008a00ff0e7b82 */ /* 0x000e620000000800 */
[----:B---3--:R-:W-:Y:S01]  /*29fe0*/  IMAD.WIDE R32, R35, 0x2, R18 ;  /* 0x0000000223207825 */ /* 0x008fe200078e0212 */
[----:B0-----:R-:W-:-:S04]  /*29ff0*/  ISETP.LT.AND P1, PT, R170, R37, !P1 ;  /* 0x00000025aa00720c */ /* 0x001fc80004f21270 */
[----:B------:R0:W-:Y:S02]  /*2a000*/  @P3 STG.E.U16 desc[UR60][R32.64], R25 ;  /* 0x0000001920003986 */ /* 0x0001e4000c10153c */
[----:B------:R-:W2:Y:S01]  /*2a010*/  LDC R34, c[0x0][0x228] ;  /* 0x00008a00ff227b82 */ /* 0x000ea20000000800 */
[----:B----4-:R-:W-:-:S07]  /*2a020*/  ISETP.GE.AND P3, PT, R3, R10, PT ;  /* 0x0000000a0300720c */ /* 0x010fce0003f66270 */
[----:B------:R-:W3:Y:S01]  /*2a030*/  LDC R36, c[0x0][0x228] ;  /* 0x00008a00ff247b82 */ /* 0x000ee20000000800 */
[----:B0-----:R-:W-:Y:S01]  /*2a040*/  IMAD.IADD R25, R35, 0x1, R148 ;  /* 0x0000000123197824 */ /* 0x001fe200078e0294 */
[----:B------:R-:W-:-:S06]  /*2a050*/  ISETP.LT.AND P4, PT, R171, R38, !P3 ;  /* 0x00000026ab00720c */ /* 0x000fcc0005f81270 */
        /* <DEDUP_REMOVED lines=28> */
[----:B--2---:R-:W-:-:S02]  /*2a220*/  ISETP.LT.AND P2, PT, R170, R34, !P2 ;  /* 0x00000022aa00720c */ /* 0x004fc40005741270 */
[----:B---3--:R-:W-:-:S03]  /*2a230*/  ISETP.LT.AND P5, PT, R171, R36, !P1 ;  /* 0x00000024ab00720c */ /* 0x008fc60004fa1270 */
[----:B------:R-:W2:Y:S01]  /*2a240*/  LDC R14, c[0x0][0x228] ;  /* 0x00008a00ff0e7b82 */ /* 0x000ea20000000800 */
[----:B-1----:R-:W-:Y:S01]  /*2a250*/  IMAD.WIDE R32, R35, 0x2, R18 ;  /* 0x0000000223207825 */ /* 0x002fe200078e0212 */
[----:B0-----:R-:W-:-:S04]  /*2a260*/  ISETP.LT.AND P1, PT, R170, R37, !P1 ;  /* 0x00000025aa00720c */ /* 0x001fc80004f21270 */
[----:B------:R0:W-:Y:S02]  /*2a270*/  @P3 STG.E.U16 desc[UR60][R32.64], R25 ;  /* 0x0000001920003986 */ /* 0x0001e4000c10153c */
[----:B------:R-:W1:Y:S01]  /*2a280*/  LDC R34, c[0x0][0x228] ;  /* 0x00008a00ff227b82 */ /* 0x000e620000000800 */
        /* <DEDUP_REMOVED lines=24> */
[----:B--2---:R-:W-:Y:S01]  /*2a410*/  IMAD.WIDE R30, R35, 0x2, R16 ;  /* 0x00000002231e7825 */ /* 0x004fe200078e0210 */
        /* <DEDUP_REMOVED lines=8> */
[----:B---3--:R-:W-:-:S03]  /*2a4a0*/  ISETP.LT.AND P5, PT, R171, R36, !P1 ;  /* 0x00000024ab00720c */ /* 0x008fc60004fa1270 */
[----:B------:R-:W1:Y:S01]  /*2a4b0*/  LDC R14, c[0x0][0x228] ;  /* 0x00008a00ff0e7b82 */ /* 0x000e620000000800 */
[----:B--2---:R-:W-:Y:S01]  /*2a4c0*/  IMAD.WIDE R32, R35, 0x2, R18 ;  /* 0x0000000223207825 */ /* 0x004fe200078e0212 */
        /* <DEDUP_REMOVED lines=679> */
[----:B------:R-:W-:Y:S01]  /*2cf40*/  PRMT R33, R126, 0x7632, R33 ;  /* 0x000076327e217816 */ /* 0x000fe20000000021 */
[----:B------:R-:W-:-:S05]  /*2cf50*/  IMAD.IADD R35, R29, 0x1, R148 ;  /* 0x000000011d237824 */ /* 0x000fca00078e0294 */
[----:B------:R-:W4:Y:S01]  /*2cf60*/  LDC R39, c[0x0][0x228] ;  /* 0x00008a00ff277b82 */ /* 0x000f220000000800 */
[C---:B------:R-:W-:Y:S01]  /*2cf70*/  IMAD.WIDE R26, R29.reuse, 0x2, R16 ;  /* 0x000000021d1a7825 */ /* 0x040fe200078e0210 */
[----:B------:R-:W-:Y:S03]  /*2cf80*/  @P6 STG.E.U16 desc[UR60][R2.64], R61 ;  /* 0x0000003d02006986 */ /* 0x000fe6000c10153c */
[----:B------:R-:W-:Y:S01]  /*2cf90*/  IMAD.WIDE R28, R29, 0x2, R18 ;  /* 0x000000021d1c7825 */ /* 0x000fe200078e0212 */
[----:B------:R2:W-:Y:S01]  /*2cfa0*/  @P2 STG.E.U16 desc[UR60][R24.64], R31 ;  /* 0x0000001f18002986 */ /* 0x0005e2000c10153c */
[----:B------:R-:W-:Y:S02]  /*2cfb0*/  ISETP.GE.AND P2, PT, R41, R0, PT ;  /* 0x000000002900720c */ /* 0x000fe40003f46270 */
[----:B------:R-:W-:Y:S01]  /*2cfc0*/  VIADD R43, R13, 0x57 ;  /* 0x000000570d2b7836 */ /* 0x000fe20000000000 */
[----:B------:R-:W4:Y:S01]  /*2cfd0*/  LDC R0, c[0x0][0x22c] ;  /* 0x00008b00ff007b82 */ /* 0x000f220000000800 */
[----:B------:R-:W-:Y:S04]  /*2cfe0*/  @P5 STG.E.U16 desc[UR60][R26.64], R126 ;  /* 0x0000007e1a005986 */ /* 0x000fe8000c10153c */
[----:B------:R1:W-:Y:S01]  /*2cff0*/  @P1 STG.E.U16 desc[UR60][R28.64], R33 ;  /* 0x000000211c001986 */ /* 0x0003e2000c10153c */
[----:B--2---:R-:W-:Y:S01]  /*2d000*/  IMAD.WIDE R30, R35, 0x2, R16 ;  /* 0x00000002231e7825 */ /* 0x004fe200078e0210 */
[----:B------:R-:W-:-:S02]  /*2d010*/  PRMT R25, R62, 0x7632, R25 ;  /* 0x000076323e197816 */ /* 0x000fc40000000019 */
[----:B------:R-:W-:Y:S01]  /*2d020*/  ISETP.GE.AND P1, PT, R43, R8, PT ;  /* 0x000000082b00720c */ /* 0x000fe20003f26270 */
[----:B------:R-:W-:Y:S01]  /*2d030*/  VIADD R3, R13, 0x58 ;  /* 0x000000580d037836 */ /* 0x000fe20000000000 */
[----:B------:R-:W2:Y:S01]  /*2d040*/  LDC R8, c[0x0][0x22c] ;  /* 0x00008b00ff087b82 */ /* 0x000ea20000000800 */
[----:B-1----:R-:W-:Y:S01]  /*2d050*/  IMAD.WIDE R32, R35, 0x2, R18 ;  /* 0x0000000223207825 */ /* 0x002fe200078e0212 */
[----:B------:R-:W-:Y:S01]  /*2d060*/  @P4 STG.E.U16 desc[UR60][R30.64], R62 ;  /* 0x0000003e1e004986 */ /* 0x000fe2000c10153c */
[C---:B------:R-:W-:Y:S02]  /*2d070*/  ISETP.LT.AND P6, PT, R171.reuse, R14, !P2 ;  /* 0x0000000eab00720c */ /* 0x040fe400057c1270 */
[----:B------:R-:W-:Y:S01]  /*2d080*/  ISETP.LT.AND P2, PT, R170, R34, !P2 ;  /* 0x00000022aa00720c */ /* 0x000fe20005741270 */
[----:B------:R1:W-:Y:S02]  /*2d090*/  @P3 STG.E.U16 desc[UR60][R32.64], R25 ;  /* 0x0000001920003986 */ /* 0x0003e4000c10153c */
[----:B------:R-:W2:Y:S01]  /*2d0a0*/  LDC R14, c[0x0][0x228] ;  /* 0x00008a00ff0e7b82 */ /* 0x000ea20000000800 */
[----:B---3--:R-:W-:-:S02]  /*2d0b0*/  ISETP.LT.AND P5, PT, R171, R36, !P1 ;  /* 0x00000024ab00720c */ /* 0x008fc40004fa1270 */
[----:B0-----:R-:W-:Y:S02]  /*2d0c0*/  ISETP.LT.AND P1, PT, R170, R37, !P1 ;  /* 0x00000025aa00720c */ /* 0x001fe40004f21270 */
[----:B----4-:R-:W-:-:S03]  /*2d0d0*/  ISETP.GE.AND P3, PT, R3, R10, PT ;  /* 0x0000000a0300720c */ /* 0x010fc60003f66270 */
[----:B------:R-:W0:Y:S01]  /*2d0e0*/  LDC R34, c[0x0][0x228] ;  /* 0x00008a00ff227b82 */ /* 0x000e220000000800 */
[----:B-1----:R-:W-:-:S07]  /*2d0f0*/  IMAD.IADD R25, R35, 0x1, R148 ;  /* 0x0000000123197824 */ /* 0x002fce00078e0294 */
[----:B------:R-:W1:Y:S01]  /*2d100*/  LDC R36, c[0x0][0x228] ;  /* 0x00008a00ff247b82 */ /* 0x000e620000000800 */
[----:B------:R-:W-:Y:S01]  /*2d110*/  IMAD.IADD R29, R25, 0x1, R148 ;  /* 0x00000001191d7824 */ /* 0x000fe200078e0294 */
[----:B------:R-:W-:Y:S01]  /*2d120*/  ISETP.LT.AND P4, PT, R171, R38, !P3 ;  /* 0x00000026ab00720c */ /* 0x000fe20005f81270 */
[----:B------:R-:W-:-:S05]  /*2d130*/  IMAD.WIDE R2, R25, 0x2, R16 ;  /* 0x0000000219027825 */ /* 0x000fca00078e0210 */
[----:B------:R-:W3:Y:S01]  /*2d140*/  LDC R37, c[0x0][0x228] ;  /* 0x00008a00ff257b82 */ /* 0x000ee20000000800 */
[----:B------:R-:W-:Y:S01]  /*2d150*/  ISETP.LT.AND P3, PT, R170, R39, !P3 ;  /* 0x00000027aa00720c */ /* 0x000fe20005f61270 */
[----:B------:R-:W-:Y:S01]  /*2d160*/  IMAD.WIDE R24, R25, 0x2, R18 ;  /* 0x0000000219187825 */ /* 0x000fe200078e0212 */
[----:B------:R-:W-:-:S05]  /*2d170*/  PRMT R31, R127, 0x7632, R31 ;  /* 0x000076327f1f7816 */ /* 0x000fca000000001f */
[----:B------:R-:W4:Y:S01]  /*2d180*/  LDC R10, c[0x0][0x22c] ;  /* 0x00008b00ff0a7b82 */ /* 0x000f220000000800 */
[----:B------:R-:W-:Y:S01]  /*2d190*/  IMAD.IADD R35, R29, 0x1, R148 ;  /* 0x000000011d237824 */ /* 0x000fe200078e0294 */
[----:B------:R-:W-:Y:S01]  /*2d1a0*/  PRMT R33, R63, 0x7632, R33 ;  /* 0x000076323f217816 */ /* 0x000fe20000000021 */
[C---:B------:R-:W-:Y:S01]  /*2d1b0*/  IMAD.WIDE R26, R29.reuse, 0x2, R16 ;  /* 0x000000021d1a7825 */ /* 0x040fe200078e0210 */
[----:B------:R-:W-:Y:S04]  /*2d1c0*/  @P6 STG.E.U16 desc[UR60][R2.64], R127 ;  /* 0x0000007f02006986 */ /* 0x000fe8000c10153c */
[----:B------:R-:W4:Y:S01]  /*2d1d0*/  LDC R38, c[0x0][0x228] ;  /* 0x00008a00ff267b82 */ /* 0x000f220000000800 */
[----:B------:R-:W-:Y:S01]  /*2d1e0*/  IMAD.WIDE R28, R29, 0x2, R18 ;  /* 0x000000021d1c7825 */ /* 0x000fe200078e0212 */
[----:B------:R2:W-:Y:S03]  /*2d1f0*/  @P2 STG.E.U16 desc[UR60][R24.64], R31 ;  /* 0x0000001f18002986 */ /* 0x0005e6000c10153c */
[C---:B------:R-:W-:Y:S01]  /*2d200*/  VIADD R39, R13.reuse, 0x59 ;  /* 0x000000590d277836 */ /* 0x040fe20000000000 */
[----:B------:R0:W-:Y:S01]  /*2d210*/  @P5 STG.E.U16 desc[UR60][R26.64], R63 ;  /* 0x0000003f1a005986 */ /* 0x0001e2000c10153c */
[----:B------:R-:W-:-:S03]  /*2d220*/  VIADD R41, R13, 0x5a ;  /* 0x0000005a0d297836 */ /* 0x000fc60000000000 */
[----:B------:R1:W-:Y:S01]  /*2d230*/  @P1 STG.E.U16 desc[UR60][R28.64], R33 ;  /* 0x000000211c001986 */ /* 0x0003e2000c10153c */
[----:B------:R-:W-:Y:S02]  /*2d240*/  ISETP.GE.AND P2, PT, R39, R0, PT ;  /* 0x000000002700720c */ /* 0x000fe40003f46270 */
[----:B------:R-:W4:Y:S01]  /*2d250*/  LDC R0, c[0x0][0x22c] ;  /* 0x00008b00ff007b82 */ /* 0x000f220000000800 */
[----:B--2---:R-:W-:Y:S01]  /*2d260*/  IMAD.WIDE R30, R35, 0x2, R16 ;  /* 0x00000002231e7825 */ /* 0x004fe200078e0210 */
[----:B0-----:R-:W-:-:S03]  /*2d270*/  PRMT R27, R128, 0x7632, R27 ;  /* 0x00007632801b7816 */ /* 0x001fc6000000001b */
[----:B-1----:R-:W-:Y:S01]  /*2d280*/  IMAD.WIDE R32, R35, 0x2, R18 ;  /* 0x0000000223207825 */ /* 0x002fe200078e0212 */
[----:B------:R-:W-:Y:S01]  /*2d290*/  @P4 STG.E.U16 desc[UR60][R30.64], R128 ;  /* 0x000000801e004986 */ /* 0x000fe2000c10153c */
[----:B------:R-:W-:-:S03]  /*2d2a0*/  ISETP.LT.AND P4, PT, R171, R14, !P2 ;  /* 0x0000000eab00720c */ /* 0x000fc60005781270 */
[----:B------:R0:W-:Y:S01]  /*2d2b0*/  @P3 STG.E.U16 desc[UR60][R32.64], R27 ;  /* 0x0000001b20003986 */ /* 0x0001e2000c10153c */
[----:B------:R-:W-:Y:S01]  /*2d2c0*/  ISETP.GE.AND P3, PT, R41, R8, PT ;  /* 0x000000082900720c */ /* 0x000fe20003f66270 */
[----:B------:R-:W-:Y:S01]  /*2d2d0*/  VIADD R3, R13, 0x5b ;  /* 0x0000005b0d037836 */ /* 0x000fe20000000000 */
[C---:B------:R-:W-:Y:S01]  /*2d2e0*/  ISETP.LT.AND P2, PT, R170.reuse, R34, !P2 ;  /* 0x00000022aa00720c */ /* 0x040fe20005741270 */
[--C-:B------:R-:W-:Y:S01]  /*2d2f0*/  IMAD.IADD R25, R35, 0x1, R148.reuse ;  /* 0x0000000123197824 */ /* 0x100fe200078e0294 */
[----:B------:R-:W-:Y:S01]  /*2d300*/  ISETP.LT.AND P5, PT, R171, R36, !P3 ;  /* 0x00000024ab00720c */ /* 0x000fe20005fa1270 */
[----:B------:R-:W1:Y:S01]  /*2d310*/  LDC R14, c[0x0][0x228] ;  /* 0x00008a00ff0e7b82 */ /* 0x000e620000000800 */
[----:B---3--:R-:W-:Y:S02]  /*2d320*/  ISETP.LT.AND P3, PT, R170, R37, !P3 ;  /* 0x00000025aa00720c */ /* 0x008fe40005f61270 */
[----:B----4-:R-:W-:Y:S01]  /*2d330*/  ISETP.GE.AND P1, PT, R3, R10, PT ;  /* 0x0000000a0300720c */ /* 0x010fe20003f26270 */
[----:B------:R-:W-:-:S04]  /*2d340*/  IMAD.IADD R29, R25, 0x1, R148 ;  /* 0x00000001191d7824 */ /* 0x000fc800078e0294 */
[----:B------:R-:W2:Y:S01]  /*2d350*/  LDC R8, c[0x0][0x22c] ;  /* 0x00008b00ff087b82 */ /* 0x000ea20000000800 */
[----:B------:R-:W-:Y:S01]  /*2d360*/  ISETP.LT.AND P6, PT, R171, R38, !P1 ;  /* 0x00000026ab00720c */ /* 0x000fe20004fc1270 */
[----:B------:R-:W-:Y:S01]  /*2d370*/  IMAD.WIDE R2, R25, 0x2, R16 ;  /* 0x0000000219027825 */ /* 0x000fe200078e0210 */
[----:B------:R-:W-:-:S03]  /*2d380*/  PRMT R38, R64, 0x7632, R38 ;  /* 0x0000763240267816 */ /* 0x000fc60000000026 */
[----:B------:R-:W-:Y:S01]  /*2d390*/  IMAD.WIDE R24, R25, 0x2, R18 ;  /* 0x0000000219187825 */ /* 0x000fe200078e0212 */
[----:B------:R-:W-:Y:S01]  /*2d3a0*/  PRMT R39, R129, 0x7632, R39 ;  /* 0x0000763281277816 */ /* 0x000fe20000000027 */
[----:B0-----:R-:W0:Y:S02]  /*2d3b0*/  LDC R32, c[0x0][0x228] ;  /* 0x00008a00ff207b82 */ /* 0x001e240000000800 */
[C---:B------:R-:W-:Y:S02]  /*2d3c0*/  IMAD.IADD R33, R29.reuse, 0x1, R148 ;  /* 0x000000011d217824 */ /* 0x040fe400078e0294 */
[C---:B------:R-:W-:Y:S01]  /*2d3d0*/  IMAD.WIDE R26, R29.reuse, 0x2, R16 ;  /* 0x000000021d1a7825 */ /* 0x040fe200078e0210 */
[----:B------:R3:W-:Y:S03]  /*2d3e0*/  @P4 STG.E.U16 desc[UR60][R2.64], R64 ;  /* 0x0000004002004986 */ /* 0x0007e6000c10153c */
[----:B------:R-:W4:Y:S01]  /*2d3f0*/  LDC R34, c[0x0][0x228] ;  /* 0x00008a00ff227b82 */ /* 0x000f220000000800 */
[----:B------:R-:W-:Y:S01]  /*2d400*/  IMAD.WIDE R28, R29, 0x2, R18 ;  /* 0x000000021d1c7825 */ /* 0x000fe200078e0212 */
[----:B------:R-:W-:Y:S03]  /*2d410*/  @P2 STG.E.U16 desc[UR60][R24.64], R38 ;  /* 0x0000002618002986 */ /* 0x000fe6000c10153c */
[----:B------:R-:W-:-:S03]  /*2d420*/  VIADD R37, R13, 0x5c ;  /* 0x0000005c0d257836 */ /* 0x000fc60000000000 */
[----:B------:R-:W4:Y:S01]  /*2d430*/  LDC R10, c[0x0][0x22c] ;  /* 0x00008b00ff0a7b82 */ /* 0x000f220000000800 */
[----:B------:R-:W-:Y:S04]  /*2d440*/  @P5 STG.E.U16 desc[UR60][R26.64], R129 ;  /* 0x000000811a005986 */ /* 0x000fe8000c10153c */
[----:B------:R-:W-:Y:S01]  /*2d450*/  @P3 STG.E.U16 desc[UR60][R28.64], R39 ;  /* 0x000000271c003986 */ /* 0x000fe2000c10153c */
[----:B------:R-:W-:Y:S02]  /*2d460*/  ISETP.GE.AND P3, PT, R37, R0, PT ;  /* 0x000000002500720c */ /* 0x000fe40003f66270 */
[----:B------:R-:W4:Y:S01]  /*2d470*/  LDC R35, c[0x0][0x228] ;  /* 0x00008a00ff237b82 */ /* 0x000f220000000800 */
[----:B---3--:R-:W-:-:S07]  /*2d480*/  VIADD R3, R13, 0x5d ;  /* 0x0000005d0d037836 */ /* 0x008fce0000000000 */
[----:B------:R-:W3:Y:S08]  /*2d490*/  LDC R36, c[0x0][0x228] ;  /* 0x00008a00ff247b82 */ /* 0x000ef00000000800 */
[----:B------:R-:W3:Y:S01]  /*2d4a0*/  LDC R37, c[0x0][0x228] ;  /* 0x00008a00ff257b82 */ /* 0x000ee20000000800 */
[----:B-1----:R-:W-:Y:S01]  /*2d4b0*/  ISETP.LT.AND P1, PT, R170, R14, !P1 ;  /* 0x0000000eaa00720c */ /* 0x002fe20004f21270 */
[----:B------:R-:W-:Y:S01]  /*2d4c0*/  IMAD.WIDE R30, R33, 0x2, R16 ;  /* 0x00000002211e7825 */ /* 0x000fe200078e0210 */
[----:B--2---:R-:W-:-:S03]  /*2d4d0*/  ISETP.GE.AND P4, PT, R3, R8, PT ;  /* 0x000000080300720c */ /* 0x004fc60003f86270 */
[----:B------:R-:W-:Y:S02]  /*2d4e0*/  VIADD R3, R13, 0x5e ;  /* 0x0000005e0d037836 */ /* 0x000fe40000000000 */
[----:B------:R-:W1:Y:S01]  /*2d4f0*/  LDC R0, c[0x0][0x22c] ;  /* 0x00008b00ff007b82 */ /* 0x000e620000000800 */
[----:B0-----:R-:W-:Y:S01]  /*2d500*/  ISETP.LT.AND P5, PT, R171, R32, !P3 ;  /* 0x00000020ab00720c */ /* 0x001fe20005fa1270 */
[----:B------:R0:W-:Y:S01]  /*2d510*/  @P6 STG.E.U16 desc[UR60][R30.64], R65 ;  /* 0x000000411e006986 */ /* 0x0001e2000c10153c */
[----:B----4-:R-:W-:Y:S02]  /*2d520*/  ISETP.LT.AND P3, PT, R170, R34, !P3 ;  /* 0x00000022aa00720c */ /* 0x010fe40005f61270 */
[----:B------:R-:W-:-:S03]  /*2d530*/  ISETP.GE.AND P2, PT, R3, R10, PT ;  /* 0x0000000a0300720c */ /* 0x000fc60003f46270 */
[----:B------:R-:W2:Y:S01]  /*2d540*/  LDC R8, c[0x0][0x22c] ;  /* 0x00008b00ff087b82 */ /* 0x000ea20000000800 */
[----:B------:R-:W-:-:S07]  /*2d550*/  IMAD.WIDE R2, R33, 0x2, R18 ;  /* 0x0000000221027825 */ /* 0x000fce00078e0212 */
[----:B------:R-:W4:Y:S01]  /*2d560*/  LDC R14, c[0x0][0x228] ;  /* 0x00008a00ff0e7b82 */ /* 0x000f220000000800 */
[----:B0-----:R-:W-:Y:S01]  /*2d570*/  PRMT R65, R65, 0x7632, R65 ;  /* 0x0000763241417816 */ /* 0x001fe20000000041 */
[----:B------:R-:W-:Y:S01]  /*2d580*/  IMAD.IADD R27, R33, 0x1, R148 ;  /* 0x00000001211b7824 */ /* 0x000fe200078e0294 */
[----:B------:R-:W-:-:S05]  /*2d590*/  ISETP.LT.AND P6, PT, R171, R35, !P4 ;  /* 0x00000023ab00720c */ /* 0x000fca00067c1270 */
[----:B------:R-:W0:Y:S01]  /*2d5a0*/  LDC R32, c[0x0][0x228] ;  /* 0x00008a00ff207b82 */ /* 0x000e220000000800 */
[----:B---3--:R-:W-:Y:S01]  /*2d5b0*/  ISETP.LT.AND P4, PT, R170, R36, !P4 ;  /* 0x00000024aa00720c */ /* 0x008fe20006781270 */
[----:B------:R3:W-:Y:S01]  /*2d5c0*/  @P1 STG.E.U16 desc[UR60][R2.64], R65 ;  /* 0x0000004102001986 */ /* 0x0007e2000c10153c */
[----:B------:R-:W-:Y:S01]  /*2d5d0*/  IMAD.WIDE R24, R27, 0x2, R16 ;  /* 0x000000021b187825 */ /* 0x000fe200078e0210 */
[----:B------:R-:W-:-:S04]  /*2d5e0*/  ISETP.LT.AND P1, PT, R171, R37, !P2 ;  /* 0x00000025ab00720c */ /* 0x000fc80005721270 */
[----:B------:R-:W0:Y:S01]  /*2d5f0*/  LDC R10, c[0x0][0x228] ;  /* 0x00008a00ff0a7b82 */ /* 0x000e220000000800 */
[C---:B------:R-:W-:Y:S01]  /*2d600*/  IMAD.IADD R31, R27.reuse, 0x1, R148 ;  /* 0x000000011b1f7824 */ /* 0x040fe200078e0294 */
[----:B------:R-:W-:Y:S01]  /*2d610*/  PRMT R36, R130, 0x7632, R36 ;  /* 0x0000763282247816 */ /* 0x000fe20000000024 */
[----:B------:R-:W-:-:S05]  /*2d620*/  IMAD.WIDE R26, R27, 0x2, R18 ;  /* 0x000000021b1a7825 */ /* 0x000fca00078e0212 */
[----:B------:R-:W0:Y:S01]  /*2d630*/  LDC R34, c[0x0][0x228] ;  /* 0x00008a00ff227b82 */ /* 0x000e220000000800 */
[C---:B------:R-:W-:Y:S01]  /*2d640*/  IMAD.IADD R33, R31.reuse, 0x1, R148 ;  /* 0x000000011f217824 */ /* 0x040fe200078e0294 */
[----:B------:R-:W-:Y:S06]  /*2d650*/  @P5 STG.E.U16 desc[UR60][R24.64], R130 ;  /* 0x0000008218005986 */ /* 0x000fec000c10153c */
[----:B------:R-:W0:Y:S01]  /*2d660*/  LDC R35, c[0x0][0x228] ;  /* 0x00008a00ff237b82 */ /* 0x000e220000000800 */
[----:B------:R-:W-:Y:S01]  /*2d670*/  IMAD.WIDE R28, R31, 0x2, R16 ;  /* 0x000000021f1c7825 */ /* 0x000fe200078e0210 */
[----:B------:R1:W-:Y:S03]  /*2d680*/  @P3 STG.E.U16 desc[UR60][R26.64], R36 ;  /* 0x000000241a003986 */ /* 0x0003e6000c10153c */
[----:B------:R-:W-:-:S02]  /*2d690*/  VIADD R37, R13, 0x5f ;  /* 0x0000005f0d257836 */ /* 0x000fc40000000000 */
[----:B------:R-:W-:Y:S01]  /*2d6a0*/  IMAD.WIDE R30, R31, 0x2, R18 ;  /* 0x000000021f1e7825 */ /* 0x000fe200078e0212 */
[----:B------:R0:W-:Y:S03]  /*2d6b0*/  @P6 STG.E.U16 desc[UR60][R28.64], R66 ;  /* 0x000000421c006986 */ /* 0x0001e6000c10153c */
[----:B---3--:R-:W-:Y:S01]  /*2d6c0*/  IMAD.WIDE R2, R33, 0x2, R16 ;  /* 0x0000000221027825 */ /* 0x008fe200078e0210 */
[----:B-1----:R-:W-:-:S03]  /*2d6d0*/  PRMT R27, R66, 0x7632, R27 ;  /* 0x00007632421b7816 */ /* 0x002fc6000000001b */
[----:B------:R-:W-:Y:S01]  /*2d6e0*/  VIADD R25, R13, 0x60 ;  /* 0x000000600d197836 */ /* 0x000fe20000000000 */
[----:B------:R-:W-:Y:S01]  /*2d6f0*/  ISETP.GE.AND P3, PT, R37, R0, PT ;  /* 0x000000002500720c */ /* 0x000fe20003f66270 */
[----:B------:R-:W1:Y:S01]  /*2d700*/  LDC R36, c[0x0][0x228] ;  /* 0x00008a00ff247b82 */ /* 0x000e620000000800 */
[----:B------:R3:W-:Y:S02]  /*2d710*/  @P4 STG.E.U16 desc[UR60][R30.64], R27 ;  /* 0x0000001b1e004986 */ /* 0x0007e4000c10153c */
[----:B----4-:R-:W-:Y:S02]  /*2d720*/  ISETP.LT.AND P4, PT, R171, R14, !P3 ;  /* 0x0000000eab00720c */ /* 0x010fe40005f81270 */
[----:B------:R4:W-:Y:S03]  /*2d730*/  @P1 STG.E.U16 desc[UR60][R2.64], R131 ;  /* 0x0000008302001986 */ /* 0x0009e6000c10153c */
[----:B------:R-:W1:Y:S01]  /*2d740*/  LDC R0, c[0x0][0x22c] ;  /* 0x00008b00ff007b82 */ /* 0x000e620000000800 */
[----:B--2---:R-:W-:-:S02]  /*2d750*/  ISETP.GE.AND P1, PT, R25, R8, PT ;  /* 0x000000081900720c */ /* 0x004fc40003f26270 */
[----:B0-----:R-:W-:-:S05]  /*2d760*/  ISETP.LT.AND P3, PT, R170, R32, !P3 ;  /* 0x00000020aa00720c */ /* 0x001fca0005f61270 */
[----:B------:R-:W0:Y:S01]  /*2d770*/  LDC R8, c[0x0][0x22c] ;  /* 0x00008b00ff087b82 */ /* 0x000e220000000800 */
[----:B------:R-:W-:-:S07]  /*2d780*/  ISETP.LT.AND P2, PT, R170, R10, !P2 ;  /* 0x0000000aaa00720c */ /* 0x000fce0005741270 */
[----:B------:R-:W2:Y:S01]  /*2d790*/  LDC R14, c[0x0][0x228] ;  /* 0x00008a00ff0e7b82 */ /* 0x000ea20000000800 */
[----:B------:R-:W-:-:S07]  /*2d7a0*/  ISETP.LT.AND P5, PT, R171, R34, !P1 ;  /* 0x00000022ab00720c */ /* 0x000fce0004fa1270 */
[----:B------:R-:W2:Y:S01]  /*2d7b0*/  LDC R32, c[0x0][0x228] ;  /* 0x00008a00ff207b82 */ /* 0x000ea20000000800 */
[----:B------:R-:W-:Y:S01]  /*2d7c0*/  ISETP.LT.AND P1, PT, R170, R35, !P1 ;  /* 0x00000023aa00720c */ /* 0x000fe20004f21270 */
[----:B------:R-:W-:-:S06]  /*2d7d0*/  IMAD.IADD R29, R33, 0x1, R148 ;  /* 0x00000001211d7824 */ /* 0x000fcc00078e0294 */
[----:B------:R-:W2:Y:S01]  /*2d7e0*/  LDC R10, c[0x0][0x22c] ;  /* 0x00008b00ff0a7b82 */ /* 0x000ea20000000800 */
[----:B---3--:R-:W-:Y:S01]  /*2d7f0*/  PRMT R31, R131, 0x7632, R31 ;  /* 0x00007632831f7816 */ /* 0x008fe2000000001f */
[----:B----4-:R-:W-:-:S06]  /*2d800*/  IMAD.WIDE R2, R33, 0x2, R18 ;  /* 0x0000000221027825 */ /* 0x010fcc00078e0212 */
[----:B------:R-:W3:Y:S01]  /*2d810*/  LDC R34, c[0x0][0x228] ;  /* 0x00008a00ff227b82 */ /* 0x000ee20000000800 */
[----:B------:R-:W-:-:S07]  /*2d820*/  IMAD.IADD R33, R29, 0x1, R148 ;  /* 0x000000011d217824 */ /* 0x000fce00078e0294 */
[----:B------:R-:W4:Y:S01]  /*2d830*/  LDC R35, c[0x0][0x228] ;  /* 0x00008a00ff237b82 */ /* 0x000f220000000800 */
[----:B------:R-:W-:Y:S01]  /*2d840*/  VIADD R37, R13, 0x61 ;  /* 0x000000610d257836 */ /* 0x000fe20000000000 */
[----:B------:R-:W-:Y:S01]  /*2d850*/  PRMT R38, R67, 0x7632, R38 ;  /* 0x0000763243267816 */ /* 0x000fe20000000026 */
[C---:B------:R-:W-:Y:S01]  /*2d860*/  IMAD.WIDE R24, R29.reuse, 0x2, R16 ;  /* 0x000000021d187825 */ /* 0x040fe200078e0210 */
[----:B------:R0:W-:Y:S03]  /*2d870*/  @P2 STG.E.U16 desc[UR60][R2.64], R31 ;  /* 0x0000001f02002986 */ /* 0x0001e6000c10153c */
[----:B------:R-:W-:Y:S01]  /*2d880*/  IMAD.WIDE R26, R29, 0x2, R18 ;  /* 0x000000021d1a7825 */ /* 0x000fe200078e0212 */
[----:B-1----:R-:W-:Y:S01]  /*2d890*/  ISETP.GE.AND P2, PT, R37, R0, PT ;  /* 0x000000002500720c */ /* 0x002fe20003f46270 */
[----:B------:R1:W-:Y:S01]  /*2d8a0*/  @P4 STG.E.U16 desc[UR60][R24.64], R67 ;  /* 0x0000004318004986 */ /* 0x0003e2000c10153c */
[----:B------:R-:W4:Y:S01]  /*2d8b0*/  LDC R0, c[0x0][0x22c] ;  /* 0x00008b00ff007b82 */ /* 0x000f220000000800 */
[----:B------:R-:W-:-:S04]  /*2d8c0*/  IMAD.WIDE R28, R33, 0x2, R16 ;  /* 0x00000002211c7825 */ /* 0x000fc800078e0210 */
[----:B0-----:R-:W-:Y:S01]  /*2d8d0*/  VIADD R3, R13, 0x62 ;  /* 0x000000620d037836 */ /* 0x001fe20000000000 */
[----:B------:R-:W-:Y:S01]  /*2d8e0*/  @P3 STG.E.U16 desc[UR60][R26.64], R38 ;  /* 0x000000261a003986 */ /* 0x000fe2000c10153c */
[----:B------:R-:W-:Y:S01]  /*2d8f0*/  IMAD.WIDE R30, R33, 0x2, R18 ;  /* 0x00000002211e7825 */ /* 0x000fe200078e0212 */
[----:B-1----:R-:W-:Y:S02]  /*2d900*/  PRMT R25, R132, 0x7632, R25 ;  /* 0x0000763284197816 */ /* 0x002fe40000000019 */
[----:B------:R-:W-:Y:S01]  /*2d910*/  @P5 STG.E.U16 desc[UR60][R28.64], R132 ;  /* 0x000000841c005986 */ /* 0x000fe2000c10153c */
[----:B------:R-:W-:Y:S01]  /*2d920*/  ISETP.GE.AND P3, PT, R3, R8, PT ;  /* 0x000000080300720c */ /* 0x000fe20003f66270 */
[----:B------:R-:W-:Y:S01]  /*2d930*/  VIADD R3, R13, 0x63 ;  /* 0x000000630d037836 */ /* 0x000fe20000000000 */
[----:B--2---:R-:W-:Y:S01]  /*2d940*/  ISETP.LT.AND P5, PT, R171, R14, !P2 ;  /* 0x0000000eab00720c */ /* 0x004fe200057a1270 */
[----:B------:R-:W0:Y:S01]  /*2d950*/  LDC R8, c[0x0][0x22c] ;  /* 0x00008b00ff087b82 */ /* 0x000e220000000800 */
[----:B------:R-:W-:Y:S01]  /*2d960*/  ISETP.LT.AND P2, PT, R170, R32, !P2 ;  /* 0x00000020aa00720c */ /* 0x000fe20005741270 */
[----:B------:R1:W-:Y:S01]  /*2d970*/  @P1 STG.E.U16 desc[UR60][R30.64], R25 ;  /* 0x000000191e001986 */ /* 0x0003e2000c10153c */
[----:B------:R-:W-:Y:S01]  /*2d980*/  IMAD.IADD R33, R33, 0x1, R148 ;  /* 0x0000000121217824 */ /* 0x000fe200078e0294 */
[----:B------:R-:W-:-:S04]  /*2d990*/  ISETP.GE.AND P1, PT, R3, R10, PT ;  /* 0x0000000a0300720c */ /* 0x000fc80003f26270 */
[----:B------:R-:W2:Y:S01]  /*2d9a0*/  LDC R14, c[0x0][0x228] ;  /* 0x00008a00ff0e7b82 */ /* 0x000ea20000000800 */
[----:B---3--:R-:W-:Y:S01]  /*2d9b0*/  ISETP.LT.AND P4, PT, R171, R34, !P3 ;  /* 0x00000022ab00720c */ /* 0x008fe20005f81270 */
[----:B------:R-:W-:Y:S01]  /*2d9c0*/  IMAD.WIDE R2, R33, 0x2, R16 ;  /* 0x0000000221027825 */ /* 0x000fe200078e0210 */
[----:B----4-:R-:W-:-:S05]  /*2d9d0*/  ISETP.LT.AND P3, PT, R170, R35, !P3 ;  /* 0x00000023aa00720c */ /* 0x010fca0005f61270 */
[----:B------:R-:W3:Y:S01]  /*2d9e0*/  LDC R32, c[0x0][0x228] ;  /* 0x00008a00ff207b82 */ /* 0x000ee20000000800 */
[----:B-1----:R-:W-:Y:S01]  /*2d9f0*/  IMAD.WIDE R24, R33, 0x2, R18 ;  /* 0x0000000221187825 */ /* 0x002fe200078e0212 */
[----:B------:R-:W-:-:S06]  /*2da00*/  PRMT R27, R68, 0x7632, R27 ;  /* 0x00007632441b7816 */ /* 0x000fcc000000001b */
[----:B------:R-:W1:Y:S01]  /*2da10*/  LDC R10, c[0x0][0x228] ;  /* 0x00008a00ff0a7b82 */ /* 0x000e620000000800 */
[--C-:B------:R-:W-:Y:S01]  /*2da20*/  IMAD.IADD R29, R33, 0x1, R148.reuse ;  /* 0x00000001211d7824 */ /* 0x100fe200078e0294 */
[----:B------:R-:W-:Y:S01]  /*2da30*/  @P5 STG.E.U16 desc[UR60][R2.64], R68 ;  /* 0x0000004402005986 */ /* 0x000fe2000c10153c */
[----:B------:R-:W-:Y:S02]  /*2da40*/  ISETP.LT.AND P5, PT, R171, R36, !P1 ;  /* 0x00000024ab00720c */ /* 0x000fe40004fa1270 */
[----:B------:R-:W-:Y:S01]  /*2da50*/  IMAD.IADD R31, R29, 0x1, R148 ;  /* 0x000000011d1f7824 */ /* 0x000fe200078e0294 */
[----:B------:R4:W-:Y:S02]  /*2da60*/  @P2 STG.E.U16 desc[UR60][R24.64], R27 ;  /* 0x0000001b18002986 */ /* 0x0009e4000c10153c */
[----:B------:R-:W1:Y:S01]  /*2da70*/  LDC R30, c[0x0][0x228] ;  /* 0x00008a00ff1e7b82 */ /* 0x000e620000000800 */
[C---:B------:R-:W-:Y:S02]  /*2da80*/  VIADD R35, R13.reuse, 0x64 ;  /* 0x000000640d237836 */ /* 0x040fe40000000000 */
[----:B------:R-:W-:-:S05]  /*2da90*/  VIADD R37, R13, 0x65 ;  /* 0x000000650d257836 */ /* 0x000fca0000000000 */
[----:B------:R-:W1:Y:S01]  /*2daa0*/  LDC R33, c[0x0][0x228] ;  /* 0x00008a00ff217b82 */ /* 0x000e620000000800 */
[----:B----4-:R-:W-:Y:S01]  /*2dab0*/  IMAD.WIDE R26, R29, 0x2, R16 ;  /* 0x000000021d1a7825 */ /* 0x010fe200078e0210 */
[----:B------:R-:W-:-:S03]  /*2dac0*/  PRMT R25, R133, 0x7632, R25 ;  /* 0x0000763285197816 */ /* 0x000fc60000000019 */
[----:B------:R-:W-:Y:S01]  /*2dad0*/  IMAD.WIDE R28, R29, 0x2, R18 ;  /* 0x000000021d1c7825 */ /* 0x000fe200078e0212 */
[----:B------:R-:W-:Y:S01]  /*2dae0*/  @P4 STG.E.U16 desc[UR60][R26.64], R133 ;  /* 0x000000851a004986 */ /* 0x000fe2000c10153c */
[----:B0-----:R-:W-:Y:S01]  /*2daf0*/  ISETP.GE.AND P2, PT, R37, R8, PT ;  /* 0x000000082500720c */ /* 0x001fe20003f46270 */
[----:B------:R-:W0:Y:S01]  /*2db00*/  LDC R34, c[0x0][0x228] ;  /* 0x00008a00ff227b82 */ /* 0x000e220000000800 */
[----:B------:R-:W-:Y:S01]  /*2db10*/  IMAD.WIDE R2, R31, 0x2, R16 ;  /* 0x000000021f027825 */ /* 0x000fe200078e0210 */
[----:B------:R-:W-:Y:S01]  /*2db20*/  @P3 STG.E.U16 desc[UR60][R28.64], R25 ;  /* 0x000000191c003986 */ /* 0x000fe2000c10153c */
[----:B------:R-:W-:-:S05]  /*2db30*/  ISETP.GE.AND P3, PT, R35, R0, PT ;  /* 0x000000002300720c */ /* 0x000fca0003f66270 */
[----:B------:R-:W4:Y:S01]  /*2db40*/  LDC R0, c[0x0][0x22c] ;  /* 0x00008b00ff007b82 */ /* 0x000f220000000800 */
[----:B------:R1:W-:Y:S01]  /*2db50*/  @P5 STG.E.U16 desc[UR60][R2.64], R69 ;  /* 0x0000004502005986 */ /* 0x0003e2000c10153c */
[C---:B--2---:R-:W-:Y:S02]  /*2db60*/  ISETP.LT.AND P4, PT, R171.reuse, R14, !P3 ;  /* 0x0000000eab00720c */ /* 0x044fe40005f81270 */
[----:B---3--:R-:W-:Y:S02]  /*2db70*/  ISETP.LT.AND P5, PT, R171, R32, !P2 ;  /* 0x00000020ab00720c */ /* 0x008fe400057a1270 */
[C---:B-1----:R-:W-:Y:S02]  /*2db80*/  ISETP.LT.AND P1, PT, R170.reuse, R10, !P1 ;  /* 0x0000000aaa00720c */ /* 0x042fe40004f21270 */
[----:B------:R-:W1:Y:S08]  /*2db90*/  LDC R14, c[0x0][0x228] ;  /* 0x00008a00ff0e7b82 */ /* 0x000e700000000800 */
[----:B------:R-:W2:Y:S08]  /*2dba0*/  LDC R8, c[0x0][0x22c] ;  /* 0x00008b00ff087b82 */ /* 0x000eb00000000800 */
[----:B------:R-:W3:Y:S01]  /*2dbb0*/  LDC R32, c[0x0][0x228] ;  /* 0x00008a00ff207b82 */ /* 0x000ee20000000800 */
[----:B------:R-:W-:Y:S01]  /*2dbc0*/  ISETP.LT.AND P3, PT, R170, R30, !P3 ;  /* 0x0000001eaa00720c */ /* 0x000fe20005f61270 */
[----:B------:R-:W-:Y:S01]  /*2dbd0*/  IMAD.WIDE R2, R31, 0x2, R18 ;  /* 0x000000021f027825 */ /* 0x000fe200078e0212 */
[----:B------:R-:W-:-:S05]  /*2dbe0*/  PRMT R38, R69, 0x7632, R38 ;  /* 0x0000763245267816 */ /* 0x000fca0000000026 */
[----:B------:R-:W0:Y:S01]  /*2dbf0*/  LDC R10, c[0x0][0x22c] ;  /* 0x00008b00ff0a7b82 */ /* 0x000e220000000800 */
[----:B------:R-:W-:-:S07]  /*2dc00*/  IMAD.IADD R29, R31, 0x1, R148 ;  /* 0x000000011f1d7824 */ /* 0x000fce00078e0294 */
[----:B------:R-:W0:Y:S01]  /*2dc10*/  LDC R35, c[0x0][0x228] ;  /* 0x00008a00ff237b82 */ /* 0x000e220000000800 */
[----:B------:R1:W-:Y:S01]  /*2dc20*/  @P1 STG.E.U16 desc[UR60][R2.64], R38 ;  /* 0x0000002602001986 */ /* 0x0003e2000c10153c */
[----:B------:R-:W-:Y:S01]  /*2dc30*/  VIADD R37, R13, 0x66 ;  /* 0x000000660d257836 */ /* 0x000fe20000000000 */
[----:B------:R-:W-:Y:S01]  /*2dc40*/  ISETP.LT.AND P1, PT, R170, R33, !P2 ;  /* 0x00000021aa00720c */ /* 0x000fe20005721270 */
[----:B------:R-:W-:Y:S01]  /*2dc50*/  IMAD.WIDE R24, R29, 0x2, R16 ;  /* 0x000000021d187825 */ /* 0x000fe200078e0210 */
[----:B------:R-:W-:-:S03]  /*2dc60*/  PRMT R31, R134, 0x7632, R31 ;  /* 0x00007632861f7816 */ /* 0x000fc6000000001f */
[----:B------:R-:W-:Y:S01]  /*2dc70*/  IMAD.WIDE R26, R29, 0x2, R18 ;  /* 0x000000021d1a7825 */ /* 0x000fe200078e0212 */
[----:B----4-:R-:W-:Y:S01]  /*2dc80*/  ISETP.GE.AND P2, PT, R37, R0, PT ;  /* 0x000000002500720c */ /* 0x010fe20003f46270 */
[----:B------:R-:W4:Y:S02]  /*2dc90*/  LDC R36, c[0x0][0x228] ;  /* 0x00008a00ff247b82 */ /* 0x000f240000000800 */
[----:B------:R-:W-:Y:S02]  /*2dca0*/  IMAD.IADD R33, R29, 0x1, R148 ;  /* 0x000000011d217824 */ /* 0x000fe400078e0294 */
[----:B-1----:R-:W-:Y:S01]  /*2dcb0*/  VIADD R3, R13, 0x67 ;  /* 0x000000670d037836 */ /* 0x002fe20000000000 */
[----:B------:R1:W-:Y:S01]  /*2dcc0*/  @P4 STG.E.U16 desc[UR60][R24.64], R134 ;  /* 0x0000008618004986 */ /* 0x0003e2000c10153c */
[----:B------:R-:W-:Y:S02]  /*2dcd0*/  IMAD.WIDE R28, R33, 0x2, R16 ;  /* 0x00000002211c7825 */ /* 0x000fe400078e0210 */
[----:B------:R-:W4:Y:S01]  /*2dce0*/  LDC R0, c[0x0][0x22c] ;  /* 0x00008b00ff007b82 */ /* 0x000f220000000800 */
[----:B------:R1:W-:Y:S01]  /*2dcf0*/  @P3 STG.E.U16 desc[UR60][R26.64], R31 ;  /* 0x0000001f1a003986 */ /* 0x0003e2000c10153c */
[----:B--2---:R-:W-:Y:S01]  /*2dd00*/  ISETP.GE.AND P3, PT, R3, R8, PT ;  /* 0x000000080300720c */ /* 0x004fe20003f66270 */
[----:B------:R-:W-:Y:S01]  /*2dd10*/  VIADD R3, R13, 0x68 ;  /* 0x000000680d037836 */ /* 0x000fe20000000000 */
[----:B------:R-:W-:-:S02]  /*2dd20*/  ISETP.LT.AND P4, PT, R171, R14, !P2 ;  /* 0x0000000eab00720c */ /* 0x000fc40005781270 */
[----:B---3--:R-:W-:Y:S02]  /*2dd30*/  ISETP.LT.AND P2, PT, R170, R32, !P2 ;  /* 0x00000020aa00720c */ /* 0x008fe40005741270 */
[----:B------:R-:W2:Y:S01]  /*2dd40*/  LDC R14, c[0x0][0x228] ;  /* 0x00008a00ff0e7b82 */ /* 0x000ea20000000800 */
[----:B-1----:R-:W-:Y:S01]  /*2dd50*/  PRMT R25, R70, 0x7632, R25 ;  /* 0x0000763246197816 */ /* 0x002fe20000000019 */
[----:B------:R-:W-:Y:S01]  /*2dd60*/  IMAD.WIDE R30, R33, 0x2, R18 ;  /* 0x00000002211e7825 */ /* 0x000fe200078e0212 */
[----:B------:R1:W-:Y:S01]  /*2dd70*/  @P5 STG.E.U16 desc[UR60][R28.64], R70 ;  /* 0x000000461c005986 */ /* 0x0003e2000c10153c */
[----:B------:R-:W-:-:S04]  /*2dd80*/  PRMT R27, R135, 0x7632, R27 ;  /* 0x00007632871b7816 */ /* 0x000fc8000000001b */
[----:B------:R-:W3:Y:S01]  /*2dd90*/  LDC R8, c[0x0][0x22c] ;  /* 0x00008b00ff087b82 */ /* 0x000ee20000000800 */
[----:B------:R-:W-:Y:S01]  /*2dda0*/  IMAD.IADD R33, R33, 0x1, R148 ;  /* 0x0000000121217824 */ /* 0x000fe200078e0294 */
[----:B------:R1:W-:Y:S01]  /*2ddb0*/  @P1 STG.E.U16 desc[UR60][R30.64], R25 ;  /* 0x000000191e001986 */ /* 0x0003e2000c10153c */
[----:B0-----:R-:W-:Y:S02]  /*2ddc0*/  ISETP.GE.AND P1, PT, R3, R10, PT ;  /* 0x0000000a0300720c */ /* 0x001fe40003f26270 */
[----:B------:R-:W-:Y:S01]  /*2ddd0*/  ISETP.LT.AND P5, PT, R171, R34, !P3 ;  /* 0x00000022ab00720c */ /* 0x000fe20005fa1270 */
[C---:B------:R-:W-:Y:S01]  /*2dde0*/  IMAD.WIDE R2, R33.reuse, 0x2, R16 ;  /* 0x0000000221027825 */ /* 0x040fe200078e0210 */
[----:B------:R-:W-:Y:S01]  /*2ddf0*/  ISETP.LT.AND P3, PT, R170, R35, !P3 ;  /* 0x00000023aa00720c */ /* 0x000fe20005f61270 */
[----:B------:R-:W0:Y:S02]  /*2de00*/  LDC R10, c[0x0][0x228] ;  /* 0x00008a00ff0a7b82 */ /* 0x000e240000000800 */
[----:B-1----:R-:W-:-:S02]  /*2de10*/  IMAD.IADD R29, R33, 0x1, R148 ;  /* 0x00000001211d7824 */ /* 0x002fc400078e0294 */
[----:B------:R-:W-:-:S04]  /*2de20*/  IMAD.WIDE R24, R33, 0x2, R18 ;  /* 0x0000000221187825 */ /* 0x000fc800078e0212 */
[----:B------:R-:W1:Y:S01]  /*2de30*/  LDC R32, c[0x0][0x228] ;  /* 0x00008a00ff207b82 */ /* 0x000e620000000800 */
[----:B------:R4:W-:Y:S01]  /*2de40*/  @P4 STG.E.U16 desc[UR60][R2.64], R135 ;  /* 0x0000008702004986 */ /* 0x0009e2000c10153c */
[----:B------:R-:W-:-:S03]  /*2de50*/  IMAD.IADD R33, R29, 0x1, R148 ;  /* 0x000000011d217824 */ /* 0x000fc600078e0294 */
[----:B------:R2:W-:Y:S03]  /*2de60*/  @P2 STG.E.U16 desc[UR60][R24.64], R27 ;  /* 0x0000001b18002986 */ /* 0x0005e6000c10153c */
[----:B------:R-:W1:Y:S01]  /*2de70*/  LDC R34, c[0x0][0x228] ;  /* 0x00008a00ff227b82 */ /* 0x000e620000000800 */
[----:B------:R-:W-:Y:S01]  /*2de80*/  VIADD R35, R13, 0x69 ;  /* 0x000000690d237836 */ /* 0x000fe20000000000 */
[----:B----4-:R-:W-:-:S06]  /*2de90*/  PRMT R3, R71, 0x7632, R3 ;  /* 0x0000763247037816 */ /* 0x010fcc0000000003 */
[----:B------:R-:W4:Y:S01]  /*2dea0*/  LDC R37, c[0x0][0x228] ;  /* 0x00008a00ff257b82 */ /* 0x000f220000000800 */
[----:B--2---:R-:W-:-:S04]  /*2deb0*/  IMAD.WIDE R26, R29, 0x2, R16 ;  /* 0x000000021d1a7825 */ /* 0x004fc800078e0210 */
[----:B------:R-:W-:Y:S01]  /*2dec0*/  IMAD.WIDE R28, R29, 0x2, R18 ;  /* 0x000000021d1c7825 */ /* 0x000fe200078e0212 */
[----:B------:R2:W-:Y:S04]  /*2ded0*/  @P5 STG.E.U16 desc[UR60][R26.64], R71 ;  /* 0x000000471a005986 */ /* 0x0005e8000c10153c */
[----:B------:R2:W-:Y:S01]  /*2dee0*/  @P3 STG.E.U16 desc[UR60][R28.64], R3 ;  /* 0x000000031c003986 */ /* 0x0005e2000c10153c */
[----:B------:R-:W-:Y:S02]  /*2def0*/  ISETP.GE.AND P3, PT, R35, R0, PT ;  /* 0x000000002300720c */ /* 0x000fe40003f66270 */
[----:B------:R-:W4:Y:S01]  /*2df00*/  LDC R0, c[0x0][0x22c] ;  /* 0x00008b00ff007b82 */ /* 0x000f220000000800 */
[----:B------:R-:W-:Y:S01]  /*2df10*/  VIADD R39, R13, 0x6a ;  /* 0x0000006a0d277836 */ /* 0x000fe20000000000 */
[----:B------:R-:W-:-:S02]  /*2df20*/  ISETP.LT.AND P4, PT, R171, R14, !P3 ;  /* 0x0000000eab00720c */ /* 0x000fc40005f81270 */
[----:B------:R-:W-:-:S04]  /*2df30*/  ISETP.LT.AND P6, PT, R171, R36, !P1 ;  /* 0x00000024ab00720c */ /* 0x000fc80004fc1270 */
[----:B------:R-:W4:Y:S01]  /*2df40*/  LDC R14, c[0x0][0x228] ;  /* 0x00008a00ff0e7b82 */ /* 0x000f220000000800 */
[C---:B0-----:R-:W-:Y:S02]  /*2df50*/  ISETP.LT.AND P1, PT, R170.reuse, R10, !P1 ;  /* 0x0000000aaa00720c */ /* 0x041fe40004f21270 */
[----:B---3--:R-:W-:Y:S02]  /*2df60*/  ISETP.GE.AND P2, PT, R39, R8, PT ;  /* 0x000000082700720c */ /* 0x008fe40003f46270 */
[----:B-1----:R-:W-:-:S03]  /*2df70*/  ISETP.LT.AND P3, PT, R170, R32, !P3 ;  /* 0x00000020aa00720c */ /* 0x002fc60005f61270 */
[----:B------:R-:W0:Y:S01]  /*2df80*/  LDC R8, c[0x0][0x22c] ;  /* 0x00008b00ff087b82 */ /* 0x000e220000000800 */
[----:B------:R-:W-:Y:S01]  /*2df90*/  ISETP.LT.AND P5, PT, R171, R34, !P2 ;  /* 0x00000022ab00720c */ /* 0x000fe200057a1270 */
[C---:B--2---:R-:W-:Y:S01]  /*2dfa0*/  IMAD.IADD R27, R33.reuse, 0x1, R148 ;  /* 0x00000001211b7824 */ /* 0x044fe200078e0294 */
[----:B------:R-:W-:Y:S01]  /*2dfb0*/  PRMT R29, R72, 0x7632, R29 ;  /* 0x00007632481d7816 */ /* 0x000fe2000000001d */
[----:B------:R-:W-:-:S04]  /*2dfc0*/  IMAD.WIDE R30, R33, 0x2, R16 ;  /* 0x00000002211e7825 */ /* 0x000fc800078e0210 */
[----:B------:R-:W1:Y:S01]  /*2dfd0*/  LDC R32, c[0x0][0x228] ;  /* 0x00008a00ff207b82 */ /* 0x000e620000000800 */
[----:B------:R-:W-:Y:S01]  /*2dfe0*/  IMAD.WIDE R2, R33, 0x2, R18 ;  /* 0x0000000221027825 */ /* 0x000fe200078e0212 */
[----:B----4-:R-:W-:-:S06]  /*2dff0*/  ISETP.LT.AND P2, PT, R170, R37, !P2 ;  /* 0x00000025aa00720c */ /* 0x010fcc0005741270 */
[----:B------:R-:W2:Y:S01]  /*2e000*/  LDC R34, c[0x0][0x228] ;  /* 0x00008a00ff227b82 */ /* 0x000ea20000000800 */
[----:B------:R-:W-:Y:S01]  /*2e010*/  IMAD.IADD R33, R27, 0x1, R148 ;  /* 0x000000011b217824 */ /* 0x000fe200078e0294 */
[----:B------:R-:W-:Y:S01]  /*2e020*/  @P6 STG.E.U16 desc[UR60][R30.64], R72 ;  /* 0x000000481e006986 */ /* 0x000fe2000c10153c */
[----:B------:R-:W-:-:S05]  /*2e030*/  VIADD R37, R13, 0x6b ;  /* 0x0000006b0d257836 */ /* 0x000fca0000000000 */
[----:B------:R-:W3:Y:S01]  /*2e040*/  LDC R35, c[0x0][0x228] ;  /* 0x00008a00ff237b82 */ /* 0x000ee20000000800 */
[C---:B------:R-:W-:Y:S01]  /*2e050*/  IMAD.WIDE R24, R27.reuse, 0x2, R16 ;  /* 0x000000021b187825 */ /* 0x040fe200078e0210 */
[----:B------:R4:W-:Y:S01]  /*2e060*/  @P1 STG.E.U16 desc[UR60][R2.64], R29 ;  /* 0x0000001d02001986 */ /* 0x0009e2000c10153c */
[----:B------:R-:W-:Y:S02]  /*2e070*/  PRMT R38, R76, 0x7632, R38 ;  /* 0x000076324c267816 */ /* 0x000fe40000000026 */
[----:B------:R-:W-:-:S03]  /*2e080*/  IMAD.WIDE R26, R27, 0x2, R18 ;  /* 0x000000021b1a7825 */ /* 0x000fc600078e0212 */
[----:B------:R-:W3:Y:S01]  /*2e090*/  LDC R10, c[0x0][0x22c] ;  /* 0x00008b00ff0a7b82 */ /* 0x000ee20000000800 */
[----:B------:R-:W-:Y:S01]  /*2e0a0*/  ISETP.GE.AND P1, PT, R37, R0, PT ;  /* 0x000000002500720c */ /* 0x000fe20003f26270 */
[----:B------:R3:W-:Y:S01]  /*2e0b0*/  @P4 STG.E.U16 desc[UR60][R24.64], R76 ;  /* 0x0000004c18004986 */ /* 0x0007e2000c10153c */
[----:B----4-:R-:W-:-:S03]  /*2e0c0*/  IMAD.WIDE R28, R33, 0x2, R16 ;  /* 0x00000002211c7825 */ /* 0x010fc600078e0210 */
[----:B------:R-:W-:Y:S02]  /*2e0d0*/  @P3 STG.E.U16 desc[UR60][R26.64], R38 ;  /* 0x000000261a003986 */ /* 0x000fe4000c10153c */
[----:B------:R-:W4:Y:S02]  /*2e0e0*/  LDC R36, c[0x0][0x228] ;  /* 0x00008a00ff247b82 */ /* 0x000f240000000800 */
[----:B------:R3:W-:Y:S01]  /*2e0f0*/  @P5 STG.E.U16 desc[UR60][R28.64], R73 ;  /* 0x000000491c005986 */ /* 0x0007e2000c10153c */
[----:B------:R-:W-:Y:S01]  /*2e100*/  ISETP.LT.AND P5, PT, R171, R14, !P1 ;  /* 0x0000000eab00720c */ /* 0x000fe20004fa1270 */
[----:B------:R-:W-:-:S04]  /*2e110*/  VIADD R39, R13, 0x6c ;  /* 0x0000006c0d277836 */ /* 0x000fc80000000000 */
[----:B------:R-:W4:Y:S01]  /*2e120*/  LDC R14, c[0x0][0x228] ;  /* 0x00008a00ff0e7b82 */ /* 0x000f220000000800 */
[----:B0-----:R-:W-:-:S07]  /*2e130*/  ISETP.GE.AND P3, PT, R39, R8, PT ;  /* 0x000000082700720c */ /* 0x001fce0003f66270 */
[----:B------:R-:W0:Y:S01]  /*2e140*/  LDC R37, c[0x0][0x228] ;  /* 0x00008a00ff257b82 */ /* 0x000e220000000800 */
[----:B-1----:R-:W-:Y:S01]  /*2e150*/  ISETP.LT.AND P1, PT, R170, R32, !P1 ;  /* 0x00000020aa00720c */ /* 0x002fe20004f21270 */
[----:B------:R-:W-:Y:S01]  /*2e160*/  IMAD.WIDE R30, R33, 0x2, R18 ;  /* 0x00000002211e7825 */ /* 0x000fe200078e0212 */
[----:B--2---:R-:W-:-:S05]  /*2e170*/  ISETP.LT.AND P4, PT, R171, R34, !P3 ;  /* 0x00000022ab00720c */ /* 0x004fca0005f81270 */
[----:B------:R-:W1:Y:S01]  /*2e180*/  LDC R0, c[0x0][0x22c] ;  /* 0x00008b00ff007b82 */ /* 0x000e620000000800 */
[----:B------:R-:W-:Y:S01]  /*2e190*/  PRMT R40, R73, 0x7632, R40 ;  /* 0x0000763249287816 */ /* 0x000fe20000000028 */
[----:B------:R-:W-:Y:S01]  /*2e1a0*/  VIADD R3, R13, 0x6d ;  /* 0x0000006d0d037836 */ /* 0x000fe20000000000 */
[----:B---3--:R-:W-:-:S05]  /*2e1b0*/  ISETP.LT.AND P3, PT, R170, R35, !P3 ;  /* 0x00000023aa00720c */ /* 0x008fca0005f61270 */
[----:B------:R-:W2:Y:S01]  /*2e1c0*/  LDC R8, c[0x0][0x22c] ;  /* 0x00008b00ff087b82 */ /* 0x000ea20000000800 */
[----:B------:R-:W-:Y:S01]  /*2e1d0*/  IMAD.IADD R25, R33, 0x1, R148 ;  /* 0x0000000121197824 */ /* 0x000fe200078e0294 */
[----:B------:R-:W-:Y:S06]  /*2e1e0*/  @P2 STG.E.U16 desc[UR60][R30.64], R40 ;  /* 0x000000281e002986 */ /* 0x000fec000c10153c */
[----:B------:R-:W3:Y:S01]  /*2e1f0*/  LDC R32, c[0x0][0x228] ;  /* 0x00008a00ff207b82 */ /* 0x000ee20000000800 */
[----:B------:R-:W-:-:S07]  /*2e200*/  ISETP.GE.AND P2, PT, R3, R10, PT ;  /* 0x0000000a0300720c */ /* 0x000fce0003f46270 */
[----:B------:R-:W3:Y:S01]  /*2e210*/  LDC R34, c[0x0][0x228] ;  /* 0x00008a00ff227b82 */ /* 0x000ee20000000800 */
[----:B------:R-:W-:-:S07]  /*2e220*/  IMAD.WIDE R2, R25, 0x2, R16 ;  /* 0x0000000219027825 */ /* 0x000fce00078e0210 */
[----:B------:R-:W3:Y:S01]  /*2e230*/  LDC R35, c[0x0][0x228] ;  /* 0x00008a00ff237b82 */ /* 0x000ee20000000800 */
[----:B------:R-:W-:Y:S01]  /*2e240*/  IMAD.IADD R29, R25, 0x1, R148 ;  /* 0x00000001191d7824 */ /* 0x000fe200078e0294 */
[----:B----4-:R-:W-:Y:S01]  /*2e250*/  ISETP.LT.AND P6, PT, R171, R36, !P2 ;  /* 0x00000024ab00720c */ /* 0x010fe200057c1270 */
[----:B------:R-:W-:Y:S01]  /*2e260*/  IMAD.WIDE R24, R25, 0x2, R18 ;  /* 0x0000000219187825 */ /* 0x000fe200078e0212 */
[----:B------:R-:W-:Y:S01]  /*2e270*/  PRMT R36, R77, 0x7632, R36 ;  /* 0x000076324d247816 */ /* 0x000fe20000000024 */
[----:B------:R4:W-:Y:S01]  /*2e280*/  @P5 STG.E.U16 desc[UR60][R2.64], R77 ;  /* 0x0000004d02005986 */ /* 0x0009e2000c10153c */
[----:B------:R-:W-:Y:S01]  /*2e290*/  PRMT R38, R74, 0x7632, R38 ;  /* 0x000076324a267816 */ /* 0x000fe20000000026 */
[C---:B------:R-:W-:Y:S01]  /*2e2a0*/  IMAD.IADD R33, R29.reuse, 0x1, R148 ;  /* 0x000000011d217824 */ /* 0x040fe200078e0294 */
[----:B------:R-:W3:Y:S01]  /*2e2b0*/  LDC R10, c[0x0][0x22c] ;  /* 0x00008b00ff0a7b82 */ /* 0x000ee20000000800 */
[----:B------:R-:W-:Y:S01]  /*2e2c0*/  IMAD.WIDE R26, R29, 0x2, R16 ;  /* 0x000000021d1a7825 */ /* 0x000fe200078e0210 */
[----:B------:R-:W-:-:S03]  /*2e2d0*/  ISETP.LT.AND P2, PT, R170, R14, !P2 ;  /* 0x0000000eaa00720c */ /* 0x000fc60005741270 */
[----:B------:R-:W-:Y:S01]  /*2e2e0*/  IMAD.WIDE R28, R29, 0x2, R18 ;  /* 0x000000021d1c7825 */ /* 0x000fe200078e0212 */
[----:B0-----:R-:W-:Y:S01]  /*2e2f0*/  ISETP.LT.AND P5, PT, R171, R37, !P0 ;  /* 0x00000025ab00720c */ /* 0x001fe200047a1270 */
[----:B------:R-:W-:Y:S01]  /*2e300*/  @P1 STG.E.U16 desc[UR60][R24.64], R36 ;  /* 0x0000002418001986 */ /* 0x000fe2000c10153c */
[----:B------:R-:W0:Y:S01]  /*2e310*/  LDC R14, c[0x0][0x228] ;  /* 0x00008a00ff0e7b82 */ /* 0x000e220000000800 */
[C---:B----4-:R-:W-:Y:S02]  /*2e320*/  VIADD R3, R13.reuse, 0x6e ;  /* 0x0000006e0d037836 */ /* 0x050fe40000000000 */
[----:B------:R-:W-:Y:S01]  /*2e330*/  VIADD R37, R13, 0x6f ;  /* 0x0000006f0d257836 */ /* 0x000fe20000000000 */
[----:B------:R4:W-:Y:S01]  /*2e340*/  @P4 STG.E.U16 desc[UR60][R26.64], R74 ;  /* 0x0000004a1a004986 */ /* 0x0009e2000c10153c */
[----:B------:R-:W-:-:S03]  /*2e350*/  IMAD.WIDE R30, R33, 0x2, R16 ;  /* 0x00000002211e7825 */ /* 0x000fc600078e0210 */
[----:B------:R-:W-:Y:S01]  /*2e360*/  @P3 STG.E.U16 desc[UR60][R28.64], R38 ;  /* 0x000000261c003986 */ /* 0x000fe2000c10153c */
[----:B-1----:R-:W-:Y:S02]  /*2e370*/  ISETP.GE.AND P3, PT, R3, R0, PT ;  /* 0x000000000300720c */ /* 0x002fe40003f66270 */
[----:B--2---:R-:W-:Y:S01]  /*2e380*/  ISETP.GE.AND P1, PT, R37, R8, PT ;  /* 0x000000082500720c */ /* 0x004fe20003f26270 */
[----:B------:R-:W1:Y:S01]  /*2e390*/  LDC R0, c[0x0][0x22c] ;  /* 0x00008b00ff007b82 */ /* 0x000e620000000800 */
[----:B------:R2:W-:Y:S01]  /*2e3a0*/  @P6 STG.E.U16 desc[UR60][R30.64], R78 ;  /* 0x0000004e1e006986 */ /* 0x0005e2000c10153c */
[----:B---3--:R-:W-:Y:S02]  /*2e3b0*/  ISETP.LT.AND P4, PT, R171, R32, !P3 ;  /* 0x00000020ab00720c */ /* 0x008fe40005f81270 */
[----:B------:R-:W-:Y:S01]  /*2e3c0*/  ISETP.LT.AND P6, PT, R170, R34, !P3 ;  /* 0x00000022aa00720c */ /* 0x000fe20005fc1270 */
[----:B----4-:R-:W-:Y:S01]  /*2e3d0*/  IMAD.IADD R27, R33, 0x1, R148 ;  /* 0x00000001211b7824 */ /* 0x010fe200078e0294 */
[----:B------:R-:W-:-:S02]  /*2e3e0*/  ISETP.LT.AND P3, PT, R171, R35, !P1 ;  /* 0x00000023ab00720c */ /* 0x000fc40004f61270 */
[----:B------:R-:W3:Y:S01]  /*2e3f0*/  LDC R36, c[0x0][0x228] ;  /* 0x00008a00ff247b82 */ /* 0x000ee20000000800 */
[----:B------:R-:W-:-:S07]  /*2e400*/  IMAD.WIDE R2, R33, 0x2, R18 ;  /* 0x0000000221027825 */ /* 0x000fce00078e0212 */
[----:B--2---:R-:W2:Y:S01]  /*2e410*/  LDC R30, c[0x0][0x228] ;  /* 0x00008a00ff1e7b82 */ /* 0x004ea20000000800 */
[C---:B------:R-:W-:Y:S01]  /*2e420*/  IMAD.IADD R31, R27.reuse, 0x1, R148 ;  /* 0x000000011b1f7824 */ /* 0x040fe200078e0294 */
[----:B------:R-:W-:Y:S01]  /*2e430*/  PRMT R78, R78, 0x7632, R78 ;  /* 0x000076324e4e7816 */ /* 0x000fe2000000004e */
[----:B------:R-:W-:-:S05]  /*2e440*/  IMAD.WIDE R24, R27, 0x2, R16 ;  /* 0x000000021b187825 */ /* 0x000fca00078e0210 */
[----:B------:R-:W4:Y:S01]  /*2e450*/  LDC R32, c[0x0][0x228] ;  /* 0x00008a00ff207b82 */ /* 0x000f220000000800 */
[----:B------:R-:W-:Y:S01]  /*2e460*/  IMAD.WIDE R26, R27, 0x2, R18 ;  /* 0x000000021b1a7825 */ /* 0x000fe200078e0212 */
[----:B------:R-:W-:Y:S01]  /*2e470*/  PRMT R34, R75, 0x7632, R34 ;  /* 0x000076324b227816 */ /* 0x000fe20000000022 */
[----:B------:R0:W-:Y:S02]  /*2e480*/  @P2 STG.E.U16 desc[UR60][R2.64], R78 ;  /* 0x0000004e02002986 */ /* 0x0001e4000c10153c */
[----:B------:R-:W-:-:S03]  /*2e490*/  IMAD.WIDE R28, R31, 0x2, R16 ;  /* 0x000000021f1c7825 */ /* 0x000fc600078e0210 */
[----:B------:R-:W4:Y:S01]  /*2e4a0*/  LDC R8, c[0x0][0x22c] ;  /* 0x00008b00ff087b82 */ /* 0x000f220000000800 */
[----:B------:R-:W-:Y:S01]  /*2e4b0*/  VIADD R33, R13, 0x70 ;  /* 0x000000700d217836 */ /* 0x000fe20000000000 */
[----:B------:R-:W-:Y:S04]  /*2e4c0*/  @P4 STG.E.U16 desc[UR60][R24.64], R75 ;  /* 0x0000004b18004986 */ /* 0x000fe8000c10153c */
[----:B------:R2:W-:Y:S01]  /*2e4d0*/  @P6 STG.E.U16 desc[UR60][R26.64], R34 ;  /* 0x000000221a006986 */ /* 0x0005e2000c10153c */
[----:B------:R-:W-:Y:S01]  /*2e4e0*/  ISETP.GE.AND P2, PT, R33, R10, PT ;  /* 0x0000000a2100720c */ /* 0x000fe20003f46270 */
[----:B0-----:R-:W-:Y:S01]  /*2e4f0*/  VIADD R3, R13, 0x71 ;  /* 0x000000710d037836 */ /* 0x001fe20000000000 */
[----:B------:R-:W0:Y:S01]  /*2e500*/  LDC R10, c[0x0][0x22c] ;  /* 0x00008b00ff0a7b82 */ /* 0x000e220000000800 */
[----:B------:R4:W-:Y:S01]  /*2e510*/  @P3 STG.E.U16 desc[UR60][R28.64], R79 ;  /* 0x0000004f1c003986 */ /* 0x0009e2000c10153c */
[----:B------:R-:W-:-:S06]  /*2e520*/  ISETP.LT.AND P3, PT, R170, R14, !P1 ;  /* 0x0000000eaa00720c */ /* 0x000fcc0004f61270 */
[----:B------:R-:W0:Y:S01]  /*2e530*/  LDC R14, c[0x0][0x228] ;  /* 0x00008a00ff0e7b82 */ /* 0x000e220000000800 */
[----:B-1----:R-:W-:Y:S01]  /*2e540*/  ISETP.GE.AND P1, PT, R3, R0, PT ;  /* 0x000000000300720c */ /* 0x002fe20003f26270 */
[----:B------:R-:W-:Y:S01]  /*2e550*/  IMAD.WIDE R2, R31, 0x2, R18 ;  /* 0x000000021f027825 */ /* 0x000fe200078e0212 */
[----:B------:R-:W-:Y:S02]  /*2e560*/  PRMT R38, R79, 0x7632, R38 ;  /* 0x000076324f267816 */ /* 0x000fe40000000026 */
[----:B---3--:R-:W-:Y:S01]  /*2e570*/  ISETP.LT.AND P4, PT, R171, R36, !P2 ;  /* 0x00000024ab00720c */ /* 0x008fe20005781270 */
[----:B------:R-:W-:Y:S01]  /*2e580*/  VIADD R37, R13, 0x72 ;  /* 0x000000720d257836 */ /* 0x000fe20000000000 */
[----:B--2---:R-:W-:Y:S01]  /*2e590*/  ISETP.LT.AND P6, PT, R170, R30, !P2 ;  /* 0x0000001eaa00720c */ /* 0x004fe200057c1270 */
[----:B------:R-:W1:Y:S01]  /*2e5a0*/  LDC R33, c[0x0][0x228] ;  /* 0x00008a00ff217b82 */ /* 0x000e620000000800 */
[--C-:B------:R-:W-:Y:S01]  /*2e5b0*/  IMAD.IADD R27, R31, 0x1, R148.reuse ;  /* 0x000000011f1b7824 */ /* 0x100fe200078e0294 */
[----:B----4-:R-:W-:Y:S01]  /*2e5c0*/  ISETP.LT.AND P2, PT, R171, R32, !P1 ;  /* 0x00000020ab00720c */ /* 0x010fe20004f41270 */
[----:B------:R-:W-:Y:S01]  /*2e5d0*/  @P3 STG.E.U16 desc[UR60][R2.64], R38 ;  /* 0x0000002602003986 */ /* 0x000fe2000c10153c */
[----:B------:R-:W-:Y:S01]  /*2e5e0*/  ISETP.GE.AND P3, PT, R37, R8, PT ;  /* 0x000000082500720c */ /* 0x000fe20003f66270 */
[----:B------:R-:W-:-:S03]  /*2e5f0*/  IMAD.IADD R31, R27, 0x1, R148 ;  /* 0x000000011b1f7824 */ /* 0x000fc600078e0294 */
[----:B------:R-:W2:Y:S01]  /*2e600*/  LDC R34, c[0x0][0x228] ;  /* 0x00008a00ff227b82 */ /* 0x000ea20000000800 */
[----:B------:R-:W-:Y:S01]  /*2e610*/  IMAD.WIDE R24, R27, 0x2, R16 ;  /* 0x000000021b187825 */ /* 0x000fe200078e0210 */
[----:B------:R-:W-:-:S03]  /*2e620*/  PRMT R32, R20, 0x7632, R32 ;  /* 0x0000763214207816 */ /* 0x000fc60000000020 */
[----:B------:R-:W-:-:S03]  /*2e630*/  IMAD.WIDE R26, R27, 0x2, R18 ;  /* 0x000000021b1a7825 */ /* 0x000fc600078e0212 */
[----:B------:R-:W3:Y:S01]  /*2e640*/  LDC R35, c[0x0][0x228] ;  /* 0x00008a00ff237b82 */ /* 0x000ee20000000800 */
[----:B------:R-:W-:Y:S01]  /*2e650*/  IMAD.WIDE R28, R31, 0x2, R16 ;  /* 0x000000021f1c7825 */ /* 0x000fe200078e0210 */
[----:B------:R-:W-:Y:S06]  /*2e660*/  @P4 STG.E.U16 desc[UR60][R24.64], R20 ;  /* 0x0000001418004986 */ /* 0x000fec000c10153c */
[----:B------:R-:W4:Y:S01]  /*2e670*/  LDC R8, c[0x0][0x228] ;  /* 0x00008a00ff087b82 */ /* 0x000f220000000800 */
[----:B------:R-:W-:Y:S01]  /*2e680*/  VIADD R37, R13, 0x73 ;  /* 0x000000730d257836 */ /* 0x000fe20000000000 */
[----:B------:R1:W-:Y:S04]  /*2e690*/  @P6 STG.E.U16 desc[UR60][R26.64], R32 ;  /* 0x000000201a006986 */ /* 0x0003e8000c10153c */
[----:B------:R4:W-:Y:S02]  /*2e6a0*/  @P2 STG.E.U16 desc[UR60][R28.64], R80 ;  /* 0x000000501c002986 */ /* 0x0009e4000c10153c */
[----:B------:R-:W4:Y:S01]  /*2e6b0*/  LDC R0, c[0x0][0x22c] ;  /* 0x00008b00ff007b82 */ /* 0x000f220000000800 */
[----:B0-----:R-:W-:-:S02]  /*2e6c0*/  ISETP.LT.AND P2, PT, R170, R14, !P1 ;  /* 0x0000000eaa00720c */ /* 0x001fc40004f41270 */
[----:B------:R-:W-:-:S05]  /*2e6d0*/  ISETP.GE.AND P1, PT, R37, R10, PT ;  /* 0x0000000a2500720c */ /* 0x000fca0003f26270 */
[----:B------:R-:W0:Y:S01]  /*2e6e0*/  LDC R10, c[0x0][0x228] ;  /* 0x00008a00ff0a7b82 */ /* 0x000e220000000800 */
[----:B-1----:R-:W-:Y:S01]  /*2e6f0*/  ISETP.LT.AND P6, PT, R171, R33, !P3 ;  /* 0x00000021ab00720c */ /* 0x002fe20005fc1270 */
[C---:B------:R-:W-:Y:S01]  /*2e700*/  IMAD.IADD R27, R31.reuse, 0x1, R148 ;  /* 0x000000011f1b7824 */ /* 0x040fe200078e0294 */
[----:B--2---:R-:W-:Y:S01]  /*2e710*/  ISETP.LT.AND P3, PT, R170, R34, !P3 ;  /* 0x00000022aa00720c */ /* 0x004fe20005f61270 */
[----:B------:R-:W-:Y:S01]  /*2e720*/  IMAD.WIDE R2, R31, 0x2, R18 ;  /* 0x000000021f027825 */ /* 0x000fe200078e0212 */
[----:B------:R-:W-:-:S03]  /*2e730*/  PRMT R32, R80, 0x7632, R32 ;  /* 0x0000763250207816 */ /* 0x000fc60000000020 */
[----:B------:R-:W1:Y:S01]  /*2e740*/  LDC R20, c[0x0][0x228] ;  /* 0x00008a00ff147b82 */ /* 0x000e620000000800 */
[----:B---3--:R-:W-:Y:S01]  /*2e750*/  ISETP.LT.AND P4, PT, R171, R35, !P1 ;  /* 0x00000023ab00720c */ /* 0x008fe20004f81270 */
[----:B------:R-:W-:Y:S01]  /*2e760*/  VIADD R14, R13, 0x75 ;  /* 0x000000750d0e7836 */ /* 0x000fe20000000000 */
[----:B----4-:R-:W-:Y:S01]  /*2e770*/  ISETP.LT.AND P1, PT, R170, R8, !P1 ;  /* 0x00000008aa00720c */ /* 0x010fe20004f21270 */
[----:B------:R-:W-:Y:S01]  /*2e780*/  IMAD.WIDE R24, R27, 0x2, R16 ;  /* 0x000000021b187825 */ /* 0x000fe200078e0210 */
[----:B------:R2:W-:Y:S03]  /*2e790*/  @P2 STG.E.U16 desc[UR60][R2.64], R32 ;  /* 0x0000002002002986 */ /* 0x0005e6000c10153c */
[----:B------:R-:W3:Y:S01]  /*2e7a0*/  LDC R28, c[0x0][0x228] ;  /* 0x00008a00ff1c7b82 */ /* 0x000ee20000000800 */
[----:B------:R-:W-:Y:S01]  /*2e7b0*/  VIADD R31, R13, 0x74 ;  /* 0x000000740d1f7836 */ /* 0x000fe20000000000 */
[----:B------:R-:W-:Y:S01]  /*2e7c0*/  ISETP.GE.AND P2, PT, R14, R15, PT ;  /* 0x0000000f0e00720c */ /* 0x000fe20003f46270 */
[----:B------:R-:W-:-:S05]  /*2e7d0*/  IMAD.WIDE R14, R27, 0x2, R18 ;  /* 0x000000021b0e7825 */ /* 0x000fca00078e0212 */
[----:B------:R-:W4:Y:S01]  /*2e7e0*/  LDC R8, c[0x0][0x228] ;  /* 0x00008a00ff087b82 */ /* 0x000f220000000800 */
[----:B--2---:R-:W-:Y:S01]  /*2e7f0*/  PRMT R3, R21, 0x7632, R3 ;  /* 0x0000763215037816 */ /* 0x004fe20000000003 */
[----:B------:R-:W-:Y:S01]  /*2e800*/  @P6 STG.E.U16 desc[UR60][R24.64], R21 ;  /* 0x0000001518006986 */ /* 0x000fe2000c10153c */
[----:B------:R-:W-:-:S05]  /*2e810*/  ISETP.GE.AND P6, PT, R31, R0, PT ;  /* 0x000000001f00720c */ /* 0x000fca0003fc6270 */
[----:B------:R-:W2:Y:S01]  /*2e820*/  LDC R30, c[0x0][0x228] ;  /* 0x00008a00ff1e7b82 */ /* 0x000ea20000000800 */
[----:B------:R1:W-:Y:S01]  /*2e830*/  @P3 STG.E.U16 desc[UR60][R14.64], R3 ;  /* 0x000000030e003986 */ /* 0x0003e2000c10153c */
[----:B0-----:R-:W-:Y:S01]  /*2e840*/  ISETP.LT.AND P3, PT, R171, R10, !P6 ;  /* 0x0000000aab00720c */ /* 0x001fe20007761270 */
[----:B------:R-:W-:-:S05]  /*2e850*/  IMAD.IADD R29, R27, 0x1, R148 ;  /* 0x000000011b1d7824 */ /* 0x000fca00078e0294 */
[----:B------:R-:W0:Y:S01]  /*2e860*/  LDC R0, c[0x0][0x228] ;  /* 0x00008a00ff007b82 */ /* 0x000e220000000800 */
[----:B------:R-:W-:-:S07]  /*2e870*/  IMAD.WIDE R26, R29, 0x2, R16 ;  /* 0x000000021d1a7825 */ /* 0x000fce00078e0210 */
[----:B------:R-:W0:Y:S01]  /*2e880*/  LDC R10, c[0x0][0x228] ;  /* 0x00008a00ff0a7b82 */ /* 0x000e220000000800 */
[----:B-1----:R-:W-:Y:S01]  /*2e890*/  PRMT R15, R81, 0x7632, R15 ;  /* 0x00007632510f7816 */ /* 0x002fe2000000000f */
[C---:B------:R-:W-:Y:S01]  /*2e8a0*/  IMAD.WIDE R2, R29.reuse, 0x2, R18 ;  /* 0x000000021d027825 */ /* 0x040fe200078e0212 */
[C---:B------:R-:W-:Y:S01]  /*2e8b0*/  ISETP.LT.AND P6, PT, R170.reuse, R20, !P6 ;  /* 0x00000014aa00720c */ /* 0x040fe200077c1270 */
[----:B------:R1:W-:Y:S02]  /*2e8c0*/  @P4 STG.E.U16 desc[UR60][R26.64], R81 ;  /* 0x000000511a004986 */ /* 0x0003e4000c10153c */
[--C-:B------:R-:W-:Y:S02]  /*2e8d0*/  IMAD.IADD R21, R29, 0x1, R148.reuse ;  /* 0x000000011d157824 */ /* 0x100fe400078e0294 */
[----:B------:R1:W-:Y:S01]  /*2e8e0*/  @P1 STG.E.U16 desc[UR60][R2.64], R15 ;  /* 0x0000000f02001986 */ /* 0x0003e2000c10153c */
[----:B---3--:R-:W-:Y:S01]  /*2e8f0*/  ISETP.LT.AND P1, PT, R171, R28, !P2 ;  /* 0x0000001cab00720c */ /* 0x008fe20005721270 */
[----:B------:R-:W-:Y:S01]  /*2e900*/  VIADD R24, R13, 0x76 ;  /* 0x000000760d187836 */ /* 0x000fe20000000000 */
[----:B----4-:R-:W-:Y:S01]  /*2e910*/  ISETP.LT.AND P2, PT, R170, R8, !P2 ;  /* 0x00000008aa00720c */ /* 0x010fe20005741270 */
[----:B------:R-:W3:Y:S01]  /*2e920*/  LDC R28, c[0x0][0x228] ;  /* 0x00008a00ff1c7b82 */ /* 0x000ee20000000800 */
[----:B-1----:R-:W-:-:S07]  /*2e930*/  IMAD.IADD R27, R21, 0x1, R148 ;  /* 0x00000001151b7824 */ /* 0x002fce00078e0294 */
[----:B------:R-:W1:Y:S01]  /*2e940*/  LDC R8, c[0x0][0x228] ;  /* 0x00008a00ff087b82 */ /* 0x000e620000000800 */
[----:B------:R-:W-:Y:S01]  /*2e950*/  IMAD.WIDE R14, R21, 0x2, R16 ;  /* 0x00000002150e7825 */ /* 0x000fe200078e0210 */
[----:B------:R-:W-:-:S03]  /*2e960*/  PRMT R3, R22, 0x7632, R3 ;  /* 0x0000763216037816 */ /* 0x000fc60000000003 */
[----:B------:R-:W-:Y:S01]  /*2e970*/  IMAD.WIDE R20, R21, 0x2, R18 ;  /* 0x0000000215147825 */ /* 0x000fe200078e0212 */
[----:B------:R-:W-:Y:S01]  /*2e980*/  ISETP.GE.AND P4, PT, R24, R87, PT ;  /* 0x000000571800720c */ /* 0x000fe20003f86270 */
[----:B------:R4:W-:Y:S01]  /*2e990*/  @P3 STG.E.U16 desc[UR60][R14.64], R22 ;  /* 0x000000160e003986 */ /* 0x0009e2000c10153c */
[----:B--2---:R-:W-:Y:S01]  /*2e9a0*/  ISETP.LT.AND P0, PT, R170, R30, !P0 ;  /* 0x0000001eaa00720c */ /* 0x004fe20004701270 */
[----:B------:R-:W2:Y:S01]  /*2e9b0*/  LDC R31, c[0x0][0x228] ;  /* 0x00008a00ff1f7b82 */ /* 0x000ea20000000800 */
[----:B------:R-:W-:Y:S01]  /*2e9c0*/  IMAD.WIDE R24, R27, 0x2, R16 ;  /* 0x000000021b187825 */ /* 0x000fe200078e0210 */
[----:B------:R4:W-:Y:S01]  /*2e9d0*/  @P6 STG.E.U16 desc[UR60][R20.64], R3 ;  /* 0x0000000314006986 */ /* 0x0009e2000c10153c */
[----:B0-----:R-:W-:Y:S02]  /*2e9e0*/  ISETP.LT.AND P6, PT, R171, R0, !P4 ;  /* 0x00000000ab00720c */ /* 0x001fe400067c1270 */
[----:B------:R-:W-:-:S03]  /*2e9f0*/  VIADD R0, R13, 0x78 ;  /* 0x000000780d007836 */ /* 0x000fc60000000000 */
[----:B------:R-:W0:Y:S01]  /*2ea00*/  LDC R30, c[0x0][0x228] ;  /* 0x00008a00ff1e7b82 */ /* 0x000e220000000800 */
[----:B------:R-:W-:Y:S01]  /*2ea10*/  ISETP.LT.AND P4, PT, R170, R10, !P4 ;  /* 0x0000000aaa00720c */ /* 0x000fe20006781270 */
[C---:B------:R-:W-:Y:S01]  /*2ea20*/  VIADD R10, R13.reuse, 0x79 ;  /* 0x000000790d0a7836 */ /* 0x040fe20000000000 */
[----:B----4-:R-:W-:Y:S01]  /*2ea30*/  PRMT R15, R82, 0x7632, R15 ;  /* 0x00007632520f7816 */ /* 0x010fe2000000000f */
[----:B------:R-:W-:Y:S02]  /*2ea40*/  VIADD R26, R13, 0x77 ;  /* 0x000000770d1a7836 */ /* 0x000fe40000000000 */
[C---:B------:R-:W-:Y:S01]  /*2ea50*/  IMAD.WIDE R2, R27.reuse, 0x2, R18 ;  /* 0x000000021b027825 */ /* 0x040fe200078e0212 */
[----:B------:R-:W-:Y:S01]  /*2ea60*/  @P1 STG.E.U16 desc[UR60][R24.64], R82 ;  /* 0x0000005218001986 */ /* 0x000fe2000c10153c */
[----:B------:R-:W-:Y:S01]  /*2ea70*/  ISETP.GE.AND P1, PT, R0, R151, PT ;  /* 0x000000970000720c */ /* 0x000fe20003f26270 */
[----:B------:R-:W4:Y:S01]  /*2ea80*/  LDC R32, c[0x0][0x228] ;  /* 0x00008a00ff207b82 */ /* 0x000f220000000800 */
[----:B------:R-:W-:Y:S01]  /*2ea90*/  IMAD.IADD R29, R27, 0x1, R148 ;  /* 0x000000011b1d7824 */ /* 0x000fe200078e0294 */
[----:B------:R3:W-:Y:S01]  /*2eaa0*/  @P2 STG.E.U16 desc[UR60][R2.64], R15 ;  /* 0x0000000f02002986 */ /* 0x0007e2000c10153c */
[----:B------:R-:W-:-:S02]  /*2eab0*/  ISETP.GE.AND P2, PT, R10, R153, PT ;  /* 0x000000990a00720c */ /* 0x000fc40003f46270 */
[----:B------:R-:W-:-:S03]  /*2eac0*/  ISETP.GE.AND P3, PT, R26, R85, PT ;  /* 0x000000551a00720c */ /* 0x000fc60003f66270 */
[----:B------:R-:W4:Y:S01]  /*2ead0*/  LDC R0, c[0x0][0x228] ;  /* 0x00008a00ff007b82 */ /* 0x000f220000000800 */
[----:B------:R1:W4:Y:S01]  /*2eae0*/  LDS.128 R24, [R12] ;  /* 0x000000000c187984 */ /* 0x0003220000000c00 */
[----:B------:R-:W-:-:S04]  /*2eaf0*/  IMAD.WIDE R20, R29, 0x2, R18 ;  /* 0x000000021d147825 */ /* 0x000fc800078e0212 */
[----:B---3--:R-:W-:Y:S01]  /*2eb00*/  IMAD.WIDE R14, R29, 0x2, R16 ;  /* 0x000000021d0e7825 */ /* 0x008fe200078e0210 */
[----:B------:R-:W-:Y:S01]  /*2eb10*/  PRMT R3, R23, 0x7632, R3 ;  /* 0x0000763217037816 */ /* 0x000fe20000000003 */
[----:B------:R-:W3:Y:S03]  /*2eb20*/  LDC R10, c[0x0][0x228] ;  /* 0x00008a00ff0a7b82 */ /* 0x000ee60000000800 */
[----:B------:R2:W-:Y:S04]  /*2eb30*/  @P6 STG.E.U16 desc[UR60][R14.64], R23 ;  /* 0x000000170e006986 */ /* 0x0005e8000c10153c */
[----:B------:R2:W-:Y:S01]  /*2eb40*/  @P4 STG.E.U16 desc[UR60][R20.64], R3 ;  /* 0x0000000314004986 */ /* 0x0005e2000c10153c */
[----:B-1----:R-:W-:Y:S01]  /*2eb50*/  ISETP.LT.AND P4, PT, R171, R8, !P3 ;  /* 0x00000008ab00720c */ /* 0x002fe20005f81270 */
[----:B------:R-:W1:Y:S01]  /*2eb60*/  LDC R12, c[0x0][0x228] ;  /* 0x00008a00ff0c7b82 */ /* 0x000e620000000800 */
[----:B------:R-:W-:Y:S01]  /*2eb70*/  ISETP.LT.AND P3, PT, R170, R28, !P3 ;  /* 0x0000001caa00720c */ /* 0x000fe20005f61270 */
[----:B------:R-:W-:Y:S01]  /*2eb80*/  IMAD.IADD R29, R29, 0x1, R148 ;  /* 0x000000011d1d7824 */ /* 0x000fe200078e0294 */
[----:B0-----:R-:W-:-:S02]  /*2eb90*/  ISETP.LT.AND P6, PT, R171, R30, !P1 ;  /* 0x0000001eab00720c */ /* 0x001fc40004fc1270 */
[----:B--2---:R-:W-:Y:S01]  /*2eba0*/  ISETP.LT.AND P1, PT, R170, R31, !P1 ;  /* 0x0000001faa00720c */ /* 0x004fe20004f21270 */
[C---:B------:R-:W-:Y:S02]  /*2ebb0*/  IMAD.IADD R31, R29.reuse, 0x1, R148 ;  /* 0x000000011d1f7824 */ /* 0x040fe400078e0294 */
[C---:B------:R-:W-:Y:S01]  /*2ebc0*/  IMAD.WIDE R14, R29.reuse, 0x2, R18 ;  /* 0x000000021d0e7825 */ /* 0x040fe200078e0212 */
[----:B------:R-:W0:Y:S03]  /*2ebd0*/  LDC R28, c[0x0][0x228] ;  /* 0x00008a00ff1c7b82 */ /* 0x000e260000000800 */
[----:B------:R-:W-:Y:S01]  /*2ebe0*/  IMAD.WIDE R2, R29, 0x2, R16 ;  /* 0x000000021d027825 */ /* 0x000fe200078e0210 */
[----:B------:R-:W-:-:S04]  /*2ebf0*/  PRMT R29, R83, 0x7632, R29 ;  /* 0x00007632531d7816 */ /* 0x000fc8000000001d */
[----:B------:R2:W-:Y:S04]  /*2ec00*/  @P4 STG.E.U16 desc[UR60][R2.64], R83 ;  /* 0x0000005302004986 */ /* 0x0005e8000c10153c */
[----:B------:R2:W-:Y:S01]  /*2ec10*/  @P3 STG.E.U16 desc[UR60][R14.64], R29 ;  /* 0x0000001d0e003986 */ /* 0x0005e2000c10153c */
[----:B----4-:R-:W-:Y:S02]  /*2ec20*/  ISETP.LT.AND P3, PT, R171, R0, !P2 ;  /* 0x00000000ab00720c */ /* 0x010fe40005761270 */
[----:B------:R-:W4:Y:S01]  /*2ec30*/  LDC R0, c[0x0][0x228] ;  /* 0x00008a00ff007b82 */ /* 0x000f220000000800 */
[----:B---3--:R-:W-:Y:S01]  /*2ec40*/  ISETP.LT.AND P2, PT, R170, R10, !P2 ;  /* 0x0000000aaa00720c */ /* 0x008fe20005741270 */
[----:B------:R-:W-:-:S06]  /*2ec50*/  VIADD R8, R13, 0x7a ;  /* 0x0000007a0d087836 */ /* 0x000fcc0000000000 */
[----:B------:R-:W3:Y:S01]  /*2ec60*/  LDC R10, c[0x0][0x228] ;  /* 0x00008a00ff0a7b82 */ /* 0x000ee20000000800 */
[C---:B------:R-:W-:Y:S01]  /*2ec70*/  IMAD.WIDE R20, R31.reuse, 0x2, R16 ;  /* 0x000000021f147825 */ /* 0x040fe200078e0210 */
[----:B------:R-:W-:Y:S02]  /*2ec80*/  PRMT R33, R4, 0x7632, R33 ;  /* 0x0000763204217816 */ /* 0x000fe40000000021 */
[----:B------:R-:W-:Y:S01]  /*2ec90*/  ISETP.GE.AND P4, PT, R8, R9, PT ;  /* 0x000000090800720c */ /* 0x000fe20003f86270 */
[----:B------:R-:W-:Y:S01]  /*2eca0*/  IMAD.WIDE R22, R31, 0x2, R18 ;  /* 0x000000021f167825 */ /* 0x000fe200078e0212 */
[----:B------:R1:W-:Y:S02]  /*2ecb0*/  @P6 STG.E.U16 desc[UR60][R20.64], R4 ;  /* 0x0000000414006986 */ /* 0x0003e4000c10153c */
[----:B------:R-:W-:Y:S01]  /*2ecc0*/  ISETP.LT.AND P6, PT, R171, R32, !P4 ;  /* 0x00000020ab00720c */ /* 0x000fe200067c1270 */
[----:B------:R-:W-:Y:S02]  /*2ecd0*/  IMAD.IADD R9, R31, 0x1, R148 ;  /* 0x000000011f097824 */ /* 0x000fe400078e0294 */
[----:B------:R-:W-:Y:S01]  /*2ece0*/  VIADD R30, R13, 0x7b ;  /* 0x0000007b0d1e7836 */ /* 0x000fe20000000000 */
[----:B------:R0:W-:Y:S01]  /*2ecf0*/  @P1 STG.E.U16 desc[UR60][R22.64], R33 ;  /* 0x0000002116001986 */ /* 0x0001e2000c10153c */
[C---:B--2---:R-:W-:Y:S01]  /*2ed00*/  IMAD.WIDE R2, R9.reuse, 0x2, R16 ;  /* 0x0000000209027825 */ /* 0x044fe200078e0210 */
[----:B------:R-:W2:Y:S02]  /*2ed10*/  LDC R29, c[0x0][0x228] ;  /* 0x00008a00ff1d7b82 */ /* 0x000ea40000000800 */
[----:B------:R-:W-:Y:S01]  /*2ed20*/  ISETP.GE.AND P1, PT, R30, R147, PT ;  /* 0x000000931e00720c */ /* 0x000fe20003f26270 */
[----:B-1----:R-:W-:Y:S01]  /*2ed30*/  IMAD.IADD R21, R9, 0x1, R148 ;  /* 0x0000000109157824 */ /* 0x002fe200078e0294 */
[----:B------:R-:W-:-:S04]  /*2ed40*/  PRMT R4, R24, 0x7632, R4 ;  /* 0x0000763218047816 */ /* 0x000fc80000000004 */
[----:B------:R-:W1:Y:S01]  /*2ed50*/  LDC R20, c[0x0][0x228] ;  /* 0x00008a00ff147b82 */ /* 0x000e620000000800 */
[----:B------:R-:W-:Y:S01]  /*2ed60*/  IMAD.WIDE R8, R9, 0x2, R18 ;  /* 0x0000000209087825 */ /* 0x000fe200078e0212 */
[----:B------:R-:W-:-:S03]  /*2ed70*/  ISETP.LT.AND P4, PT, R170, R12, !P4 ;  /* 0x0000000caa00720c */ /* 0x000fc60006781270 */
[----:B------:R-:W-:-:S03]  /*2ed80*/  VIADD R32, R13, 0x7c ;  /* 0x0000007c0d207836 */ /* 0x000fc60000000000 */
[----:B0-----:R-:W0:Y:S01]  /*2ed90*/  LDC R22, c[0x0][0x228] ;  /* 0x00008a00ff167b82 */ /* 0x001e220000000800 */
[----:B------:R-:W-:Y:S01]  /*2eda0*/  IMAD.WIDE R14, R21, 0x2, R16 ;  /* 0x00000002150e7825 */ /* 0x000fe200078e0210 */
[----:B------:R3:W-:Y:S06]  /*2edb0*/  @P3 STG.E.U16 desc[UR60][R2.64], R24 ;  /* 0x0000001802003986 */ /* 0x0007ec000c10153c */
[----:B------:R-:W2:Y:S01]  /*2edc0*/  LDC R23, c[0x0][0x228] ;  /* 0x00008a00ff177b82 */ /* 0x000ea20000000800 */
[----:B------:R3:W-:Y:S01]  /*2edd0*/  @P2 STG.E.U16 desc[UR60][R8.64], R4 ;  /* 0x0000000408002986 */ /* 0x0007e2000c10153c */
[----:B------:R-:W-:-:S06]  /*2ede0*/  ISETP.GE.AND P3, PT, R32, R145, PT ;  /* 0x000000912000720c */ /* 0x000fcc0003f66270 */
[----:B------:R-:W2:Y:S01]  /*2edf0*/  LDC R30, c[0x0][0x228] ;  /* 0x00008a00ff1e7b82 */ /* 0x000ea20000000800 */
[----:B----4-:R-:W-:Y:S01]  /*2ee00*/  ISETP.LT.AND P2, PT, R171, R0, !P1 ;  /* 0x00000000ab00720c */ /* 0x010fe20004f41270 */
[----:B------:R4:W-:Y:S01]  /*2ee10*/  @P6 STG.E.U16 desc[UR60][R14.64], R5 ;  /* 0x000000050e006986 */ /* 0x0009e2000c10153c */
[----:B---3--:R-:W-:Y:S01]  /*2ee20*/  ISETP.LT.AND P1, PT, R170, R10, !P1 ;  /* 0x0000000aaa00720c */ /* 0x008fe20004f21270 */
[----:B------:R-:W-:Y:S01]  /*2ee30*/  IMAD.WIDE R2, R21, 0x2, R18 ;  /* 0x0000000215027825 */ /* 0x000fe200078e0212 */
[----:B------:R-:W-:Y:S02]  /*2ee40*/  PRMT R31, R5, 0x7632, R31 ;  /* 0x00007632051f7816 */ /* 0x000fe4000000001f */
[----:B------:R-:W-:Y:S01]  /*2ee50*/  ISETP.LT.AND P6, PT, R171, R28, !P3 ;  /* 0x0000001cab00720c */ /* 0x000fe20005fc1270 */
[----:B------:R-:W-:Y:S02]  /*2ee60*/  IMAD.IADD R9, R21, 0x1, R148 ;  /* 0x0000000115097824 */ /* 0x000fe400078e0294 */
[C---:B------:R-:W-:Y:S01]  /*2ee70*/  VIADD R0, R13.reuse, 0x7d ;  /* 0x0000007d0d007836 */ /* 0x040fe20000000000 */
[----:B------:R3:W-:Y:S01]  /*2ee80*/  @P4 STG.E.U16 desc[UR60][R2.64], R31 ;  /* 0x0000001f02004986 */ /* 0x0007e2000c10153c */
[----:B------:R-:W-:-:S02]  /*2ee90*/  VIADD R10, R13, 0x7e ;  /* 0x0000007e0d0a7836 */ /* 0x000fc40000000000 */
[C---:B----4-:R-:W-:Y:S02]  /*2eea0*/  IMAD.IADD R15, R9.reuse, 0x1, R148 ;  /* 0x00000001090f7824 */ /* 0x050fe400078e0294 */
[----:B------:R-:W-:Y:S01]  /*2eeb0*/  IMAD.WIDE R4, R9, 0x2, R16 ;  /* 0x0000000209047825 */ /* 0x000fe200078e0210 */
[----:B------:R-:W-:-:S03]  /*2eec0*/  ISETP.GE.AND P4, PT, R0, R11, PT ;  /* 0x0000000b0000720c */ /* 0x000fc60003f86270 */
[----:B------:R-:W-:Y:S01]  /*2eed0*/  IMAD.WIDE R8, R9, 0x2, R18 ;  /* 0x0000000209087825 */ /* 0x000fe200078e0212 */
[----:B---3--:R-:W-:-:S03]  /*2eee0*/  PRMT R3, R25, 0x7632, R3 ;  /* 0x0000763219037816 */ /* 0x008fc60000000003 */
[C---:B------:R-:W-:Y:S01]  /*2eef0*/  IMAD.WIDE R12, R15.reuse, 0x2, R16 ;  /* 0x000000020f0c7825 */ /* 0x040fe200078e0210 */
[----:B------:R3:W-:Y:S01]  /*2ef00*/  @P2 STG.E.U16 desc[UR60][R4.64], R25 ;  /* 0x0000001904002986 */ /* 0x0007e2000c10153c */
[----:B------:R-:W-:Y:S02]  /*2ef10*/  ISETP.GE.AND P2, PT, R10, R155, PT ;  /* 0x0000009b0a00720c */ /* 0x000fe40003f46270 */
[C---:B-1----:R-:W-:Y:S01]  /*2ef20*/  ISETP.LT.AND P3, PT, R170.reuse, R20, !P3 ;  /* 0x00000014aa00720c */ /* 0x042fe20005f61270 */
[----:B------:R1:W-:Y:S01]  /*2ef30*/  @P1 STG.E.U16 desc[UR60][R8.64], R3 ;  /* 0x0000000308001986 */ /* 0x0003e2000c10153c */
[----:B------:R-:W-:Y:S01]  /*2ef40*/  IMAD.IADD R11, R15, 0x1, R148 ;  /* 0x000000010f0b7824 */ /* 0x000fe200078e0294 */
[----:B0-----:R-:W-:Y:S02]  /*2ef50*/  ISETP.LT.AND P1, PT, R171, R22, !P4 ;  /* 0x00000016ab00720c */ /* 0x001fe40006721270 */
[----:B------:R0:W-:Y:S01]  /*2ef60*/  @P6 STG.E.U16 desc[UR60][R12.64], R6 ;  /* 0x000000060c006986 */ /* 0x0001e2000c10153c */
[----:B--2---:R-:W-:-:S02]  /*2ef70*/  ISETP.LT.AND P4, PT, R170, R23, !P4 ;  /* 0x00000017aa00720c */ /* 0x004fc40006781270 */
[----:B------:R-:W-:Y:S01]  /*2ef80*/  ISETP.LT.AND P6, PT, R171, R29, !P2 ;  /* 0x0000001dab00720c */ /* 0x000fe200057c1270 */
[C---:B------:R-:W-:Y:S01]  /*2ef90*/  IMAD.IADD R21, R11.reuse, 0x1, R148 ;  /* 0x000000010b157824 */ /* 0x040fe200078e0294 */
[----:B------:R-:W-:Y:S01]  /*2efa0*/  ISETP.LT.AND P2, PT, R170, R30, !P2 ;  /* 0x0000001eaa00720c */ /* 0x000fe20005741270 */
[----:B---3--:R-:W-:Y:S01]  /*2efb0*/  IMAD.WIDE R4, R11, 0x2, R16 ;  /* 0x000000020b047825 */ /* 0x008fe200078e0210 */
[----:B------:R-:W-:-:S03]  /*2efc0*/  PRMT R0, R6, 0x7632, R0 ;  /* 0x0000763206007816 */ /* 0x000fc60000000000 */
[----:B-1----:R-:W-:Y:S01]  /*2efd0*/  IMAD.WIDE R2, R15, 0x2, R18 ;  /* 0x000000020f027825 */ /* 0x002fe200078e0212 */
[----:B0-----:R-:W-:-:S03]  /*2efe0*/  PRMT R6, R26, 0x7632, R6 ;  /* 0x000076321a067816 */ /* 0x001fc60000000006 */
[----:B------:R-:W-:Y:S02]  /*2eff0*/  IMAD.IADD R15, R21, 0x1, R148 ;  /* 0x00000001150f7824 */ /* 0x000fe400078e0294 */
[----:B------:R-:W-:Y:S01]  /*2f000*/  IMAD.WIDE R8, R11, 0x2, R18 ;  /* 0x000000020b087825 */ /* 0x000fe200078e0212 */
[----:B------:R-:W-:Y:S01]  /*2f010*/  PRMT R14, R7, 0x7632, R14 ;  /* 0x00007632070e7816 */ /* 0x000fe2000000000e */
[----:B------:R0:W-:Y:S02]  /*2f020*/  @P3 STG.E.U16 desc[UR60][R2.64], R0 ;  /* 0x0000000002003986 */ /* 0x0001e4000c10153c */
[C---:B------:R-:W-:Y:S02]  /*2f030*/  IMAD.WIDE R10, R21.reuse, 0x2, R16 ;  /* 0x00000002150a7825 */ /* 0x040fe400078e0210 */
[----:B------:R0:W-:Y:S02]  /*2f040*/  @P1 STG.E.U16 desc[UR60][R4.64], R26 ;  /* 0x0000001a04001986 */ /* 0x0001e4000c10153c */
[----:B------:R-:W-:-:S02]  /*2f050*/  IMAD.WIDE R12, R21, 0x2, R18 ;  /* 0x00000002150c7825 */ /* 0x000fc400078e0212 */
[----:B------:R0:W-:Y:S02]  /*2f060*/  @P4 STG.E.U16 desc[UR60][R8.64], R6 ;  /* 0x0000000608004986 */ /* 0x0001e4000c10153c */
[C---:B------:R-:W-:Y:S02]  /*2f070*/  IMAD.WIDE R16, R15.reuse, 0x2, R16 ;  /* 0x000000020f107825 */ /* 0x040fe400078e0210 */
[----:B------:R0:W-:Y:S04]  /*2f080*/  @P6 STG.E.U16 desc[UR60][R10.64], R7 ;  /* 0x000000070a006986 */ /* 0x0001e8000c10153c */
[----:B------:R0:W-:Y:S01]  /*2f090*/  @P2 STG.E.U16 desc[UR60][R12.64], R14 ;  /* 0x0000000e0c002986 */ /* 0x0001e2000c10153c */
[----:B------:R-:W-:-:S03]  /*2f0a0*/  IMAD.WIDE R18, R15, 0x2, R18 ;  /* 0x000000020f127825 */ /* 0x000fc600078e0212 */
[----:B------:R0:W-:Y:S01]  /*2f0b0*/  @P5 STG.E.U16 desc[UR60][R16.64], R27 ;  /* 0x0000001b10005986 */ /* 0x0001e2000c10153c */
[----:B------:R-:W-:Y:S05]  /*2f0c0*/  @!P0 EXIT ;  /* 0x000000000000894d */ /* 0x000fea0003800000 */
[----:B0-----:R-:W-:-:S05]  /*2f0d0*/  PRMT R9, R27, 0x7632, R9 ;  /* 0x000076321b097816 */ /* 0x001fca0000000009 */
[----:B------:R-:W-:Y:S01]  /*2f0e0*/  STG.E.U16 desc[UR60][R18.64], R9 ;  /* 0x0000000912007986 */ /* 0x000fe2000c10153c */
[----:B------:R-:W-:Y:S05]  /*2f0f0*/  EXIT ;  /* 0x000000000000794d */ /* 0x000fea0003800000 */
.L_x_2:
[----:B------:R-:W-:-:S00]  /*2f100*/  BRA `(.L_x_2) ;  /* 0xfffffffc00fc7947 */ /* 0x000fc0000383ffff */
[----:B------:R-:W-:-:S00]  /*2f110*/  NOP ;  /* 0x0000000000007918 */ /* 0x000fc00000000000 */
        /* <DEDUP_REMOVED lines=14> */
.L_x_3:


//--------------------- .nv.shared.matmul_kernel  --------------------------
	.section	.nv.shared.matmul_kernel,"aw",@nobits
	.sectionflags	@""
	.align	16
	.zero		1024


//--------------------- .nv.shared.reserved.0     --------------------------
	.section	.nv.shared.reserved.0,"aw",@nobits
	.weak		__nv_reservedSMEM_offset_0_alias
	.size		__nv_reservedSMEM_offset_0_alias, 0, 0
	.other		__nv_reservedSMEM_offset_0_alias,@"STO_CUDA_RESERVED_SHARED STV_DEFAULT"
__nv_reservedSMEM_offset_0_alias:
	.zero		0


//--------------------- .nv.constant0.matmul_kernel --------------------------
	.section	.nv.constant0.matmul_kernel,"a",@progbits
	.sectionflags	@""
	.align	4
.nv.constant0.matmul_kernel:
	.zero		608


//--------------------- SYMBOLS --------------------------

	.type		.nv.reservedSmem.offset0,@object
	.size		.nv.reservedSmem.offset0,0x4
